//
// Generated by NVIDIA NVVM Compiler
//
// Compiler Build ID: CL-36424714
// Cuda compilation tools, release 13.0, V13.0.88
// Based on NVVM 20.0.0
//

.version 9.0
.target sm_100
.address_size 64

	// .globl	_Z23compute_sdf_grid_kernelPfPK8Obstaclei10GridParams
.global .align 4 .b8 __cudart_i2opi_f[24] = {65, 144, 67, 60, 153, 149, 98, 219, 192, 221, 52, 245, 209, 87, 39, 252, 41, 21, 68, 78, 110, 131, 249, 162};

.visible .entry _Z23compute_sdf_grid_kernelPfPK8Obstaclei10GridParams(
	.param .u64 .ptr .align 1 _Z23compute_sdf_grid_kernelPfPK8Obstaclei10GridParams_param_0,
	.param .u64 .ptr .align 1 _Z23compute_sdf_grid_kernelPfPK8Obstaclei10GridParams_param_1,
	.param .u32 _Z23compute_sdf_grid_kernelPfPK8Obstaclei10GridParams_param_2,
	.param .align 4 .b8 _Z23compute_sdf_grid_kernelPfPK8Obstaclei10GridParams_param_3[28]
)
{
	.local .align 4 .b8 	__local_depot0[28];
	.reg .b64 	%SP;
	.reg .b64 	%SPL;
	.reg .pred 	%p<23>;
	.reg .b32 	%r<99>;
	.reg .b32 	%f<101>;
	.reg .b64 	%rd<49>;
	.reg .b64 	%fd<5>;

	mov.u64 	%SPL, __local_depot0;
	ld.param.f32 	%f27, [_Z23compute_sdf_grid_kernelPfPK8Obstaclei10GridParams_param_3+16];
	ld.param.f32 	%f24, [_Z23compute_sdf_grid_kernelPfPK8Obstaclei10GridParams_param_3+4];
	ld.param.f32 	%f23, [_Z23compute_sdf_grid_kernelPfPK8Obstaclei10GridParams_param_3];
	ld.param.u32 	%r33, [_Z23compute_sdf_grid_kernelPfPK8Obstaclei10GridParams_param_3+20];
	ld.param.u32 	%r32, [_Z23compute_sdf_grid_kernelPfPK8Obstaclei10GridParams_param_2];
	ld.param.u32 	%r35, [_Z23compute_sdf_grid_kernelPfPK8Obstaclei10GridParams_param_3+24];
	add.u64 	%rd1, %SPL, 0;
	add.u64 	%rd2, %SPL, 0;
	mov.u32 	%r36, %ctaid.x;
	mov.u32 	%r37, %ntid.x;
	mov.u32 	%r38, %tid.x;
	mad.lo.s32 	%r2, %r36, %r37, %r38;
	mov.u32 	%r39, %ctaid.y;
	mov.u32 	%r40, %ntid.y;
	mov.u32 	%r41, %tid.y;
	mad.lo.s32 	%r42, %r39, %r40, %r41;
	setp.ge.s32 	%p1, %r2, %r33;
	setp.ge.s32 	%p2, %r42, %r35;
	or.pred  	%p3, %p1, %p2;
	@%p3 bra 	$L__BB0_24;
	cvt.rn.f32.s32 	%f29, %r2;
	fma.rn.f32 	%f1, %f27, %f29, %f23;
	cvt.rn.f32.u32 	%f30, %r42;
	fma.rn.f32 	%f2, %f27, %f30, %f24;
	setp.lt.s32 	%p4, %r32, 1;
	mov.f32 	%f100, 0f7F7FFFFF;
	@%p4 bra 	$L__BB0_23;
	mov.f32 	%f100, 0f7F7FFFFF;
	mov.b32 	%r90, 0;
	mov.u64 	%rd31, __cudart_i2opi_f;
$L__BB0_3:
	ld.param.u64 	%rd44, [_Z23compute_sdf_grid_kernelPfPK8Obstaclei10GridParams_param_1];
	cvta.to.global.u64 	%rd18, %rd44;
	mul.wide.u32 	%rd19, %r90, 28;
	add.s64 	%rd20, %rd18, %rd19;
	add.s64 	%rd3, %rd20, 12;
	ld.global.u32 	%r44, [%rd20+12];
	setp.ne.s32 	%p5, %r44, 0;
	@%p5 bra 	$L__BB0_5;
	ld.global.f32 	%f88, [%rd3+-12];
	ld.global.f32 	%f89, [%rd3+-8];
	ld.global.f32 	%f90, [%rd3+-4];
	sub.f32 	%f91, %f1, %f88;
	sub.f32 	%f92, %f2, %f89;
	mul.f32 	%f93, %f92, %f92;
	fma.rn.f32 	%f94, %f91, %f91, %f93;
	sqrt.rn.f32 	%f95, %f94;
	sub.f32 	%f99, %f95, %f90;
	bra.uni 	$L__BB0_22;
$L__BB0_5:
	ld.global.f32 	%f5, [%rd3+-12];
	ld.global.f32 	%f6, [%rd3+-8];
	ld.global.f32 	%f7, [%rd3+4];
	ld.global.f32 	%f8, [%rd3+8];
	ld.global.f32 	%f32, [%rd3+12];
	neg.f32 	%f9, %f32;
	mul.f32 	%f33, %f32, 0fBF22F983;
	cvt.rni.s32.f32 	%r98, %f33;
	cvt.rn.f32.s32 	%f34, %r98;
	fma.rn.f32 	%f35, %f34, 0fBFC90FDA, %f9;
	fma.rn.f32 	%f36, %f34, 0fB3A22168, %f35;
	fma.rn.f32 	%f98, %f34, 0fA7C234C5, %f36;
	abs.f32 	%f11, %f9;
	setp.ltu.f32 	%p6, %f11, 0f47CE4780;
	mov.u32 	%r94, %r98;
	mov.f32 	%f97, %f98;
	@%p6 bra 	$L__BB0_13;
	setp.neu.f32 	%p7, %f11, 0f7F800000;
	@%p7 bra 	$L__BB0_8;
	mov.f32 	%f39, 0f00000000;
	mul.rn.f32 	%f97, %f9, %f39;
	mov.b32 	%r94, 0;
	bra.uni 	$L__BB0_13;
$L__BB0_8:
	mov.b32 	%r6, %f9;
	mov.b64 	%rd47, 0;
	mov.b32 	%r91, 0;
	mov.u64 	%rd45, __cudart_i2opi_f;
	mov.u64 	%rd46, %rd2;
$L__BB0_9:
	.pragma "nounroll";
	ld.global.nc.u32 	%r46, [%rd45];
	shl.b32 	%r47, %r6, 8;
	or.b32  	%r48, %r47, -2147483648;
	mad.wide.u32 	%rd23, %r46, %r48, %rd47;
	shr.u64 	%rd47, %rd23, 32;
	st.local.u32 	[%rd46], %rd23;
	add.s32 	%r91, %r91, 1;
	add.s64 	%rd46, %rd46, 4;
	add.s64 	%rd45, %rd45, 4;
	setp.ne.s32 	%p8, %r91, 6;
	@%p8 bra 	$L__BB0_9;
	shr.u32 	%r49, %r6, 23;
	st.local.u32 	[%rd2+24], %rd47;
	and.b32  	%r9, %r49, 31;
	and.b32  	%r50, %r49, 224;
	add.s32 	%r51, %r50, -128;
	shr.u32 	%r52, %r51, 5;
	mul.wide.u32 	%rd24, %r52, 4;
	sub.s64 	%rd10, %rd2, %rd24;
	ld.local.u32 	%r92, [%rd10+24];
	ld.local.u32 	%r93, [%rd10+20];
	setp.eq.s32 	%p9, %r9, 0;
	@%p9 bra 	$L__BB0_12;
	shf.l.wrap.b32 	%r92, %r93, %r92, %r9;
	ld.local.u32 	%r53, [%rd10+16];
	shf.l.wrap.b32 	%r93, %r53, %r93, %r9;
$L__BB0_12:
	shr.u32 	%r54, %r92, 30;
	shf.l.wrap.b32 	%r55, %r93, %r92, 2;
	shl.b32 	%r56, %r93, 2;
	shr.u32 	%r57, %r55, 31;
	add.s32 	%r58, %r57, %r54;
	neg.s32 	%r59, %r58;
	setp.lt.s32 	%p10, %r6, 0;
	selp.b32 	%r94, %r59, %r58, %p10;
	xor.b32  	%r60, %r55, %r6;
	shr.s32 	%r61, %r55, 31;
	xor.b32  	%r62, %r61, %r55;
	xor.b32  	%r63, %r61, %r56;
	cvt.u64.u32 	%rd25, %r62;
	shl.b64 	%rd26, %rd25, 32;
	cvt.u64.u32 	%rd27, %r63;
	or.b64  	%rd28, %rd26, %rd27;
	cvt.rn.f64.s64 	%fd1, %rd28;
	mul.f64 	%fd2, %fd1, 0d3BF921FB54442D19;
	cvt.rn.f32.f64 	%f37, %fd2;
	neg.f32 	%f38, %f37;
	setp.lt.s32 	%p11, %r60, 0;
	selp.f32 	%f97, %f38, %f37, %p11;
$L__BB0_13:
	setp.ltu.f32 	%p12, %f11, 0f47CE4780;
	add.s32 	%r65, %r94, 1;
	mul.rn.f32 	%f40, %f97, %f97;
	and.b32  	%r66, %r94, 1;
	setp.eq.b32 	%p13, %r66, 1;
	selp.f32 	%f41, %f97, 0f3F800000, %p13;
	fma.rn.f32 	%f42, %f40, %f41, 0f00000000;
	fma.rn.f32 	%f43, %f40, 0f37CBAC00, 0fBAB607ED;
	selp.f32 	%f44, 0fB94D4153, %f43, %p13;
	selp.f32 	%f45, 0f3C0885E4, 0f3D2AAABB, %p13;
	fma.rn.f32 	%f46, %f44, %f40, %f45;
	selp.f32 	%f47, 0fBE2AAAA8, 0fBEFFFFFF, %p13;
	fma.rn.f32 	%f48, %f46, %f40, %f47;
	fma.rn.f32 	%f49, %f48, %f42, %f41;
	and.b32  	%r67, %r65, 2;
	setp.eq.s32 	%p14, %r67, 0;
	mov.f32 	%f50, 0f00000000;
	sub.f32 	%f51, %f50, %f49;
	selp.f32 	%f15, %f49, %f51, %p14;
	@%p12 bra 	$L__BB0_21;
	setp.neu.f32 	%p15, %f11, 0f7F800000;
	@%p15 bra 	$L__BB0_16;
	mov.f32 	%f54, 0f00000000;
	mul.rn.f32 	%f98, %f9, %f54;
	mov.b32 	%r98, 0;
	bra.uni 	$L__BB0_21;
$L__BB0_16:
	mov.b32 	%r18, %f9;
	shl.b32 	%r69, %r18, 8;
	or.b32  	%r19, %r69, -2147483648;
	mov.b64 	%rd48, 0;
	mov.b32 	%r95, 0;
$L__BB0_17:
	.pragma "nounroll";
	mul.wide.u32 	%rd30, %r95, 4;
	add.s64 	%rd32, %rd31, %rd30;
	ld.global.nc.u32 	%r70, [%rd32];
	mad.wide.u32 	%rd33, %r70, %r19, %rd48;
	shr.u64 	%rd48, %rd33, 32;
	add.s64 	%rd34, %rd1, %rd30;
	st.local.u32 	[%rd34], %rd33;
	add.s32 	%r95, %r95, 1;
	setp.ne.s32 	%p16, %r95, 6;
	@%p16 bra 	$L__BB0_17;
	shr.u32 	%r71, %r18, 23;
	st.local.u32 	[%rd1+24], %rd48;
	and.b32  	%r22, %r71, 31;
	and.b32  	%r72, %r71, 224;
	add.s32 	%r73, %r72, -128;
	shr.u32 	%r74, %r73, 5;
	mul.wide.u32 	%rd35, %r74, 4;
	sub.s64 	%rd13, %rd1, %rd35;
	ld.local.u32 	%r96, [%rd13+24];
	ld.local.u32 	%r97, [%rd13+20];
	setp.eq.s32 	%p17, %r22, 0;
	@%p17 bra 	$L__BB0_20;
	shf.l.wrap.b32 	%r96, %r97, %r96, %r22;
	ld.local.u32 	%r75, [%rd13+16];
	shf.l.wrap.b32 	%r97, %r75, %r97, %r22;
$L__BB0_20:
	shr.u32 	%r76, %r96, 30;
	shf.l.wrap.b32 	%r77, %r97, %r96, 2;
	shl.b32 	%r78, %r97, 2;
	shr.u32 	%r79, %r77, 31;
	add.s32 	%r80, %r79, %r76;
	neg.s32 	%r81, %r80;
	setp.lt.s32 	%p18, %r18, 0;
	selp.b32 	%r98, %r81, %r80, %p18;
	xor.b32  	%r82, %r77, %r18;
	shr.s32 	%r83, %r77, 31;
	xor.b32  	%r84, %r83, %r77;
	xor.b32  	%r85, %r83, %r78;
	cvt.u64.u32 	%rd36, %r84;
	shl.b64 	%rd37, %rd36, 32;
	cvt.u64.u32 	%rd38, %r85;
	or.b64  	%rd39, %rd37, %rd38;
	cvt.rn.f64.s64 	%fd3, %rd39;
	mul.f64 	%fd4, %fd3, 0d3BF921FB54442D19;
	cvt.rn.f32.f64 	%f52, %fd4;
	neg.f32 	%f53, %f52;
	setp.lt.s32 	%p19, %r82, 0;
	selp.f32 	%f98, %f53, %f52, %p19;
$L__BB0_21:
	sub.f32 	%f55, %f1, %f5;
	sub.f32 	%f56, %f2, %f6;
	mul.rn.f32 	%f57, %f98, %f98;
	and.b32  	%r87, %r98, 1;
	setp.eq.b32 	%p20, %r87, 1;
	selp.f32 	%f58, 0f3F800000, %f98, %p20;
	fma.rn.f32 	%f59, %f57, %f58, 0f00000000;
	fma.rn.f32 	%f60, %f57, 0f37CBAC00, 0fBAB607ED;
	selp.f32 	%f61, %f60, 0fB94D4153, %p20;
	selp.f32 	%f62, 0f3D2AAABB, 0f3C0885E4, %p20;
	fma.rn.f32 	%f63, %f61, %f57, %f62;
	selp.f32 	%f64, 0fBEFFFFFF, 0fBE2AAAA8, %p20;
	fma.rn.f32 	%f65, %f63, %f57, %f64;
	fma.rn.f32 	%f66, %f65, %f59, %f58;
	and.b32  	%r88, %r98, 2;
	setp.eq.s32 	%p21, %r88, 0;
	mov.f32 	%f67, 0f00000000;
	sub.f32 	%f68, %f67, %f66;
	selp.f32 	%f69, %f66, %f68, %p21;
	mul.f32 	%f70, %f55, %f15;
	mul.f32 	%f71, %f56, %f69;
	sub.f32 	%f72, %f70, %f71;
	mul.f32 	%f73, %f55, %f69;
	fma.rn.f32 	%f74, %f56, %f15, %f73;
	abs.f32 	%f75, %f72;
	mul.f32 	%f76, %f7, 0f3F000000;
	sub.f32 	%f77, %f75, %f76;
	abs.f32 	%f78, %f74;
	mul.f32 	%f79, %f8, 0f3F000000;
	sub.f32 	%f80, %f78, %f79;
	max.f32 	%f81, %f77, 0f00000000;
	max.f32 	%f82, %f80, 0f00000000;
	mul.f32 	%f83, %f82, %f82;
	fma.rn.f32 	%f84, %f81, %f81, %f83;
	sqrt.rn.f32 	%f85, %f84;
	max.f32 	%f86, %f77, %f80;
	min.f32 	%f87, %f86, 0f00000000;
	add.f32 	%f99, %f85, %f87;
$L__BB0_22:
	min.f32 	%f100, %f100, %f99;
	add.s32 	%r90, %r90, 1;
	setp.ne.s32 	%p22, %r90, %r32;
	@%p22 bra 	$L__BB0_3;
$L__BB0_23:
	ld.param.u64 	%rd43, [_Z23compute_sdf_grid_kernelPfPK8Obstaclei10GridParams_param_0];
	mad.lo.s32 	%r89, %r33, %r42, %r2;
	cvta.to.global.u64 	%rd40, %rd43;
	mul.wide.s32 	%rd41, %r89, 4;
	add.s64 	%rd42, %rd40, %rd41;
	st.global.f32 	[%rd42], %f100;
$L__BB0_24:
	ret;

}
	// .globl	_Z35compute_swept_volume_density_kernelPfPK9RobotPoseiff10GridParams
.visible .entry _Z35compute_swept_volume_density_kernelPfPK9RobotPoseiff10GridParams(
	.param .u64 .ptr .align 1 _Z35compute_swept_volume_density_kernelPfPK9RobotPoseiff10GridParams_param_0,
	.param .u64 .ptr .align 1 _Z35compute_swept_volume_density_kernelPfPK9RobotPoseiff10GridParams_param_1,
	.param .u32 _Z35compute_swept_volume_density_kernelPfPK9RobotPoseiff10GridParams_param_2,
	.param .f32 _Z35compute_swept_volume_density_kernelPfPK9RobotPoseiff10GridParams_param_3,
	.param .f32 _Z35compute_swept_volume_density_kernelPfPK9RobotPoseiff10GridParams_param_4,
	.param .align 4 .b8 _Z35compute_swept_volume_density_kernelPfPK9RobotPoseiff10GridParams_param_5[28]
)
{
	.local .align 4 .b8 	__local_depot1[28];
	.reg .b64 	%SP;
	.reg .b64 	%SPL;
	.reg .pred 	%p<24>;
	.reg .b32 	%r<99>;
	.reg .b32 	%f<98>;
	.reg .b64 	%rd<48>;
	.reg .b64 	%fd<5>;

	mov.u64 	%SPL, __local_depot1;
	ld.param.f32 	%f27, [_Z35compute_swept_volume_density_kernelPfPK9RobotPoseiff10GridParams_param_5+16];
	ld.param.f32 	%f24, [_Z35compute_swept_volume_density_kernelPfPK9RobotPoseiff10GridParams_param_5+4];
	ld.param.f32 	%f23, [_Z35compute_swept_volume_density_kernelPfPK9RobotPoseiff10GridParams_param_5];
	ld.param.u32 	%r33, [_Z35compute_swept_volume_density_kernelPfPK9RobotPoseiff10GridParams_param_5+20];
	ld.param.u32 	%r32, [_Z35compute_swept_volume_density_kernelPfPK9RobotPoseiff10GridParams_param_2];
	ld.param.f32 	%f21, [_Z35compute_swept_volume_density_kernelPfPK9RobotPoseiff10GridParams_param_3];
	ld.param.f32 	%f22, [_Z35compute_swept_volume_density_kernelPfPK9RobotPoseiff10GridParams_param_4];
	ld.param.u32 	%r35, [_Z35compute_swept_volume_density_kernelPfPK9RobotPoseiff10GridParams_param_5+24];
	add.u64 	%rd1, %SPL, 0;
	add.u64 	%rd2, %SPL, 0;
	mov.u32 	%r36, %ctaid.x;
	mov.u32 	%r37, %ntid.x;
	mov.u32 	%r38, %tid.x;
	mad.lo.s32 	%r2, %r36, %r37, %r38;
	mov.u32 	%r39, %ctaid.y;
	mov.u32 	%r40, %ntid.y;
	mov.u32 	%r41, %tid.y;
	mad.lo.s32 	%r42, %r39, %r40, %r41;
	setp.ge.s32 	%p1, %r2, %r33;
	setp.ge.s32 	%p2, %r42, %r35;
	or.pred  	%p3, %p1, %p2;
	@%p3 bra 	$L__BB1_25;
	setp.lt.s32 	%p4, %r32, 1;
	mov.f32 	%f96, 0f00000000;
	@%p4 bra 	$L__BB1_24;
	mul.f32 	%f1, %f21, 0f3F000000;
	mul.f32 	%f2, %f22, 0f3F000000;
	add.s32 	%r4, %r32, -1;
	mov.f32 	%f96, 0f00000000;
	mov.b32 	%r90, 0;
	mov.u64 	%rd30, __cudart_i2opi_f;
$L__BB1_3:
	ld.param.u64 	%rd43, [_Z35compute_swept_volume_density_kernelPfPK9RobotPoseiff10GridParams_param_1];
	cvta.to.global.u64 	%rd18, %rd43;
	mul.wide.u32 	%rd19, %r90, 16;
	add.s64 	%rd3, %rd18, %rd19;
	ld.global.f32 	%f4, [%rd3];
	ld.global.f32 	%f5, [%rd3+4];
	ld.global.f32 	%f30, [%rd3+8];
	neg.f32 	%f6, %f30;
	mul.f32 	%f31, %f30, 0fBF22F983;
	cvt.rni.s32.f32 	%r98, %f31;
	cvt.rn.f32.s32 	%f32, %r98;
	fma.rn.f32 	%f33, %f32, 0fBFC90FDA, %f6;
	fma.rn.f32 	%f34, %f32, 0fB3A22168, %f33;
	fma.rn.f32 	%f94, %f32, 0fA7C234C5, %f34;
	abs.f32 	%f8, %f6;
	setp.ltu.f32 	%p5, %f8, 0f47CE4780;
	mov.u32 	%r94, %r98;
	mov.f32 	%f93, %f94;
	@%p5 bra 	$L__BB1_11;
	setp.neu.f32 	%p6, %f8, 0f7F800000;
	@%p6 bra 	$L__BB1_6;
	mov.f32 	%f37, 0f00000000;
	mul.rn.f32 	%f93, %f6, %f37;
	mov.b32 	%r94, 0;
	bra.uni 	$L__BB1_11;
$L__BB1_6:
	mov.b32 	%r7, %f6;
	mov.b64 	%rd46, 0;
	mov.b32 	%r91, 0;
	mov.u64 	%rd44, __cudart_i2opi_f;
	mov.u64 	%rd45, %rd2;
$L__BB1_7:
	.pragma "nounroll";
	ld.global.nc.u32 	%r45, [%rd44];
	shl.b32 	%r46, %r7, 8;
	or.b32  	%r47, %r46, -2147483648;
	mad.wide.u32 	%rd22, %r45, %r47, %rd46;
	shr.u64 	%rd46, %rd22, 32;
	st.local.u32 	[%rd45], %rd22;
	add.s32 	%r91, %r91, 1;
	add.s64 	%rd45, %rd45, 4;
	add.s64 	%rd44, %rd44, 4;
	setp.ne.s32 	%p7, %r91, 6;
	@%p7 bra 	$L__BB1_7;
	shr.u32 	%r48, %r7, 23;
	st.local.u32 	[%rd2+24], %rd46;
	and.b32  	%r10, %r48, 31;
	and.b32  	%r49, %r48, 224;
	add.s32 	%r50, %r49, -128;
	shr.u32 	%r51, %r50, 5;
	mul.wide.u32 	%rd23, %r51, 4;
	sub.s64 	%rd10, %rd2, %rd23;
	ld.local.u32 	%r92, [%rd10+24];
	ld.local.u32 	%r93, [%rd10+20];
	setp.eq.s32 	%p8, %r10, 0;
	@%p8 bra 	$L__BB1_10;
	shf.l.wrap.b32 	%r92, %r93, %r92, %r10;
	ld.local.u32 	%r52, [%rd10+16];
	shf.l.wrap.b32 	%r93, %r52, %r93, %r10;
$L__BB1_10:
	shr.u32 	%r53, %r92, 30;
	shf.l.wrap.b32 	%r54, %r93, %r92, 2;
	shl.b32 	%r55, %r93, 2;
	shr.u32 	%r56, %r54, 31;
	add.s32 	%r57, %r56, %r53;
	neg.s32 	%r58, %r57;
	setp.lt.s32 	%p9, %r7, 0;
	selp.b32 	%r94, %r58, %r57, %p9;
	xor.b32  	%r59, %r54, %r7;
	shr.s32 	%r60, %r54, 31;
	xor.b32  	%r61, %r60, %r54;
	xor.b32  	%r62, %r60, %r55;
	cvt.u64.u32 	%rd24, %r61;
	shl.b64 	%rd25, %rd24, 32;
	cvt.u64.u32 	%rd26, %r62;
	or.b64  	%rd27, %rd25, %rd26;
	cvt.rn.f64.s64 	%fd1, %rd27;
	mul.f64 	%fd2, %fd1, 0d3BF921FB54442D19;
	cvt.rn.f32.f64 	%f35, %fd2;
	neg.f32 	%f36, %f35;
	setp.lt.s32 	%p10, %r59, 0;
	selp.f32 	%f93, %f36, %f35, %p10;
$L__BB1_11:
	add.s32 	%r64, %r94, 1;
	mul.rn.f32 	%f38, %f93, %f93;
	and.b32  	%r65, %r94, 1;
	setp.eq.b32 	%p12, %r65, 1;
	selp.f32 	%f39, %f93, 0f3F800000, %p12;
	fma.rn.f32 	%f40, %f38, %f39, 0f00000000;
	fma.rn.f32 	%f41, %f38, 0f37CBAC00, 0fBAB607ED;
	selp.f32 	%f42, 0fB94D4153, %f41, %p12;
	selp.f32 	%f43, 0f3C0885E4, 0f3D2AAABB, %p12;
	fma.rn.f32 	%f44, %f42, %f38, %f43;
	selp.f32 	%f45, 0fBE2AAAA8, 0fBEFFFFFF, %p12;
	fma.rn.f32 	%f46, %f44, %f38, %f45;
	fma.rn.f32 	%f47, %f46, %f40, %f39;
	and.b32  	%r66, %r64, 2;
	setp.eq.s32 	%p13, %r66, 0;
	mov.f32 	%f48, 0f00000000;
	sub.f32 	%f49, %f48, %f47;
	selp.f32 	%f12, %f47, %f49, %p13;
	@%p5 bra 	$L__BB1_19;
	setp.neu.f32 	%p14, %f8, 0f7F800000;
	@%p14 bra 	$L__BB1_14;
	mov.f32 	%f52, 0f00000000;
	mul.rn.f32 	%f94, %f6, %f52;
	mov.b32 	%r98, 0;
	bra.uni 	$L__BB1_19;
$L__BB1_14:
	mov.b32 	%r19, %f6;
	mov.b64 	%rd47, 0;
	mov.b32 	%r95, 0;
$L__BB1_15:
	.pragma "nounroll";
	mul.wide.u32 	%rd29, %r95, 4;
	add.s64 	%rd31, %rd30, %rd29;
	ld.global.nc.u32 	%r68, [%rd31];
	shl.b32 	%r69, %r19, 8;
	or.b32  	%r70, %r69, -2147483648;
	mad.wide.u32 	%rd32, %r68, %r70, %rd47;
	shr.u64 	%rd47, %rd32, 32;
	add.s64 	%rd33, %rd1, %rd29;
	st.local.u32 	[%rd33], %rd32;
	add.s32 	%r95, %r95, 1;
	setp.ne.s32 	%p15, %r95, 6;
	@%p15 bra 	$L__BB1_15;
	shr.u32 	%r71, %r19, 23;
	st.local.u32 	[%rd1+24], %rd47;
	and.b32  	%r22, %r71, 31;
	and.b32  	%r72, %r71, 224;
	add.s32 	%r73, %r72, -128;
	shr.u32 	%r74, %r73, 5;
	mul.wide.u32 	%rd34, %r74, 4;
	sub.s64 	%rd13, %rd1, %rd34;
	ld.local.u32 	%r96, [%rd13+24];
	ld.local.u32 	%r97, [%rd13+20];
	setp.eq.s32 	%p16, %r22, 0;
	@%p16 bra 	$L__BB1_18;
	shf.l.wrap.b32 	%r96, %r97, %r96, %r22;
	ld.local.u32 	%r75, [%rd13+16];
	shf.l.wrap.b32 	%r97, %r75, %r97, %r22;
$L__BB1_18:
	shr.u32 	%r76, %r96, 30;
	shf.l.wrap.b32 	%r77, %r97, %r96, 2;
	shl.b32 	%r78, %r97, 2;
	shr.u32 	%r79, %r77, 31;
	add.s32 	%r80, %r79, %r76;
	neg.s32 	%r81, %r80;
	setp.lt.s32 	%p17, %r19, 0;
	selp.b32 	%r98, %r81, %r80, %p17;
	xor.b32  	%r82, %r77, %r19;
	shr.s32 	%r83, %r77, 31;
	xor.b32  	%r84, %r83, %r77;
	xor.b32  	%r85, %r83, %r78;
	cvt.u64.u32 	%rd35, %r84;
	shl.b64 	%rd36, %rd35, 32;
	cvt.u64.u32 	%rd37, %r85;
	or.b64  	%rd38, %rd36, %rd37;
	cvt.rn.f64.s64 	%fd3, %rd38;
	mul.f64 	%fd4, %fd3, 0d3BF921FB54442D19;
	cvt.rn.f32.f64 	%f50, %fd4;
	neg.f32 	%f51, %f50;
	setp.lt.s32 	%p18, %r82, 0;
	selp.f32 	%f94, %f51, %f50, %p18;
$L__BB1_19:
	cvt.rn.f32.s32 	%f53, %r2;
	fma.rn.f32 	%f54, %f27, %f53, %f23;
	sub.f32 	%f55, %f54, %f4;
	cvt.rn.f32.u32 	%f56, %r42;
	fma.rn.f32 	%f57, %f27, %f56, %f24;
	sub.f32 	%f58, %f57, %f5;
	mul.rn.f32 	%f59, %f94, %f94;
	and.b32  	%r87, %r98, 1;
	setp.eq.b32 	%p19, %r87, 1;
	selp.f32 	%f60, 0f3F800000, %f94, %p19;
	fma.rn.f32 	%f61, %f59, %f60, 0f00000000;
	fma.rn.f32 	%f62, %f59, 0f37CBAC00, 0fBAB607ED;
	selp.f32 	%f63, %f62, 0fB94D4153, %p19;
	selp.f32 	%f64, 0f3D2AAABB, 0f3C0885E4, %p19;
	fma.rn.f32 	%f65, %f63, %f59, %f64;
	selp.f32 	%f66, 0fBEFFFFFF, 0fBE2AAAA8, %p19;
	fma.rn.f32 	%f67, %f65, %f59, %f66;
	fma.rn.f32 	%f68, %f67, %f61, %f60;
	and.b32  	%r88, %r98, 2;
	setp.eq.s32 	%p20, %r88, 0;
	mov.f32 	%f69, 0f00000000;
	sub.f32 	%f70, %f69, %f68;
	selp.f32 	%f71, %f68, %f70, %p20;
	mul.f32 	%f72, %f55, %f12;
	mul.f32 	%f73, %f58, %f71;
	sub.f32 	%f74, %f72, %f73;
	mul.f32 	%f75, %f55, %f71;
	fma.rn.f32 	%f76, %f58, %f12, %f75;
	abs.f32 	%f77, %f74;
	sub.f32 	%f78, %f77, %f1;
	abs.f32 	%f79, %f76;
	sub.f32 	%f80, %f79, %f2;
	max.f32 	%f81, %f78, 0f00000000;
	max.f32 	%f82, %f80, 0f00000000;
	mul.f32 	%f83, %f82, %f82;
	fma.rn.f32 	%f84, %f81, %f81, %f83;
	sqrt.rn.f32 	%f85, %f84;
	max.f32 	%f86, %f78, %f80;
	min.f32 	%f87, %f86, 0f00000000;
	add.f32 	%f88, %f85, %f87;
	setp.gtu.f32 	%p21, %f88, 0f00000000;
	@%p21 bra 	$L__BB1_23;
	setp.ge.s32 	%p22, %r90, %r4;
	mov.f32 	%f95, 0f3DCCCCCD;
	@%p22 bra 	$L__BB1_22;
	ld.global.f32 	%f90, [%rd3+28];
	ld.global.f32 	%f91, [%rd3+12];
	sub.f32 	%f95, %f90, %f91;
$L__BB1_22:
	add.f32 	%f96, %f96, %f95;
$L__BB1_23:
	add.s32 	%r90, %r90, 1;
	setp.ne.s32 	%p23, %r90, %r32;
	@%p23 bra 	$L__BB1_3;
$L__BB1_24:
	ld.param.u64 	%rd42, [_Z35compute_swept_volume_density_kernelPfPK9RobotPoseiff10GridParams_param_0];
	mad.lo.s32 	%r89, %r33, %r42, %r2;
	cvta.to.global.u64 	%rd39, %rd42;
	mul.wide.s32 	%rd40, %r89, 4;
	add.s64 	%rd41, %rd39, %rd40;
	st.global.f32 	[%rd41], %f96;
$L__BB1_25:
	ret;

}
	// .globl	_Z28check_robot_collision_kernelPbPK9RobotPoseiPK8Obstacleifff
.visible .entry _Z28check_robot_collision_kernelPbPK9RobotPoseiPK8Obstacleifff(
	.param .u64 .ptr .align 1 _Z28check_robot_collision_kernelPbPK9RobotPoseiPK8Obstacleifff_param_0,
	.param .u64 .ptr .align 1 _Z28check_robot_collision_kernelPbPK9RobotPoseiPK8Obstacleifff_param_1,
	.param .u32 _Z28check_robot_collision_kernelPbPK9RobotPoseiPK8Obstacleifff_param_2,
	.param .u64 .ptr .align 1 _Z28check_robot_collision_kernelPbPK9RobotPoseiPK8Obstacleifff_param_3,
	.param .u32 _Z28check_robot_collision_kernelPbPK9RobotPoseiPK8Obstacleifff_param_4,
	.param .f32 _Z28check_robot_collision_kernelPbPK9RobotPoseiPK8Obstacleifff_param_5,
	.param .f32 _Z28check_robot_collision_kernelPbPK9RobotPoseiPK8Obstacleifff_param_6,
	.param .f32 _Z28check_robot_collision_kernelPbPK9RobotPoseiPK8Obstacleifff_param_7
)
{
	.local .align 4 .b8 	__local_depot2[28];
	.reg .b64 	%SP;
	.reg .b64 	%SPL;
	.reg .pred 	%p<154>;
	.reg .b16 	%rs<12>;
	.reg .b32 	%r<686>;
	.reg .b32 	%f<623>;
	.reg .b64 	%rd<288>;
	.reg .b64 	%fd<37>;

	mov.u64 	%SPL, __local_depot2;
	ld.param.u64 	%rd62, [_Z28check_robot_collision_kernelPbPK9RobotPoseiPK8Obstacleifff_param_1];
	ld.param.u32 	%r219, [_Z28check_robot_collision_kernelPbPK9RobotPoseiPK8Obstacleifff_param_2];
	add.u64 	%rd1, %SPL, 0;
	add.u64 	%rd2, %SPL, 0;
	add.u64 	%rd3, %SPL, 0;
	add.u64 	%rd4, %SPL, 0;
	add.u64 	%rd5, %SPL, 0;
	add.u64 	%rd6, %SPL, 0;
	mov.u32 	%r220, %ctaid.x;
	mov.u32 	%r221, %ntid.x;
	mov.u32 	%r222, %tid.x;
	mad.lo.s32 	%r1, %r220, %r221, %r222;
	setp.ge.s32 	%p3, %r1, %r219;
	@%p3 bra 	$L__BB2_154;
	ld.param.u32 	%r611, [_Z28check_robot_collision_kernelPbPK9RobotPoseiPK8Obstacleifff_param_4];
	cvta.to.global.u64 	%rd70, %rd62;
	mul.wide.s32 	%rd71, %r1, 16;
	add.s64 	%rd7, %rd70, %rd71;
	ld.global.f32 	%f1, [%rd7];
	ld.global.f32 	%f2, [%rd7+4];
	setp.lt.s32 	%p4, %r611, 1;
	mov.b16 	%rs10, 0;
	@%p4 bra 	$L__BB2_153;
	ld.param.f32 	%f593, [_Z28check_robot_collision_kernelPbPK9RobotPoseiPK8Obstacleifff_param_7];
	ld.param.f32 	%f588, [_Z28check_robot_collision_kernelPbPK9RobotPoseiPK8Obstacleifff_param_6];
	ld.param.f32 	%f583, [_Z28check_robot_collision_kernelPbPK9RobotPoseiPK8Obstacleifff_param_5];
	ld.global.f32 	%f119, [%rd7+8];
	mul.f32 	%f120, %f588, %f588;
	fma.rn.f32 	%f121, %f583, %f583, %f120;
	sqrt.rn.f32 	%f122, %f121;
	fma.rn.f32 	%f3, %f122, 0f3F000000, %f593;
	mul.f32 	%f123, %f119, 0f3F22F983;
	cvt.rni.s32.f32 	%r224, %f123;
	cvt.rn.f32.s32 	%f124, %r224;
	fma.rn.f32 	%f125, %f124, 0fBFC90FDA, %f119;
	fma.rn.f32 	%f126, %f124, 0fB3A22168, %f125;
	fma.rn.f32 	%f127, %f124, 0fA7C234C5, %f126;
	abs.f32 	%f128, %f119;
	setp.ltu.f32 	%p5, %f128, 0f47CE4780;
	setp.eq.f32 	%p6, %f128, 0f7F800000;
	mov.b32 	%r2, %f119;
	shr.u32 	%r225, %r2, 23;
	and.b32  	%r226, %r225, 224;
	add.s32 	%r227, %r226, -128;
	shl.b32 	%r228, %r2, 8;
	or.b32  	%r3, %r228, -2147483648;
	shr.u32 	%r229, %r227, 5;
	and.b32  	%r4, %r225, 31;
	mul.wide.u32 	%rd72, %r229, 4;
	sub.s64 	%rd8, %rd4, %rd72;
	mov.f32 	%f129, 0f00000000;
	mul.rn.f32 	%f130, %f119, %f129;
	sub.s64 	%rd9, %rd3, %rd72;
	or.pred  	%p1, %p5, %p6;
	selp.b32 	%r5, %r224, 0, %p5;
	selp.f32 	%f4, %f127, %f130, %p5;
	mov.b32 	%r613, 0;
$L__BB2_3:
	ld.param.u64 	%rd267, [_Z28check_robot_collision_kernelPbPK9RobotPoseiPK8Obstacleifff_param_3];
	cvta.to.global.u64 	%rd73, %rd267;
	mul.wide.u32 	%rd74, %r613, 28;
	add.s64 	%rd75, %rd73, %rd74;
	add.s64 	%rd10, %rd75, 12;
	ld.global.u32 	%r7, [%rd75+12];
	setp.ne.s32 	%p7, %r7, 0;
	@%p7 bra 	$L__BB2_5;
	ld.global.f32 	%f24, [%rd10+-12];
	ld.global.f32 	%f23, [%rd10+-8];
	ld.global.f32 	%f187, [%rd10+-4];
	sub.f32 	%f188, %f1, %f24;
	sub.f32 	%f189, %f2, %f23;
	mul.f32 	%f190, %f189, %f189;
	fma.rn.f32 	%f191, %f188, %f188, %f190;
	sqrt.rn.f32 	%f192, %f191;
	sub.f32 	%f602, %f192, %f187;
	bra.uni 	$L__BB2_22;
$L__BB2_5:
	ld.global.f32 	%f24, [%rd10+-12];
	ld.global.f32 	%f23, [%rd10+-8];
	ld.global.f32 	%f10, [%rd10+4];
	ld.global.f32 	%f11, [%rd10+8];
	ld.global.f32 	%f131, [%rd10+12];
	neg.f32 	%f12, %f131;
	mul.f32 	%f132, %f131, 0fBF22F983;
	cvt.rni.s32.f32 	%r621, %f132;
	cvt.rn.f32.s32 	%f133, %r621;
	fma.rn.f32 	%f134, %f133, 0fBFC90FDA, %f12;
	fma.rn.f32 	%f135, %f133, 0fB3A22168, %f134;
	fma.rn.f32 	%f599, %f133, 0fA7C234C5, %f135;
	abs.f32 	%f14, %f12;
	setp.ltu.f32 	%p8, %f14, 0f47CE4780;
	mov.u32 	%r617, %r621;
	mov.f32 	%f598, %f599;
	@%p8 bra 	$L__BB2_13;
	setp.neu.f32 	%p9, %f14, 0f7F800000;
	@%p9 bra 	$L__BB2_8;
	mov.f32 	%f138, 0f00000000;
	mul.rn.f32 	%f598, %f12, %f138;
	mov.b32 	%r617, 0;
	bra.uni 	$L__BB2_13;
$L__BB2_8:
	mov.b32 	%r9, %f12;
	mov.b64 	%rd270, 0;
	mov.b32 	%r614, 0;
	mov.u64 	%rd268, __cudart_i2opi_f;
	mov.u64 	%rd269, %rd6;
$L__BB2_9:
	.pragma "nounroll";
	ld.global.nc.u32 	%r231, [%rd268];
	shl.b32 	%r232, %r9, 8;
	or.b32  	%r233, %r232, -2147483648;
	mad.wide.u32 	%rd78, %r231, %r233, %rd270;
	shr.u64 	%rd270, %rd78, 32;
	st.local.u32 	[%rd269], %rd78;
	add.s32 	%r614, %r614, 1;
	add.s64 	%rd269, %rd269, 4;
	add.s64 	%rd268, %rd268, 4;
	setp.ne.s32 	%p10, %r614, 6;
	@%p10 bra 	$L__BB2_9;
	shr.u32 	%r234, %r9, 23;
	st.local.u32 	[%rd6+24], %rd270;
	and.b32  	%r12, %r234, 31;
	and.b32  	%r235, %r234, 224;
	add.s32 	%r236, %r235, -128;
	shr.u32 	%r237, %r236, 5;
	mul.wide.u32 	%rd79, %r237, 4;
	sub.s64 	%rd17, %rd6, %rd79;
	ld.local.u32 	%r615, [%rd17+24];
	ld.local.u32 	%r616, [%rd17+20];
	setp.eq.s32 	%p11, %r12, 0;
	@%p11 bra 	$L__BB2_12;
	shf.l.wrap.b32 	%r615, %r616, %r615, %r12;
	ld.local.u32 	%r238, [%rd17+16];
	shf.l.wrap.b32 	%r616, %r238, %r616, %r12;
$L__BB2_12:
	shr.u32 	%r239, %r615, 30;
	shf.l.wrap.b32 	%r240, %r616, %r615, 2;
	shl.b32 	%r241, %r616, 2;
	shr.u32 	%r242, %r240, 31;
	add.s32 	%r243, %r242, %r239;
	neg.s32 	%r244, %r243;
	setp.lt.s32 	%p12, %r9, 0;
	selp.b32 	%r617, %r244, %r243, %p12;
	xor.b32  	%r245, %r240, %r9;
	shr.s32 	%r246, %r240, 31;
	xor.b32  	%r247, %r246, %r240;
	xor.b32  	%r248, %r246, %r241;
	cvt.u64.u32 	%rd80, %r247;
	shl.b64 	%rd81, %rd80, 32;
	cvt.u64.u32 	%rd82, %r248;
	or.b64  	%rd83, %rd81, %rd82;
	cvt.rn.f64.s64 	%fd1, %rd83;
	mul.f64 	%fd2, %fd1, 0d3BF921FB54442D19;
	cvt.rn.f32.f64 	%f136, %fd2;
	neg.f32 	%f137, %f136;
	setp.lt.s32 	%p13, %r245, 0;
	selp.f32 	%f598, %f137, %f136, %p13;
$L__BB2_13:
	add.s32 	%r250, %r617, 1;
	mul.rn.f32 	%f139, %f598, %f598;
	and.b32  	%r251, %r617, 1;
	setp.eq.b32 	%p15, %r251, 1;
	selp.f32 	%f140, %f598, 0f3F800000, %p15;
	fma.rn.f32 	%f141, %f139, %f140, 0f00000000;
	fma.rn.f32 	%f142, %f139, 0f37CBAC00, 0fBAB607ED;
	selp.f32 	%f143, 0fB94D4153, %f142, %p15;
	selp.f32 	%f144, 0f3C0885E4, 0f3D2AAABB, %p15;
	fma.rn.f32 	%f145, %f143, %f139, %f144;
	selp.f32 	%f146, 0fBE2AAAA8, 0fBEFFFFFF, %p15;
	fma.rn.f32 	%f147, %f145, %f139, %f146;
	fma.rn.f32 	%f148, %f147, %f141, %f140;
	and.b32  	%r252, %r250, 2;
	setp.eq.s32 	%p16, %r252, 0;
	mov.f32 	%f149, 0f00000000;
	sub.f32 	%f150, %f149, %f148;
	selp.f32 	%f18, %f148, %f150, %p16;
	@%p8 bra 	$L__BB2_21;
	setp.neu.f32 	%p17, %f14, 0f7F800000;
	@%p17 bra 	$L__BB2_16;
	mov.f32 	%f153, 0f00000000;
	mul.rn.f32 	%f599, %f12, %f153;
	mov.b32 	%r621, 0;
	bra.uni 	$L__BB2_21;
$L__BB2_16:
	mov.b32 	%r21, %f12;
	mov.b64 	%rd271, 0;
	mov.b32 	%r618, 0;
$L__BB2_17:
	.pragma "nounroll";
	mul.wide.u32 	%rd85, %r618, 4;
	mov.u64 	%rd86, __cudart_i2opi_f;
	add.s64 	%rd87, %rd86, %rd85;
	ld.global.nc.u32 	%r254, [%rd87];
	shl.b32 	%r255, %r21, 8;
	or.b32  	%r256, %r255, -2147483648;
	mad.wide.u32 	%rd88, %r254, %r256, %rd271;
	shr.u64 	%rd271, %rd88, 32;
	add.s64 	%rd89, %rd5, %rd85;
	st.local.u32 	[%rd89], %rd88;
	add.s32 	%r618, %r618, 1;
	setp.ne.s32 	%p18, %r618, 6;
	@%p18 bra 	$L__BB2_17;
	shr.u32 	%r257, %r21, 23;
	st.local.u32 	[%rd5+24], %rd271;
	and.b32  	%r24, %r257, 31;
	and.b32  	%r258, %r257, 224;
	add.s32 	%r259, %r258, -128;
	shr.u32 	%r260, %r259, 5;
	mul.wide.u32 	%rd90, %r260, 4;
	sub.s64 	%rd20, %rd5, %rd90;
	ld.local.u32 	%r619, [%rd20+24];
	ld.local.u32 	%r620, [%rd20+20];
	setp.eq.s32 	%p19, %r24, 0;
	@%p19 bra 	$L__BB2_20;
	shf.l.wrap.b32 	%r619, %r620, %r619, %r24;
	ld.local.u32 	%r261, [%rd20+16];
	shf.l.wrap.b32 	%r620, %r261, %r620, %r24;
$L__BB2_20:
	shr.u32 	%r262, %r619, 30;
	shf.l.wrap.b32 	%r263, %r620, %r619, 2;
	shl.b32 	%r264, %r620, 2;
	shr.u32 	%r265, %r263, 31;
	add.s32 	%r266, %r265, %r262;
	neg.s32 	%r267, %r266;
	setp.lt.s32 	%p20, %r21, 0;
	selp.b32 	%r621, %r267, %r266, %p20;
	xor.b32  	%r268, %r263, %r21;
	shr.s32 	%r269, %r263, 31;
	xor.b32  	%r270, %r269, %r263;
	xor.b32  	%r271, %r269, %r264;
	cvt.u64.u32 	%rd91, %r270;
	shl.b64 	%rd92, %rd91, 32;
	cvt.u64.u32 	%rd93, %r271;
	or.b64  	%rd94, %rd92, %rd93;
	cvt.rn.f64.s64 	%fd3, %rd94;
	mul.f64 	%fd4, %fd3, 0d3BF921FB54442D19;
	cvt.rn.f32.f64 	%f151, %fd4;
	neg.f32 	%f152, %f151;
	setp.lt.s32 	%p21, %r268, 0;
	selp.f32 	%f599, %f152, %f151, %p21;
$L__BB2_21:
	sub.f32 	%f154, %f1, %f24;
	sub.f32 	%f155, %f2, %f23;
	mul.rn.f32 	%f156, %f599, %f599;
	and.b32  	%r273, %r621, 1;
	setp.eq.b32 	%p22, %r273, 1;
	selp.f32 	%f157, 0f3F800000, %f599, %p22;
	fma.rn.f32 	%f158, %f156, %f157, 0f00000000;
	fma.rn.f32 	%f159, %f156, 0f37CBAC00, 0fBAB607ED;
	selp.f32 	%f160, %f159, 0fB94D4153, %p22;
	selp.f32 	%f161, 0f3D2AAABB, 0f3C0885E4, %p22;
	fma.rn.f32 	%f162, %f160, %f156, %f161;
	selp.f32 	%f163, 0fBEFFFFFF, 0fBE2AAAA8, %p22;
	fma.rn.f32 	%f164, %f162, %f156, %f163;
	fma.rn.f32 	%f165, %f164, %f158, %f157;
	and.b32  	%r274, %r621, 2;
	setp.eq.s32 	%p23, %r274, 0;
	mov.f32 	%f166, 0f00000000;
	sub.f32 	%f167, %f166, %f165;
	selp.f32 	%f168, %f165, %f167, %p23;
	mul.f32 	%f169, %f154, %f18;
	mul.f32 	%f170, %f155, %f168;
	sub.f32 	%f171, %f169, %f170;
	mul.f32 	%f172, %f154, %f168;
	fma.rn.f32 	%f173, %f155, %f18, %f172;
	abs.f32 	%f174, %f171;
	mul.f32 	%f175, %f10, 0f3F000000;
	sub.f32 	%f176, %f174, %f175;
	abs.f32 	%f177, %f173;
	mul.f32 	%f178, %f11, 0f3F000000;
	sub.f32 	%f179, %f177, %f178;
	max.f32 	%f180, %f176, 0f00000000;
	max.f32 	%f181, %f179, 0f00000000;
	mul.f32 	%f182, %f181, %f181;
	fma.rn.f32 	%f183, %f180, %f180, %f182;
	sqrt.rn.f32 	%f184, %f183;
	max.f32 	%f185, %f176, %f179;
	min.f32 	%f186, %f185, 0f00000000;
	add.f32 	%f602, %f184, %f186;
$L__BB2_22:
	setp.geu.f32 	%p25, %f602, %f3;
	mov.b16 	%rs4, 0;
	mov.pred 	%p24, -1;
	mov.pred 	%p153, %p24;
	mov.u16 	%rs10, %rs4;
	@%p25 bra 	$L__BB2_152;
	sub.s32 	%r33, 32, %r4;
	mov.u32 	%r673, %r5;
	mov.f32 	%f618, %f4;
	@%p1 bra 	$L__BB2_29;
	mov.b64 	%rd284, 0;
	mov.b32 	%r670, 0;
$L__BB2_25:
	.pragma "nounroll";
	mul.wide.u32 	%rd96, %r670, 4;
	mov.u64 	%rd97, __cudart_i2opi_f;
	add.s64 	%rd98, %rd97, %rd96;
	ld.global.nc.u32 	%r276, [%rd98];
	mad.wide.u32 	%rd99, %r276, %r3, %rd284;
	shr.u64 	%rd284, %rd99, 32;
	add.s64 	%rd100, %rd4, %rd96;
	st.local.u32 	[%rd100], %rd99;
	add.s32 	%r670, %r670, 1;
	setp.ne.s32 	%p26, %r670, 6;
	@%p26 bra 	$L__BB2_25;
	setp.eq.s32 	%p27, %r4, 0;
	st.local.u32 	[%rd4+24], %rd284;
	ld.local.u32 	%r671, [%rd8+24];
	ld.local.u32 	%r672, [%rd8+20];
	@%p27 bra 	$L__BB2_28;
	shl.b32 	%r277, %r671, %r4;
	shr.u32 	%r278, %r672, %r33;
	add.s32 	%r671, %r278, %r277;
	shl.b32 	%r279, %r672, %r4;
	ld.local.u32 	%r280, [%rd8+16];
	shr.u32 	%r281, %r280, %r33;
	add.s32 	%r672, %r281, %r279;
$L__BB2_28:
	setp.lt.s32 	%p28, %r2, 0;
	shr.u32 	%r282, %r671, 30;
	shf.l.wrap.b32 	%r283, %r672, %r671, 2;
	shl.b32 	%r284, %r672, 2;
	shr.u32 	%r285, %r283, 31;
	add.s32 	%r286, %r285, %r282;
	neg.s32 	%r287, %r286;
	selp.b32 	%r673, %r287, %r286, %p28;
	xor.b32  	%r288, %r283, %r2;
	shr.s32 	%r289, %r283, 31;
	xor.b32  	%r290, %r289, %r283;
	xor.b32  	%r291, %r289, %r284;
	cvt.u64.u32 	%rd101, %r290;
	shl.b64 	%rd102, %rd101, 32;
	cvt.u64.u32 	%rd103, %r291;
	or.b64  	%rd104, %rd102, %rd103;
	cvt.rn.f64.s64 	%fd5, %rd104;
	mul.f64 	%fd6, %fd5, 0d3BF921FB54442D19;
	cvt.rn.f32.f64 	%f193, %fd6;
	neg.f32 	%f194, %f193;
	setp.lt.s32 	%p29, %r288, 0;
	selp.f32 	%f618, %f194, %f193, %p29;
$L__BB2_29:
	add.s32 	%r292, %r673, 1;
	mul.rn.f32 	%f195, %f618, %f618;
	and.b32  	%r293, %r673, 1;
	setp.eq.b32 	%p30, %r293, 1;
	selp.f32 	%f196, %f618, 0f3F800000, %p30;
	fma.rn.f32 	%f197, %f195, %f196, 0f00000000;
	fma.rn.f32 	%f198, %f195, 0f37CBAC00, 0fBAB607ED;
	selp.f32 	%f199, 0fB94D4153, %f198, %p30;
	selp.f32 	%f200, 0f3C0885E4, 0f3D2AAABB, %p30;
	fma.rn.f32 	%f201, %f199, %f195, %f200;
	selp.f32 	%f202, 0fBE2AAAA8, 0fBEFFFFFF, %p30;
	fma.rn.f32 	%f203, %f201, %f195, %f202;
	fma.rn.f32 	%f204, %f203, %f197, %f196;
	and.b32  	%r294, %r292, 2;
	setp.eq.s32 	%p31, %r294, 0;
	mov.f32 	%f205, 0f00000000;
	sub.f32 	%f206, %f205, %f204;
	selp.f32 	%f96, %f204, %f206, %p31;
	mov.u32 	%r677, %r5;
	mov.f32 	%f619, %f4;
	@%p1 bra 	$L__BB2_35;
	mov.b64 	%rd285, 0;
	mov.b32 	%r674, 0;
$L__BB2_31:
	.pragma "nounroll";
	mul.wide.u32 	%rd106, %r674, 4;
	mov.u64 	%rd107, __cudart_i2opi_f;
	add.s64 	%rd108, %rd107, %rd106;
	ld.global.nc.u32 	%r296, [%rd108];
	mad.wide.u32 	%rd109, %r296, %r3, %rd285;
	shr.u64 	%rd285, %rd109, 32;
	add.s64 	%rd110, %rd3, %rd106;
	st.local.u32 	[%rd110], %rd109;
	add.s32 	%r674, %r674, 1;
	setp.ne.s32 	%p32, %r674, 6;
	@%p32 bra 	$L__BB2_31;
	setp.eq.s32 	%p33, %r4, 0;
	st.local.u32 	[%rd3+24], %rd285;
	ld.local.u32 	%r675, [%rd9+24];
	ld.local.u32 	%r676, [%rd9+20];
	@%p33 bra 	$L__BB2_34;
	shl.b32 	%r297, %r675, %r4;
	shr.u32 	%r298, %r676, %r33;
	add.s32 	%r675, %r298, %r297;
	shl.b32 	%r299, %r676, %r4;
	ld.local.u32 	%r300, [%rd9+16];
	shr.u32 	%r301, %r300, %r33;
	add.s32 	%r676, %r301, %r299;
$L__BB2_34:
	setp.lt.s32 	%p34, %r2, 0;
	shr.u32 	%r302, %r675, 30;
	shf.l.wrap.b32 	%r303, %r676, %r675, 2;
	shl.b32 	%r304, %r676, 2;
	shr.u32 	%r305, %r303, 31;
	add.s32 	%r306, %r305, %r302;
	neg.s32 	%r307, %r306;
	selp.b32 	%r677, %r307, %r306, %p34;
	xor.b32  	%r308, %r303, %r2;
	shr.s32 	%r309, %r303, 31;
	xor.b32  	%r310, %r309, %r303;
	xor.b32  	%r311, %r309, %r304;
	cvt.u64.u32 	%rd111, %r310;
	shl.b64 	%rd112, %rd111, 32;
	cvt.u64.u32 	%rd113, %r311;
	or.b64  	%rd114, %rd112, %rd113;
	cvt.rn.f64.s64 	%fd7, %rd114;
	mul.f64 	%fd8, %fd7, 0d3BF921FB54442D19;
	cvt.rn.f32.f64 	%f207, %fd8;
	neg.f32 	%f208, %f207;
	setp.lt.s32 	%p35, %r308, 0;
	selp.f32 	%f619, %f208, %f207, %p35;
$L__BB2_35:
	ld.param.f32 	%f589, [_Z28check_robot_collision_kernelPbPK9RobotPoseiPK8Obstacleifff_param_6];
	ld.param.f32 	%f584, [_Z28check_robot_collision_kernelPbPK9RobotPoseiPK8Obstacleifff_param_5];
	mul.rn.f32 	%f209, %f619, %f619;
	and.b32  	%r312, %r677, 1;
	setp.eq.b32 	%p37, %r312, 1;
	selp.f32 	%f210, 0f3F800000, %f619, %p37;
	fma.rn.f32 	%f211, %f209, %f210, 0f00000000;
	fma.rn.f32 	%f212, %f209, 0f37CBAC00, 0fBAB607ED;
	selp.f32 	%f213, %f212, 0fB94D4153, %p37;
	selp.f32 	%f214, 0f3D2AAABB, 0f3C0885E4, %p37;
	fma.rn.f32 	%f215, %f213, %f209, %f214;
	selp.f32 	%f216, 0fBEFFFFFF, 0fBE2AAAA8, %p37;
	fma.rn.f32 	%f217, %f215, %f209, %f216;
	fma.rn.f32 	%f218, %f217, %f211, %f210;
	and.b32  	%r313, %r677, 2;
	setp.eq.s32 	%p38, %r313, 0;
	mov.f32 	%f219, 0f00000000;
	sub.f32 	%f220, %f219, %f218;
	selp.f32 	%f221, %f218, %f220, %p38;
	mul.f32 	%f222, %f584, 0fBF000000;
	mul.f32 	%f223, %f222, %f96;
	mul.f32 	%f224, %f589, 0fBF000000;
	mul.f32 	%f225, %f224, %f221;
	sub.f32 	%f226, %f223, %f225;
	mul.f32 	%f227, %f222, %f221;
	fma.rn.f32 	%f228, %f224, %f96, %f227;
	add.f32 	%f99, %f1, %f226;
	add.f32 	%f100, %f2, %f228;
	@%p7 bra 	$L__BB2_134;
	ld.global.f32 	%f285, [%rd10+-4];
	sub.f32 	%f286, %f99, %f24;
	sub.f32 	%f287, %f100, %f23;
	mul.f32 	%f288, %f287, %f287;
	fma.rn.f32 	%f289, %f286, %f286, %f288;
	sqrt.rn.f32 	%f290, %f289;
	sub.f32 	%f622, %f290, %f285;
	bra.uni 	$L__BB2_151;
$L__BB2_37:
	sub.s32 	%r34, 32, %r4;
	mov.u32 	%r625, %r5;
	mov.f32 	%f603, %f4;
	@%p1 bra 	$L__BB2_43;
	mov.b64 	%rd272, 0;
	mov.b32 	%r622, 0;
$L__BB2_39:
	.pragma "nounroll";
	mul.wide.u32 	%rd138, %r622, 4;
	mov.u64 	%rd139, __cudart_i2opi_f;
	add.s64 	%rd140, %rd139, %rd138;
	ld.global.nc.u32 	%r360, [%rd140];
	mad.wide.u32 	%rd141, %r360, %r3, %rd272;
	shr.u64 	%rd272, %rd141, 32;
	add.s64 	%rd142, %rd4, %rd138;
	st.local.u32 	[%rd142], %rd141;
	add.s32 	%r622, %r622, 1;
	setp.ne.s32 	%p57, %r622, 6;
	@%p57 bra 	$L__BB2_39;
	setp.eq.s32 	%p58, %r4, 0;
	st.local.u32 	[%rd4+24], %rd272;
	ld.local.u32 	%r623, [%rd8+24];
	ld.local.u32 	%r624, [%rd8+20];
	@%p58 bra 	$L__BB2_42;
	shl.b32 	%r361, %r623, %r4;
	shr.u32 	%r362, %r624, %r34;
	add.s32 	%r623, %r362, %r361;
	shl.b32 	%r363, %r624, %r4;
	ld.local.u32 	%r364, [%rd8+16];
	shr.u32 	%r365, %r364, %r34;
	add.s32 	%r624, %r365, %r363;
$L__BB2_42:
	setp.lt.s32 	%p59, %r2, 0;
	shr.u32 	%r366, %r623, 30;
	shf.l.wrap.b32 	%r367, %r624, %r623, 2;
	shl.b32 	%r368, %r624, 2;
	shr.u32 	%r369, %r367, 31;
	add.s32 	%r370, %r369, %r366;
	neg.s32 	%r371, %r370;
	selp.b32 	%r625, %r371, %r370, %p59;
	xor.b32  	%r372, %r367, %r2;
	shr.s32 	%r373, %r367, 31;
	xor.b32  	%r374, %r373, %r367;
	xor.b32  	%r375, %r373, %r368;
	cvt.u64.u32 	%rd143, %r374;
	shl.b64 	%rd144, %rd143, 32;
	cvt.u64.u32 	%rd145, %r375;
	or.b64  	%rd146, %rd144, %rd145;
	cvt.rn.f64.s64 	%fd13, %rd146;
	mul.f64 	%fd14, %fd13, 0d3BF921FB54442D19;
	cvt.rn.f32.f64 	%f291, %fd14;
	neg.f32 	%f292, %f291;
	setp.lt.s32 	%p60, %r372, 0;
	selp.f32 	%f603, %f292, %f291, %p60;
$L__BB2_43:
	add.s32 	%r376, %r625, 1;
	mul.rn.f32 	%f293, %f603, %f603;
	and.b32  	%r377, %r625, 1;
	setp.eq.b32 	%p61, %r377, 1;
	selp.f32 	%f294, %f603, 0f3F800000, %p61;
	fma.rn.f32 	%f295, %f293, %f294, 0f00000000;
	fma.rn.f32 	%f296, %f293, 0f37CBAC00, 0fBAB607ED;
	selp.f32 	%f297, 0fB94D4153, %f296, %p61;
	selp.f32 	%f298, 0f3C0885E4, 0f3D2AAABB, %p61;
	fma.rn.f32 	%f299, %f297, %f293, %f298;
	selp.f32 	%f300, 0fBE2AAAA8, 0fBEFFFFFF, %p61;
	fma.rn.f32 	%f301, %f299, %f293, %f300;
	fma.rn.f32 	%f302, %f301, %f295, %f294;
	and.b32  	%r378, %r376, 2;
	setp.eq.s32 	%p62, %r378, 0;
	mov.f32 	%f303, 0f00000000;
	sub.f32 	%f304, %f303, %f302;
	selp.f32 	%f28, %f302, %f304, %p62;
	mov.u32 	%r629, %r5;
	mov.f32 	%f604, %f4;
	@%p1 bra 	$L__BB2_49;
	mov.b64 	%rd273, 0;
	mov.b32 	%r626, 0;
$L__BB2_45:
	.pragma "nounroll";
	mul.wide.u32 	%rd148, %r626, 4;
	mov.u64 	%rd149, __cudart_i2opi_f;
	add.s64 	%rd150, %rd149, %rd148;
	ld.global.nc.u32 	%r380, [%rd150];
	mad.wide.u32 	%rd151, %r380, %r3, %rd273;
	shr.u64 	%rd273, %rd151, 32;
	add.s64 	%rd152, %rd3, %rd148;
	st.local.u32 	[%rd152], %rd151;
	add.s32 	%r626, %r626, 1;
	setp.ne.s32 	%p63, %r626, 6;
	@%p63 bra 	$L__BB2_45;
	setp.eq.s32 	%p64, %r4, 0;
	st.local.u32 	[%rd3+24], %rd273;
	ld.local.u32 	%r627, [%rd9+24];
	ld.local.u32 	%r628, [%rd9+20];
	@%p64 bra 	$L__BB2_48;
	shl.b32 	%r381, %r627, %r4;
	shr.u32 	%r382, %r628, %r34;
	add.s32 	%r627, %r382, %r381;
	shl.b32 	%r383, %r628, %r4;
	ld.local.u32 	%r384, [%rd9+16];
	shr.u32 	%r385, %r384, %r34;
	add.s32 	%r628, %r385, %r383;
$L__BB2_48:
	setp.lt.s32 	%p65, %r2, 0;
	shr.u32 	%r386, %r627, 30;
	shf.l.wrap.b32 	%r387, %r628, %r627, 2;
	shl.b32 	%r388, %r628, 2;
	shr.u32 	%r389, %r387, 31;
	add.s32 	%r390, %r389, %r386;
	neg.s32 	%r391, %r390;
	selp.b32 	%r629, %r391, %r390, %p65;
	xor.b32  	%r392, %r387, %r2;
	shr.s32 	%r393, %r387, 31;
	xor.b32  	%r394, %r393, %r387;
	xor.b32  	%r395, %r393, %r388;
	cvt.u64.u32 	%rd153, %r394;
	shl.b64 	%rd154, %rd153, 32;
	cvt.u64.u32 	%rd155, %r395;
	or.b64  	%rd156, %rd154, %rd155;
	cvt.rn.f64.s64 	%fd15, %rd156;
	mul.f64 	%fd16, %fd15, 0d3BF921FB54442D19;
	cvt.rn.f32.f64 	%f305, %fd16;
	neg.f32 	%f306, %f305;
	setp.lt.s32 	%p66, %r392, 0;
	selp.f32 	%f604, %f306, %f305, %p66;
$L__BB2_49:
	ld.param.f32 	%f590, [_Z28check_robot_collision_kernelPbPK9RobotPoseiPK8Obstacleifff_param_6];
	ld.param.f32 	%f585, [_Z28check_robot_collision_kernelPbPK9RobotPoseiPK8Obstacleifff_param_5];
	setp.eq.s32 	%p67, %r7, 0;
	mul.rn.f32 	%f307, %f604, %f604;
	and.b32  	%r396, %r629, 1;
	setp.eq.b32 	%p68, %r396, 1;
	selp.f32 	%f308, 0f3F800000, %f604, %p68;
	fma.rn.f32 	%f309, %f307, %f308, 0f00000000;
	fma.rn.f32 	%f310, %f307, 0f37CBAC00, 0fBAB607ED;
	selp.f32 	%f311, %f310, 0fB94D4153, %p68;
	selp.f32 	%f312, 0f3D2AAABB, 0f3C0885E4, %p68;
	fma.rn.f32 	%f313, %f311, %f307, %f312;
	selp.f32 	%f314, 0fBEFFFFFF, 0fBE2AAAA8, %p68;
	fma.rn.f32 	%f315, %f313, %f307, %f314;
	fma.rn.f32 	%f316, %f315, %f309, %f308;
	and.b32  	%r397, %r629, 2;
	setp.eq.s32 	%p69, %r397, 0;
	mov.f32 	%f317, 0f00000000;
	sub.f32 	%f318, %f317, %f316;
	selp.f32 	%f319, %f316, %f318, %p69;
	mul.f32 	%f320, %f585, 0f3F000000;
	mul.f32 	%f321, %f320, %f28;
	mul.f32 	%f322, %f590, 0fBF000000;
	mul.f32 	%f323, %f322, %f319;
	sub.f32 	%f324, %f321, %f323;
	mul.f32 	%f325, %f320, %f319;
	fma.rn.f32 	%f326, %f322, %f28, %f325;
	add.f32 	%f31, %f1, %f324;
	add.f32 	%f32, %f2, %f326;
	@%p67 bra 	$L__BB2_67;
	ld.global.f32 	%f33, [%rd10+4];
	ld.global.f32 	%f34, [%rd10+8];
	ld.global.f32 	%f327, [%rd10+12];
	neg.f32 	%f35, %f327;
	mul.f32 	%f328, %f327, 0fBF22F983;
	cvt.rni.s32.f32 	%r637, %f328;
	cvt.rn.f32.s32 	%f329, %r637;
	fma.rn.f32 	%f330, %f329, 0fBFC90FDA, %f35;
	fma.rn.f32 	%f331, %f329, 0fB3A22168, %f330;
	fma.rn.f32 	%f606, %f329, 0fA7C234C5, %f331;
	abs.f32 	%f37, %f35;
	setp.ltu.f32 	%p70, %f37, 0f47CE4780;
	mov.u32 	%r633, %r637;
	mov.f32 	%f605, %f606;
	@%p70 bra 	$L__BB2_58;
	setp.eq.f32 	%p71, %f37, 0f7F800000;
	@%p71 bra 	$L__BB2_57;
	mov.b32 	%r56, %f35;
	mov.b64 	%rd274, 0;
	mov.b32 	%r630, 0;
$L__BB2_53:
	.pragma "nounroll";
	mul.wide.u32 	%rd158, %r630, 4;
	mov.u64 	%rd159, __cudart_i2opi_f;
	add.s64 	%rd160, %rd159, %rd158;
	ld.global.nc.u32 	%r399, [%rd160];
	shl.b32 	%r400, %r56, 8;
	or.b32  	%r401, %r400, -2147483648;
	mad.wide.u32 	%rd161, %r399, %r401, %rd274;
	shr.u64 	%rd274, %rd161, 32;
	add.s64 	%rd162, %rd2, %rd158;
	st.local.u32 	[%rd162], %rd161;
	add.s32 	%r630, %r630, 1;
	setp.ne.s32 	%p72, %r630, 6;
	@%p72 bra 	$L__BB2_53;
	shr.u32 	%r402, %r56, 23;
	st.local.u32 	[%rd2+24], %rd274;
	and.b32  	%r59, %r402, 31;
	and.b32  	%r403, %r402, 224;
	add.s32 	%r404, %r403, -128;
	shr.u32 	%r405, %r404, 5;
	mul.wide.u32 	%rd163, %r405, 4;
	sub.s64 	%rd27, %rd2, %rd163;
	ld.local.u32 	%r631, [%rd27+24];
	ld.local.u32 	%r632, [%rd27+20];
	setp.eq.s32 	%p73, %r59, 0;
	@%p73 bra 	$L__BB2_56;
	shf.l.wrap.b32 	%r631, %r632, %r631, %r59;
	ld.local.u32 	%r406, [%rd27+16];
	shf.l.wrap.b32 	%r632, %r406, %r632, %r59;
$L__BB2_56:
	shr.u32 	%r407, %r631, 30;
	shf.l.wrap.b32 	%r408, %r632, %r631, 2;
	shl.b32 	%r409, %r632, 2;
	shr.u32 	%r410, %r408, 31;
	add.s32 	%r411, %r410, %r407;
	neg.s32 	%r412, %r411;
	setp.lt.s32 	%p74, %r56, 0;
	selp.b32 	%r633, %r412, %r411, %p74;
	xor.b32  	%r413, %r408, %r56;
	shr.s32 	%r414, %r408, 31;
	xor.b32  	%r415, %r414, %r408;
	xor.b32  	%r416, %r414, %r409;
	cvt.u64.u32 	%rd164, %r415;
	shl.b64 	%rd165, %rd164, 32;
	cvt.u64.u32 	%rd166, %r416;
	or.b64  	%rd167, %rd165, %rd166;
	cvt.rn.f64.s64 	%fd17, %rd167;
	mul.f64 	%fd18, %fd17, 0d3BF921FB54442D19;
	cvt.rn.f32.f64 	%f332, %fd18;
	neg.f32 	%f333, %f332;
	setp.lt.s32 	%p75, %r413, 0;
	selp.f32 	%f605, %f333, %f332, %p75;
	bra.uni 	$L__BB2_58;
$L__BB2_57:
	mov.f32 	%f334, 0f00000000;
	mul.rn.f32 	%f605, %f35, %f334;
	mov.b32 	%r633, 0;
$L__BB2_58:
	add.s32 	%r418, %r633, 1;
	mul.rn.f32 	%f335, %f605, %f605;
	and.b32  	%r419, %r633, 1;
	setp.eq.b32 	%p77, %r419, 1;
	selp.f32 	%f336, %f605, 0f3F800000, %p77;
	fma.rn.f32 	%f337, %f335, %f336, 0f00000000;
	fma.rn.f32 	%f338, %f335, 0f37CBAC00, 0fBAB607ED;
	selp.f32 	%f339, 0fB94D4153, %f338, %p77;
	selp.f32 	%f340, 0f3C0885E4, 0f3D2AAABB, %p77;
	fma.rn.f32 	%f341, %f339, %f335, %f340;
	selp.f32 	%f342, 0fBE2AAAA8, 0fBEFFFFFF, %p77;
	fma.rn.f32 	%f343, %f341, %f335, %f342;
	fma.rn.f32 	%f344, %f343, %f337, %f336;
	and.b32  	%r420, %r418, 2;
	setp.eq.s32 	%p78, %r420, 0;
	mov.f32 	%f345, 0f00000000;
	sub.f32 	%f346, %f345, %f344;
	selp.f32 	%f41, %f344, %f346, %p78;
	@%p70 bra 	$L__BB2_66;
	setp.eq.f32 	%p79, %f37, 0f7F800000;
	@%p79 bra 	$L__BB2_65;
	mov.b32 	%r68, %f35;
	mov.b64 	%rd275, 0;
	mov.b32 	%r634, 0;
$L__BB2_61:
	.pragma "nounroll";
	mul.wide.u32 	%rd169, %r634, 4;
	mov.u64 	%rd170, __cudart_i2opi_f;
	add.s64 	%rd171, %rd170, %rd169;
	ld.global.nc.u32 	%r422, [%rd171];
	shl.b32 	%r423, %r68, 8;
	or.b32  	%r424, %r423, -2147483648;
	mad.wide.u32 	%rd172, %r422, %r424, %rd275;
	shr.u64 	%rd275, %rd172, 32;
	add.s64 	%rd173, %rd1, %rd169;
	st.local.u32 	[%rd173], %rd172;
	add.s32 	%r634, %r634, 1;
	setp.ne.s32 	%p80, %r634, 6;
	@%p80 bra 	$L__BB2_61;
	shr.u32 	%r425, %r68, 23;
	st.local.u32 	[%rd1+24], %rd275;
	and.b32  	%r71, %r425, 31;
	and.b32  	%r426, %r425, 224;
	add.s32 	%r427, %r426, -128;
	shr.u32 	%r428, %r427, 5;
	mul.wide.u32 	%rd174, %r428, 4;
	sub.s64 	%rd30, %rd1, %rd174;
	ld.local.u32 	%r635, [%rd30+24];
	ld.local.u32 	%r636, [%rd30+20];
	setp.eq.s32 	%p81, %r71, 0;
	@%p81 bra 	$L__BB2_64;
	shf.l.wrap.b32 	%r635, %r636, %r635, %r71;
	ld.local.u32 	%r429, [%rd30+16];
	shf.l.wrap.b32 	%r636, %r429, %r636, %r71;
$L__BB2_64:
	shr.u32 	%r430, %r635, 30;
	shf.l.wrap.b32 	%r431, %r636, %r635, 2;
	shl.b32 	%r432, %r636, 2;
	shr.u32 	%r433, %r431, 31;
	add.s32 	%r434, %r433, %r430;
	neg.s32 	%r435, %r434;
	setp.lt.s32 	%p82, %r68, 0;
	selp.b32 	%r637, %r435, %r434, %p82;
	xor.b32  	%r436, %r431, %r68;
	shr.s32 	%r437, %r431, 31;
	xor.b32  	%r438, %r437, %r431;
	xor.b32  	%r439, %r437, %r432;
	cvt.u64.u32 	%rd175, %r438;
	shl.b64 	%rd176, %rd175, 32;
	cvt.u64.u32 	%rd177, %r439;
	or.b64  	%rd178, %rd176, %rd177;
	cvt.rn.f64.s64 	%fd19, %rd178;
	mul.f64 	%fd20, %fd19, 0d3BF921FB54442D19;
	cvt.rn.f32.f64 	%f347, %fd20;
	neg.f32 	%f348, %f347;
	setp.lt.s32 	%p83, %r436, 0;
	selp.f32 	%f606, %f348, %f347, %p83;
	bra.uni 	$L__BB2_66;
$L__BB2_65:
	mov.f32 	%f349, 0f00000000;
	mul.rn.f32 	%f606, %f35, %f349;
	mov.b32 	%r637, 0;
$L__BB2_66:
	sub.f32 	%f350, %f31, %f24;
	sub.f32 	%f351, %f32, %f23;
	mul.rn.f32 	%f352, %f606, %f606;
	and.b32  	%r441, %r637, 1;
	setp.eq.b32 	%p84, %r441, 1;
	selp.f32 	%f353, 0f3F800000, %f606, %p84;
	fma.rn.f32 	%f354, %f352, %f353, 0f00000000;
	fma.rn.f32 	%f355, %f352, 0f37CBAC00, 0fBAB607ED;
	selp.f32 	%f356, %f355, 0fB94D4153, %p84;
	selp.f32 	%f357, 0f3D2AAABB, 0f3C0885E4, %p84;
	fma.rn.f32 	%f358, %f356, %f352, %f357;
	selp.f32 	%f359, 0fBEFFFFFF, 0fBE2AAAA8, %p84;
	fma.rn.f32 	%f360, %f358, %f352, %f359;
	fma.rn.f32 	%f361, %f360, %f354, %f353;
	and.b32  	%r442, %r637, 2;
	setp.eq.s32 	%p85, %r442, 0;
	mov.f32 	%f362, 0f00000000;
	sub.f32 	%f363, %f362, %f361;
	selp.f32 	%f364, %f361, %f363, %p85;
	mul.f32 	%f365, %f350, %f41;
	mul.f32 	%f366, %f351, %f364;
	sub.f32 	%f367, %f365, %f366;
	mul.f32 	%f368, %f350, %f364;
	fma.rn.f32 	%f369, %f351, %f41, %f368;
	abs.f32 	%f370, %f367;
	mul.f32 	%f371, %f33, 0f3F000000;
	sub.f32 	%f372, %f370, %f371;
	abs.f32 	%f373, %f369;
	mul.f32 	%f374, %f34, 0f3F000000;
	sub.f32 	%f375, %f373, %f374;
	max.f32 	%f376, %f372, 0f00000000;
	max.f32 	%f377, %f375, 0f00000000;
	mul.f32 	%f378, %f377, %f377;
	fma.rn.f32 	%f379, %f376, %f376, %f378;
	sqrt.rn.f32 	%f380, %f379;
	max.f32 	%f381, %f372, %f375;
	min.f32 	%f382, %f381, 0f00000000;
	add.f32 	%f607, %f380, %f382;
	bra.uni 	$L__BB2_68;
$L__BB2_67:
	ld.global.f32 	%f383, [%rd10+-4];
	sub.f32 	%f384, %f31, %f24;
	sub.f32 	%f385, %f32, %f23;
	mul.f32 	%f386, %f385, %f385;
	fma.rn.f32 	%f387, %f384, %f384, %f386;
	sqrt.rn.f32 	%f388, %f387;
	sub.f32 	%f607, %f388, %f383;
$L__BB2_68:
	ld.param.f32 	%f595, [_Z28check_robot_collision_kernelPbPK9RobotPoseiPK8Obstacleifff_param_7];
	setp.lt.f32 	%p87, %f607, %f595;
	@%p87 bra 	$L__BB2_152;
	sub.s32 	%r80, 32, %r4;
	mov.u32 	%r641, %r5;
	mov.f32 	%f608, %f4;
	@%p1 bra 	$L__BB2_75;
	mov.b64 	%rd276, 0;
	mov.b32 	%r638, 0;
$L__BB2_71:
	.pragma "nounroll";
	mul.wide.u32 	%rd180, %r638, 4;
	mov.u64 	%rd181, __cudart_i2opi_f;
	add.s64 	%rd182, %rd181, %rd180;
	ld.global.nc.u32 	%r444, [%rd182];
	mad.wide.u32 	%rd183, %r444, %r3, %rd276;
	shr.u64 	%rd276, %rd183, 32;
	add.s64 	%rd184, %rd4, %rd180;
	st.local.u32 	[%rd184], %rd183;
	add.s32 	%r638, %r638, 1;
	setp.ne.s32 	%p88, %r638, 6;
	@%p88 bra 	$L__BB2_71;
	setp.eq.s32 	%p89, %r4, 0;
	st.local.u32 	[%rd4+24], %rd276;
	ld.local.u32 	%r639, [%rd8+24];
	ld.local.u32 	%r640, [%rd8+20];
	@%p89 bra 	$L__BB2_74;
	shl.b32 	%r445, %r639, %r4;
	shr.u32 	%r446, %r640, %r80;
	add.s32 	%r639, %r446, %r445;
	shl.b32 	%r447, %r640, %r4;
	ld.local.u32 	%r448, [%rd8+16];
	shr.u32 	%r449, %r448, %r80;
	add.s32 	%r640, %r449, %r447;
$L__BB2_74:
	setp.lt.s32 	%p90, %r2, 0;
	shr.u32 	%r450, %r639, 30;
	shf.l.wrap.b32 	%r451, %r640, %r639, 2;
	shl.b32 	%r452, %r640, 2;
	shr.u32 	%r453, %r451, 31;
	add.s32 	%r454, %r453, %r450;
	neg.s32 	%r455, %r454;
	selp.b32 	%r641, %r455, %r454, %p90;
	xor.b32  	%r456, %r451, %r2;
	shr.s32 	%r457, %r451, 31;
	xor.b32  	%r458, %r457, %r451;
	xor.b32  	%r459, %r457, %r452;
	cvt.u64.u32 	%rd185, %r458;
	shl.b64 	%rd186, %rd185, 32;
	cvt.u64.u32 	%rd187, %r459;
	or.b64  	%rd188, %rd186, %rd187;
	cvt.rn.f64.s64 	%fd21, %rd188;
	mul.f64 	%fd22, %fd21, 0d3BF921FB54442D19;
	cvt.rn.f32.f64 	%f389, %fd22;
	neg.f32 	%f390, %f389;
	setp.lt.s32 	%p91, %r456, 0;
	selp.f32 	%f608, %f390, %f389, %p91;
$L__BB2_75:
	add.s32 	%r460, %r641, 1;
	mul.rn.f32 	%f391, %f608, %f608;
	and.b32  	%r461, %r641, 1;
	setp.eq.b32 	%p92, %r461, 1;
	selp.f32 	%f392, %f608, 0f3F800000, %p92;
	fma.rn.f32 	%f393, %f391, %f392, 0f00000000;
	fma.rn.f32 	%f394, %f391, 0f37CBAC00, 0fBAB607ED;
	selp.f32 	%f395, 0fB94D4153, %f394, %p92;
	selp.f32 	%f396, 0f3C0885E4, 0f3D2AAABB, %p92;
	fma.rn.f32 	%f397, %f395, %f391, %f396;
	selp.f32 	%f398, 0fBE2AAAA8, 0fBEFFFFFF, %p92;
	fma.rn.f32 	%f399, %f397, %f391, %f398;
	fma.rn.f32 	%f400, %f399, %f393, %f392;
	and.b32  	%r462, %r460, 2;
	setp.eq.s32 	%p93, %r462, 0;
	mov.f32 	%f401, 0f00000000;
	sub.f32 	%f402, %f401, %f400;
	selp.f32 	%f50, %f400, %f402, %p93;
	mov.u32 	%r645, %r5;
	mov.f32 	%f609, %f4;
	@%p1 bra 	$L__BB2_81;
	mov.b64 	%rd277, 0;
	mov.b32 	%r642, 0;
$L__BB2_77:
	.pragma "nounroll";
	mul.wide.u32 	%rd190, %r642, 4;
	mov.u64 	%rd191, __cudart_i2opi_f;
	add.s64 	%rd192, %rd191, %rd190;
	ld.global.nc.u32 	%r464, [%rd192];
	mad.wide.u32 	%rd193, %r464, %r3, %rd277;
	shr.u64 	%rd277, %rd193, 32;
	add.s64 	%rd194, %rd3, %rd190;
	st.local.u32 	[%rd194], %rd193;
	add.s32 	%r642, %r642, 1;
	setp.ne.s32 	%p94, %r642, 6;
	@%p94 bra 	$L__BB2_77;
	setp.eq.s32 	%p95, %r4, 0;
	st.local.u32 	[%rd3+24], %rd277;
	ld.local.u32 	%r643, [%rd9+24];
	ld.local.u32 	%r644, [%rd9+20];
	@%p95 bra 	$L__BB2_80;
	shl.b32 	%r465, %r643, %r4;
	shr.u32 	%r466, %r644, %r80;
	add.s32 	%r643, %r466, %r465;
	shl.b32 	%r467, %r644, %r4;
	ld.local.u32 	%r468, [%rd9+16];
	shr.u32 	%r469, %r468, %r80;
	add.s32 	%r644, %r469, %r467;
$L__BB2_80:
	setp.lt.s32 	%p96, %r2, 0;
	shr.u32 	%r470, %r643, 30;
	shf.l.wrap.b32 	%r471, %r644, %r643, 2;
	shl.b32 	%r472, %r644, 2;
	shr.u32 	%r473, %r471, 31;
	add.s32 	%r474, %r473, %r470;
	neg.s32 	%r475, %r474;
	selp.b32 	%r645, %r475, %r474, %p96;
	xor.b32  	%r476, %r471, %r2;
	shr.s32 	%r477, %r471, 31;
	xor.b32  	%r478, %r477, %r471;
	xor.b32  	%r479, %r477, %r472;
	cvt.u64.u32 	%rd195, %r478;
	shl.b64 	%rd196, %rd195, 32;
	cvt.u64.u32 	%rd197, %r479;
	or.b64  	%rd198, %rd196, %rd197;
	cvt.rn.f64.s64 	%fd23, %rd198;
	mul.f64 	%fd24, %fd23, 0d3BF921FB54442D19;
	cvt.rn.f32.f64 	%f403, %fd24;
	neg.f32 	%f404, %f403;
	setp.lt.s32 	%p97, %r476, 0;
	selp.f32 	%f609, %f404, %f403, %p97;
$L__BB2_81:
	ld.param.f32 	%f591, [_Z28check_robot_collision_kernelPbPK9RobotPoseiPK8Obstacleifff_param_6];
	ld.param.f32 	%f586, [_Z28check_robot_collision_kernelPbPK9RobotPoseiPK8Obstacleifff_param_5];
	mul.rn.f32 	%f405, %f609, %f609;
	and.b32  	%r480, %r645, 1;
	setp.eq.b32 	%p99, %r480, 1;
	selp.f32 	%f406, 0f3F800000, %f609, %p99;
	fma.rn.f32 	%f407, %f405, %f406, 0f00000000;
	fma.rn.f32 	%f408, %f405, 0f37CBAC00, 0fBAB607ED;
	selp.f32 	%f409, %f408, 0fB94D4153, %p99;
	selp.f32 	%f410, 0f3D2AAABB, 0f3C0885E4, %p99;
	fma.rn.f32 	%f411, %f409, %f405, %f410;
	selp.f32 	%f412, 0fBEFFFFFF, 0fBE2AAAA8, %p99;
	fma.rn.f32 	%f413, %f411, %f405, %f412;
	fma.rn.f32 	%f414, %f413, %f407, %f406;
	and.b32  	%r481, %r645, 2;
	setp.eq.s32 	%p100, %r481, 0;
	mov.f32 	%f415, 0f00000000;
	sub.f32 	%f416, %f415, %f414;
	selp.f32 	%f417, %f414, %f416, %p100;
	mul.f32 	%f418, %f586, 0f3F000000;
	mul.f32 	%f419, %f418, %f50;
	mul.f32 	%f420, %f591, 0f3F000000;
	mul.f32 	%f421, %f420, %f417;
	sub.f32 	%f422, %f419, %f421;
	mul.f32 	%f423, %f418, %f417;
	fma.rn.f32 	%f424, %f420, %f50, %f423;
	add.f32 	%f53, %f1, %f422;
	add.f32 	%f54, %f2, %f424;
	@%p67 bra 	$L__BB2_99;
	ld.global.f32 	%f55, [%rd10+4];
	ld.global.f32 	%f56, [%rd10+8];
	ld.global.f32 	%f425, [%rd10+12];
	neg.f32 	%f57, %f425;
	mul.f32 	%f426, %f425, 0fBF22F983;
	cvt.rni.s32.f32 	%r653, %f426;
	cvt.rn.f32.s32 	%f427, %r653;
	fma.rn.f32 	%f428, %f427, 0fBFC90FDA, %f57;
	fma.rn.f32 	%f429, %f427, 0fB3A22168, %f428;
	fma.rn.f32 	%f611, %f427, 0fA7C234C5, %f429;
	abs.f32 	%f59, %f57;
	setp.ltu.f32 	%p101, %f59, 0f47CE4780;
	mov.u32 	%r649, %r653;
	mov.f32 	%f610, %f611;
	@%p101 bra 	$L__BB2_90;
	setp.eq.f32 	%p102, %f59, 0f7F800000;
	@%p102 bra 	$L__BB2_89;
	mov.b32 	%r102, %f57;
	mov.b64 	%rd278, 0;
	mov.b32 	%r646, 0;
$L__BB2_85:
	.pragma "nounroll";
	mul.wide.u32 	%rd200, %r646, 4;
	mov.u64 	%rd201, __cudart_i2opi_f;
	add.s64 	%rd202, %rd201, %rd200;
	ld.global.nc.u32 	%r483, [%rd202];
	shl.b32 	%r484, %r102, 8;
	or.b32  	%r485, %r484, -2147483648;
	mad.wide.u32 	%rd203, %r483, %r485, %rd278;
	shr.u64 	%rd278, %rd203, 32;
	add.s64 	%rd204, %rd2, %rd200;
	st.local.u32 	[%rd204], %rd203;
	add.s32 	%r646, %r646, 1;
	setp.ne.s32 	%p103, %r646, 6;
	@%p103 bra 	$L__BB2_85;
	shr.u32 	%r486, %r102, 23;
	st.local.u32 	[%rd2+24], %rd278;
	and.b32  	%r105, %r486, 31;
	and.b32  	%r487, %r486, 224;
	add.s32 	%r488, %r487, -128;
	shr.u32 	%r489, %r488, 5;
	mul.wide.u32 	%rd205, %r489, 4;
	sub.s64 	%rd37, %rd2, %rd205;
	ld.local.u32 	%r647, [%rd37+24];
	ld.local.u32 	%r648, [%rd37+20];
	setp.eq.s32 	%p104, %r105, 0;
	@%p104 bra 	$L__BB2_88;
	shf.l.wrap.b32 	%r647, %r648, %r647, %r105;
	ld.local.u32 	%r490, [%rd37+16];
	shf.l.wrap.b32 	%r648, %r490, %r648, %r105;
$L__BB2_88:
	shr.u32 	%r491, %r647, 30;
	shf.l.wrap.b32 	%r492, %r648, %r647, 2;
	shl.b32 	%r493, %r648, 2;
	shr.u32 	%r494, %r492, 31;
	add.s32 	%r495, %r494, %r491;
	neg.s32 	%r496, %r495;
	setp.lt.s32 	%p105, %r102, 0;
	selp.b32 	%r649, %r496, %r495, %p105;
	xor.b32  	%r497, %r492, %r102;
	shr.s32 	%r498, %r492, 31;
	xor.b32  	%r499, %r498, %r492;
	xor.b32  	%r500, %r498, %r493;
	cvt.u64.u32 	%rd206, %r499;
	shl.b64 	%rd207, %rd206, 32;
	cvt.u64.u32 	%rd208, %r500;
	or.b64  	%rd209, %rd207, %rd208;
	cvt.rn.f64.s64 	%fd25, %rd209;
	mul.f64 	%fd26, %fd25, 0d3BF921FB54442D19;
	cvt.rn.f32.f64 	%f430, %fd26;
	neg.f32 	%f431, %f430;
	setp.lt.s32 	%p106, %r497, 0;
	selp.f32 	%f610, %f431, %f430, %p106;
	bra.uni 	$L__BB2_90;
$L__BB2_89:
	mov.f32 	%f432, 0f00000000;
	mul.rn.f32 	%f610, %f57, %f432;
	mov.b32 	%r649, 0;
$L__BB2_90:
	add.s32 	%r502, %r649, 1;
	mul.rn.f32 	%f433, %f610, %f610;
	and.b32  	%r503, %r649, 1;
	setp.eq.b32 	%p108, %r503, 1;
	selp.f32 	%f434, %f610, 0f3F800000, %p108;
	fma.rn.f32 	%f435, %f433, %f434, 0f00000000;
	fma.rn.f32 	%f436, %f433, 0f37CBAC00, 0fBAB607ED;
	selp.f32 	%f437, 0fB94D4153, %f436, %p108;
	selp.f32 	%f438, 0f3C0885E4, 0f3D2AAABB, %p108;
	fma.rn.f32 	%f439, %f437, %f433, %f438;
	selp.f32 	%f440, 0fBE2AAAA8, 0fBEFFFFFF, %p108;
	fma.rn.f32 	%f441, %f439, %f433, %f440;
	fma.rn.f32 	%f442, %f441, %f435, %f434;
	and.b32  	%r504, %r502, 2;
	setp.eq.s32 	%p109, %r504, 0;
	mov.f32 	%f443, 0f00000000;
	sub.f32 	%f444, %f443, %f442;
	selp.f32 	%f63, %f442, %f444, %p109;
	@%p101 bra 	$L__BB2_98;
	setp.eq.f32 	%p110, %f59, 0f7F800000;
	@%p110 bra 	$L__BB2_97;
	mov.b32 	%r114, %f57;
	mov.b64 	%rd279, 0;
	mov.b32 	%r650, 0;
$L__BB2_93:
	.pragma "nounroll";
	mul.wide.u32 	%rd211, %r650, 4;
	mov.u64 	%rd212, __cudart_i2opi_f;
	add.s64 	%rd213, %rd212, %rd211;
	ld.global.nc.u32 	%r506, [%rd213];
	shl.b32 	%r507, %r114, 8;
	or.b32  	%r508, %r507, -2147483648;
	mad.wide.u32 	%rd214, %r506, %r508, %rd279;
	shr.u64 	%rd279, %rd214, 32;
	add.s64 	%rd215, %rd1, %rd211;
	st.local.u32 	[%rd215], %rd214;
	add.s32 	%r650, %r650, 1;
	setp.ne.s32 	%p111, %r650, 6;
	@%p111 bra 	$L__BB2_93;
	shr.u32 	%r509, %r114, 23;
	st.local.u32 	[%rd1+24], %rd279;
	and.b32  	%r117, %r509, 31;
	and.b32  	%r510, %r509, 224;
	add.s32 	%r511, %r510, -128;
	shr.u32 	%r512, %r511, 5;
	mul.wide.u32 	%rd216, %r512, 4;
	sub.s64 	%rd40, %rd1, %rd216;
	ld.local.u32 	%r651, [%rd40+24];
	ld.local.u32 	%r652, [%rd40+20];
	setp.eq.s32 	%p112, %r117, 0;
	@%p112 bra 	$L__BB2_96;
	shf.l.wrap.b32 	%r651, %r652, %r651, %r117;
	ld.local.u32 	%r513, [%rd40+16];
	shf.l.wrap.b32 	%r652, %r513, %r652, %r117;
$L__BB2_96:
	shr.u32 	%r514, %r651, 30;
	shf.l.wrap.b32 	%r515, %r652, %r651, 2;
	shl.b32 	%r516, %r652, 2;
	shr.u32 	%r517, %r515, 31;
	add.s32 	%r518, %r517, %r514;
	neg.s32 	%r519, %r518;
	setp.lt.s32 	%p113, %r114, 0;
	selp.b32 	%r653, %r519, %r518, %p113;
	xor.b32  	%r520, %r515, %r114;
	shr.s32 	%r521, %r515, 31;
	xor.b32  	%r522, %r521, %r515;
	xor.b32  	%r523, %r521, %r516;
	cvt.u64.u32 	%rd217, %r522;
	shl.b64 	%rd218, %rd217, 32;
	cvt.u64.u32 	%rd219, %r523;
	or.b64  	%rd220, %rd218, %rd219;
	cvt.rn.f64.s64 	%fd27, %rd220;
	mul.f64 	%fd28, %fd27, 0d3BF921FB54442D19;
	cvt.rn.f32.f64 	%f445, %fd28;
	neg.f32 	%f446, %f445;
	setp.lt.s32 	%p114, %r520, 0;
	selp.f32 	%f611, %f446, %f445, %p114;
	bra.uni 	$L__BB2_98;
$L__BB2_97:
	mov.f32 	%f447, 0f00000000;
	mul.rn.f32 	%f611, %f57, %f447;
	mov.b32 	%r653, 0;
$L__BB2_98:
	sub.f32 	%f448, %f53, %f24;
	sub.f32 	%f449, %f54, %f23;
	mul.rn.f32 	%f450, %f611, %f611;
	and.b32  	%r525, %r653, 1;
	setp.eq.b32 	%p115, %r525, 1;
	selp.f32 	%f451, 0f3F800000, %f611, %p115;
	fma.rn.f32 	%f452, %f450, %f451, 0f00000000;
	fma.rn.f32 	%f453, %f450, 0f37CBAC00, 0fBAB607ED;
	selp.f32 	%f454, %f453, 0fB94D4153, %p115;
	selp.f32 	%f455, 0f3D2AAABB, 0f3C0885E4, %p115;
	fma.rn.f32 	%f456, %f454, %f450, %f455;
	selp.f32 	%f457, 0fBEFFFFFF, 0fBE2AAAA8, %p115;
	fma.rn.f32 	%f458, %f456, %f450, %f457;
	fma.rn.f32 	%f459, %f458, %f452, %f451;
	and.b32  	%r526, %r653, 2;
	setp.eq.s32 	%p116, %r526, 0;
	mov.f32 	%f460, 0f00000000;
	sub.f32 	%f461, %f460, %f459;
	selp.f32 	%f462, %f459, %f461, %p116;
	mul.f32 	%f463, %f448, %f63;
	mul.f32 	%f464, %f449, %f462;
	sub.f32 	%f465, %f463, %f464;
	mul.f32 	%f466, %f448, %f462;
	fma.rn.f32 	%f467, %f449, %f63, %f466;
	abs.f32 	%f468, %f465;
	mul.f32 	%f469, %f55, 0f3F000000;
	sub.f32 	%f470, %f468, %f469;
	abs.f32 	%f471, %f467;
	mul.f32 	%f472, %f56, 0f3F000000;
	sub.f32 	%f473, %f471, %f472;
	max.f32 	%f474, %f470, 0f00000000;
	max.f32 	%f475, %f473, 0f00000000;
	mul.f32 	%f476, %f475, %f475;
	fma.rn.f32 	%f477, %f474, %f474, %f476;
	sqrt.rn.f32 	%f478, %f477;
	max.f32 	%f479, %f470, %f473;
	min.f32 	%f480, %f479, 0f00000000;
	add.f32 	%f612, %f478, %f480;
	bra.uni 	$L__BB2_100;
$L__BB2_99:
	ld.global.f32 	%f481, [%rd10+-4];
	sub.f32 	%f482, %f53, %f24;
	sub.f32 	%f483, %f54, %f23;
	mul.f32 	%f484, %f483, %f483;
	fma.rn.f32 	%f485, %f482, %f482, %f484;
	sqrt.rn.f32 	%f486, %f485;
	sub.f32 	%f612, %f486, %f481;
$L__BB2_100:
	ld.param.f32 	%f596, [_Z28check_robot_collision_kernelPbPK9RobotPoseiPK8Obstacleifff_param_7];
	setp.lt.f32 	%p118, %f612, %f596;
	@%p118 bra 	$L__BB2_152;
	sub.s32 	%r126, 32, %r4;
	mov.u32 	%r657, %r5;
	mov.f32 	%f613, %f4;
	@%p1 bra 	$L__BB2_107;
	mov.b64 	%rd280, 0;
	mov.b32 	%r654, 0;
$L__BB2_103:
	.pragma "nounroll";
	mul.wide.u32 	%rd222, %r654, 4;
	mov.u64 	%rd223, __cudart_i2opi_f;
	add.s64 	%rd224, %rd223, %rd222;
	ld.global.nc.u32 	%r528, [%rd224];
	mad.wide.u32 	%rd225, %r528, %r3, %rd280;
	shr.u64 	%rd280, %rd225, 32;
	add.s64 	%rd226, %rd4, %rd222;
	st.local.u32 	[%rd226], %rd225;
	add.s32 	%r654, %r654, 1;
	setp.ne.s32 	%p119, %r654, 6;
	@%p119 bra 	$L__BB2_103;
	setp.eq.s32 	%p120, %r4, 0;
	st.local.u32 	[%rd4+24], %rd280;
	ld.local.u32 	%r655, [%rd8+24];
	ld.local.u32 	%r656, [%rd8+20];
	@%p120 bra 	$L__BB2_106;
	shl.b32 	%r529, %r655, %r4;
	shr.u32 	%r530, %r656, %r126;
	add.s32 	%r655, %r530, %r529;
	shl.b32 	%r531, %r656, %r4;
	ld.local.u32 	%r532, [%rd8+16];
	shr.u32 	%r533, %r532, %r126;
	add.s32 	%r656, %r533, %r531;
$L__BB2_106:
	setp.lt.s32 	%p121, %r2, 0;
	shr.u32 	%r534, %r655, 30;
	shf.l.wrap.b32 	%r535, %r656, %r655, 2;
	shl.b32 	%r536, %r656, 2;
	shr.u32 	%r537, %r535, 31;
	add.s32 	%r538, %r537, %r534;
	neg.s32 	%r539, %r538;
	selp.b32 	%r657, %r539, %r538, %p121;
	xor.b32  	%r540, %r535, %r2;
	shr.s32 	%r541, %r535, 31;
	xor.b32  	%r542, %r541, %r535;
	xor.b32  	%r543, %r541, %r536;
	cvt.u64.u32 	%rd227, %r542;
	shl.b64 	%rd228, %rd227, 32;
	cvt.u64.u32 	%rd229, %r543;
	or.b64  	%rd230, %rd228, %rd229;
	cvt.rn.f64.s64 	%fd29, %rd230;
	mul.f64 	%fd30, %fd29, 0d3BF921FB54442D19;
	cvt.rn.f32.f64 	%f487, %fd30;
	neg.f32 	%f488, %f487;
	setp.lt.s32 	%p122, %r540, 0;
	selp.f32 	%f613, %f488, %f487, %p122;
$L__BB2_107:
	add.s32 	%r544, %r657, 1;
	mul.rn.f32 	%f489, %f613, %f613;
	and.b32  	%r545, %r657, 1;
	setp.eq.b32 	%p123, %r545, 1;
	selp.f32 	%f490, %f613, 0f3F800000, %p123;
	fma.rn.f32 	%f491, %f489, %f490, 0f00000000;
	fma.rn.f32 	%f492, %f489, 0f37CBAC00, 0fBAB607ED;
	selp.f32 	%f493, 0fB94D4153, %f492, %p123;
	selp.f32 	%f494, 0f3C0885E4, 0f3D2AAABB, %p123;
	fma.rn.f32 	%f495, %f493, %f489, %f494;
	selp.f32 	%f496, 0fBE2AAAA8, 0fBEFFFFFF, %p123;
	fma.rn.f32 	%f497, %f495, %f489, %f496;
	fma.rn.f32 	%f498, %f497, %f491, %f490;
	and.b32  	%r546, %r544, 2;
	setp.eq.s32 	%p124, %r546, 0;
	mov.f32 	%f499, 0f00000000;
	sub.f32 	%f500, %f499, %f498;
	selp.f32 	%f72, %f498, %f500, %p124;
	mov.u32 	%r661, %r5;
	mov.f32 	%f614, %f4;
	@%p1 bra 	$L__BB2_113;
	mov.b64 	%rd281, 0;
	mov.b32 	%r658, 0;
$L__BB2_109:
	.pragma "nounroll";
	mul.wide.u32 	%rd232, %r658, 4;
	mov.u64 	%rd233, __cudart_i2opi_f;
	add.s64 	%rd234, %rd233, %rd232;
	ld.global.nc.u32 	%r548, [%rd234];
	mad.wide.u32 	%rd235, %r548, %r3, %rd281;
	shr.u64 	%rd281, %rd235, 32;
	add.s64 	%rd236, %rd3, %rd232;
	st.local.u32 	[%rd236], %rd235;
	add.s32 	%r658, %r658, 1;
	setp.ne.s32 	%p125, %r658, 6;
	@%p125 bra 	$L__BB2_109;
	setp.eq.s32 	%p126, %r4, 0;
	st.local.u32 	[%rd3+24], %rd281;
	ld.local.u32 	%r659, [%rd9+24];
	ld.local.u32 	%r660, [%rd9+20];
	@%p126 bra 	$L__BB2_112;
	shl.b32 	%r549, %r659, %r4;
	shr.u32 	%r550, %r660, %r126;
	add.s32 	%r659, %r550, %r549;
	shl.b32 	%r551, %r660, %r4;
	ld.local.u32 	%r552, [%rd9+16];
	shr.u32 	%r553, %r552, %r126;
	add.s32 	%r660, %r553, %r551;
$L__BB2_112:
	setp.lt.s32 	%p127, %r2, 0;
	shr.u32 	%r554, %r659, 30;
	shf.l.wrap.b32 	%r555, %r660, %r659, 2;
	shl.b32 	%r556, %r660, 2;
	shr.u32 	%r557, %r555, 31;
	add.s32 	%r558, %r557, %r554;
	neg.s32 	%r559, %r558;
	selp.b32 	%r661, %r559, %r558, %p127;
	xor.b32  	%r560, %r555, %r2;
	shr.s32 	%r561, %r555, 31;
	xor.b32  	%r562, %r561, %r555;
	xor.b32  	%r563, %r561, %r556;
	cvt.u64.u32 	%rd237, %r562;
	shl.b64 	%rd238, %rd237, 32;
	cvt.u64.u32 	%rd239, %r563;
	or.b64  	%rd240, %rd238, %rd239;
	cvt.rn.f64.s64 	%fd31, %rd240;
	mul.f64 	%fd32, %fd31, 0d3BF921FB54442D19;
	cvt.rn.f32.f64 	%f501, %fd32;
	neg.f32 	%f502, %f501;
	setp.lt.s32 	%p128, %r560, 0;
	selp.f32 	%f614, %f502, %f501, %p128;
$L__BB2_113:
	ld.param.f32 	%f592, [_Z28check_robot_collision_kernelPbPK9RobotPoseiPK8Obstacleifff_param_6];
	ld.param.f32 	%f587, [_Z28check_robot_collision_kernelPbPK9RobotPoseiPK8Obstacleifff_param_5];
	mul.rn.f32 	%f503, %f614, %f614;
	and.b32  	%r564, %r661, 1;
	setp.eq.b32 	%p130, %r564, 1;
	selp.f32 	%f504, 0f3F800000, %f614, %p130;
	fma.rn.f32 	%f505, %f503, %f504, 0f00000000;
	fma.rn.f32 	%f506, %f503, 0f37CBAC00, 0fBAB607ED;
	selp.f32 	%f507, %f506, 0fB94D4153, %p130;
	selp.f32 	%f508, 0f3D2AAABB, 0f3C0885E4, %p130;
	fma.rn.f32 	%f509, %f507, %f503, %f508;
	selp.f32 	%f510, 0fBEFFFFFF, 0fBE2AAAA8, %p130;
	fma.rn.f32 	%f511, %f509, %f503, %f510;
	fma.rn.f32 	%f512, %f511, %f505, %f504;
	and.b32  	%r565, %r661, 2;
	setp.eq.s32 	%p131, %r565, 0;
	mov.f32 	%f513, 0f00000000;
	sub.f32 	%f514, %f513, %f512;
	selp.f32 	%f515, %f512, %f514, %p131;
	mul.f32 	%f516, %f587, 0fBF000000;
	mul.f32 	%f517, %f516, %f72;
	mul.f32 	%f518, %f592, 0f3F000000;
	mul.f32 	%f519, %f518, %f515;
	sub.f32 	%f520, %f517, %f519;
	mul.f32 	%f521, %f516, %f515;
	fma.rn.f32 	%f522, %f518, %f72, %f521;
	add.f32 	%f75, %f1, %f520;
	add.f32 	%f76, %f2, %f522;
	@%p67 bra 	$L__BB2_131;
	ld.global.f32 	%f77, [%rd10+4];
	ld.global.f32 	%f78, [%rd10+8];
	ld.global.f32 	%f523, [%rd10+12];
	sub.f32 	%f79, %f75, %f24;
	sub.f32 	%f80, %f76, %f23;
	neg.f32 	%f81, %f523;
	mul.f32 	%f524, %f523, 0fBF22F983;
	cvt.rni.s32.f32 	%r669, %f524;
	cvt.rn.f32.s32 	%f525, %r669;
	fma.rn.f32 	%f526, %f525, 0fBFC90FDA, %f81;
	fma.rn.f32 	%f527, %f525, 0fB3A22168, %f526;
	fma.rn.f32 	%f616, %f525, 0fA7C234C5, %f527;
	abs.f32 	%f83, %f81;
	setp.ltu.f32 	%p132, %f83, 0f47CE4780;
	mov.u32 	%r665, %r669;
	mov.f32 	%f615, %f616;
	@%p132 bra 	$L__BB2_122;
	setp.eq.f32 	%p133, %f83, 0f7F800000;
	@%p133 bra 	$L__BB2_121;
	mov.b32 	%r148, %f81;
	mov.b64 	%rd282, 0;
	mov.b32 	%r662, 0;
$L__BB2_117:
	.pragma "nounroll";
	mul.wide.u32 	%rd242, %r662, 4;
	mov.u64 	%rd243, __cudart_i2opi_f;
	add.s64 	%rd244, %rd243, %rd242;
	ld.global.nc.u32 	%r567, [%rd244];
	shl.b32 	%r568, %r148, 8;
	or.b32  	%r569, %r568, -2147483648;
	mad.wide.u32 	%rd245, %r567, %r569, %rd282;
	shr.u64 	%rd282, %rd245, 32;
	add.s64 	%rd246, %rd2, %rd242;
	st.local.u32 	[%rd246], %rd245;
	add.s32 	%r662, %r662, 1;
	setp.ne.s32 	%p134, %r662, 6;
	@%p134 bra 	$L__BB2_117;
	shr.u32 	%r570, %r148, 23;
	st.local.u32 	[%rd2+24], %rd282;
	and.b32  	%r151, %r570, 31;
	and.b32  	%r571, %r570, 224;
	add.s32 	%r572, %r571, -128;
	shr.u32 	%r573, %r572, 5;
	mul.wide.u32 	%rd247, %r573, 4;
	sub.s64 	%rd47, %rd2, %rd247;
	ld.local.u32 	%r663, [%rd47+24];
	ld.local.u32 	%r664, [%rd47+20];
	setp.eq.s32 	%p135, %r151, 0;
	@%p135 bra 	$L__BB2_120;
	shf.l.wrap.b32 	%r663, %r664, %r663, %r151;
	ld.local.u32 	%r574, [%rd47+16];
	shf.l.wrap.b32 	%r664, %r574, %r664, %r151;
$L__BB2_120:
	shr.u32 	%r575, %r663, 30;
	shf.l.wrap.b32 	%r576, %r664, %r663, 2;
	shl.b32 	%r577, %r664, 2;
	shr.u32 	%r578, %r576, 31;
	add.s32 	%r579, %r578, %r575;
	neg.s32 	%r580, %r579;
	setp.lt.s32 	%p136, %r148, 0;
	selp.b32 	%r665, %r580, %r579, %p136;
	xor.b32  	%r581, %r576, %r148;
	shr.s32 	%r582, %r576, 31;
	xor.b32  	%r583, %r582, %r576;
	xor.b32  	%r584, %r582, %r577;
	cvt.u64.u32 	%rd248, %r583;
	shl.b64 	%rd249, %rd248, 32;
	cvt.u64.u32 	%rd250, %r584;
	or.b64  	%rd251, %rd249, %rd250;
	cvt.rn.f64.s64 	%fd33, %rd251;
	mul.f64 	%fd34, %fd33, 0d3BF921FB54442D19;
	cvt.rn.f32.f64 	%f528, %fd34;
	neg.f32 	%f529, %f528;
	setp.lt.s32 	%p137, %r581, 0;
	selp.f32 	%f615, %f529, %f528, %p137;
	bra.uni 	$L__BB2_122;
$L__BB2_121:
	mov.f32 	%f530, 0f00000000;
	mul.rn.f32 	%f615, %f81, %f530;
	mov.b32 	%r665, 0;
$L__BB2_122:
	add.s32 	%r586, %r665, 1;
	mul.rn.f32 	%f531, %f615, %f615;
	and.b32  	%r587, %r665, 1;
	setp.eq.b32 	%p139, %r587, 1;
	selp.f32 	%f532, %f615, 0f3F800000, %p139;
	fma.rn.f32 	%f533, %f531, %f532, 0f00000000;
	fma.rn.f32 	%f534, %f531, 0f37CBAC00, 0fBAB607ED;
	selp.f32 	%f535, 0fB94D4153, %f534, %p139;
	selp.f32 	%f536, 0f3C0885E4, 0f3D2AAABB, %p139;
	fma.rn.f32 	%f537, %f535, %f531, %f536;
	selp.f32 	%f538, 0fBE2AAAA8, 0fBEFFFFFF, %p139;
	fma.rn.f32 	%f539, %f537, %f531, %f538;
	fma.rn.f32 	%f540, %f539, %f533, %f532;
	and.b32  	%r588, %r586, 2;
	setp.eq.s32 	%p140, %r588, 0;
	mov.f32 	%f541, 0f00000000;
	sub.f32 	%f542, %f541, %f540;
	selp.f32 	%f87, %f540, %f542, %p140;
	@%p132 bra 	$L__BB2_130;
	setp.eq.f32 	%p141, %f83, 0f7F800000;
	@%p141 bra 	$L__BB2_129;
	mov.b32 	%r160, %f81;
	mov.b64 	%rd283, 0;
	mov.b32 	%r666, 0;
$L__BB2_125:
	.pragma "nounroll";
	mul.wide.u32 	%rd253, %r666, 4;
	mov.u64 	%rd254, __cudart_i2opi_f;
	add.s64 	%rd255, %rd254, %rd253;
	ld.global.nc.u32 	%r590, [%rd255];
	shl.b32 	%r591, %r160, 8;
	or.b32  	%r592, %r591, -2147483648;
	mad.wide.u32 	%rd256, %r590, %r592, %rd283;
	shr.u64 	%rd283, %rd256, 32;
	add.s64 	%rd257, %rd1, %rd253;
	st.local.u32 	[%rd257], %rd256;
	add.s32 	%r666, %r666, 1;
	setp.ne.s32 	%p142, %r666, 6;
	@%p142 bra 	$L__BB2_125;
	shr.u32 	%r593, %r160, 23;
	st.local.u32 	[%rd1+24], %rd283;
	and.b32  	%r163, %r593, 31;
	and.b32  	%r594, %r593, 224;
	add.s32 	%r595, %r594, -128;
	shr.u32 	%r596, %r595, 5;
	mul.wide.u32 	%rd258, %r596, 4;
	sub.s64 	%rd50, %rd1, %rd258;
	ld.local.u32 	%r667, [%rd50+24];
	ld.local.u32 	%r668, [%rd50+20];
	setp.eq.s32 	%p143, %r163, 0;
	@%p143 bra 	$L__BB2_128;
	shf.l.wrap.b32 	%r667, %r668, %r667, %r163;
	ld.local.u32 	%r597, [%rd50+16];
	shf.l.wrap.b32 	%r668, %r597, %r668, %r163;
$L__BB2_128:
	shr.u32 	%r598, %r667, 30;
	shf.l.wrap.b32 	%r599, %r668, %r667, 2;
	shl.b32 	%r600, %r668, 2;
	shr.u32 	%r601, %r599, 31;
	add.s32 	%r602, %r601, %r598;
	neg.s32 	%r603, %r602;
	setp.lt.s32 	%p144, %r160, 0;
	selp.b32 	%r669, %r603, %r602, %p144;
	xor.b32  	%r604, %r599, %r160;
	shr.s32 	%r605, %r599, 31;
	xor.b32  	%r606, %r605, %r599;
	xor.b32  	%r607, %r605, %r600;
	cvt.u64.u32 	%rd259, %r606;
	shl.b64 	%rd260, %rd259, 32;
	cvt.u64.u32 	%rd261, %r607;
	or.b64  	%rd262, %rd260, %rd261;
	cvt.rn.f64.s64 	%fd35, %rd262;
	mul.f64 	%fd36, %fd35, 0d3BF921FB54442D19;
	cvt.rn.f32.f64 	%f543, %fd36;
	neg.f32 	%f544, %f543;
	setp.lt.s32 	%p145, %r604, 0;
	selp.f32 	%f616, %f544, %f543, %p145;
	bra.uni 	$L__BB2_130;
$L__BB2_129:
	mov.f32 	%f545, 0f00000000;
	mul.rn.f32 	%f616, %f81, %f545;
	mov.b32 	%r669, 0;
$L__BB2_130:
	mul.rn.f32 	%f546, %f616, %f616;
	and.b32  	%r609, %r669, 1;
	setp.eq.b32 	%p146, %r609, 1;
	selp.f32 	%f547, 0f3F800000, %f616, %p146;
	fma.rn.f32 	%f548, %f546, %f547, 0f00000000;
	fma.rn.f32 	%f549, %f546, 0f37CBAC00, 0fBAB607ED;
	selp.f32 	%f550, %f549, 0fB94D4153, %p146;
	selp.f32 	%f551, 0f3D2AAABB, 0f3C0885E4, %p146;
	fma.rn.f32 	%f552, %f550, %f546, %f551;
	selp.f32 	%f553, 0fBEFFFFFF, 0fBE2AAAA8, %p146;
	fma.rn.f32 	%f554, %f552, %f546, %f553;
	fma.rn.f32 	%f555, %f554, %f548, %f547;
	and.b32  	%r610, %r669, 2;
	setp.eq.s32 	%p147, %r610, 0;
	mov.f32 	%f556, 0f00000000;
	sub.f32 	%f557, %f556, %f555;
	selp.f32 	%f558, %f555, %f557, %p147;
	mul.f32 	%f559, %f79, %f87;
	mul.f32 	%f560, %f80, %f558;
	sub.f32 	%f561, %f559, %f560;
	mul.f32 	%f562, %f79, %f558;
	fma.rn.f32 	%f563, %f80, %f87, %f562;
	abs.f32 	%f564, %f561;
	mul.f32 	%f565, %f77, 0f3F000000;
	sub.f32 	%f566, %f564, %f565;
	abs.f32 	%f567, %f563;
	mul.f32 	%f568, %f78, 0f3F000000;
	sub.f32 	%f569, %f567, %f568;
	max.f32 	%f570, %f566, 0f00000000;
	max.f32 	%f571, %f569, 0f00000000;
	mul.f32 	%f572, %f571, %f571;
	fma.rn.f32 	%f573, %f570, %f570, %f572;
	sqrt.rn.f32 	%f574, %f573;
	max.f32 	%f575, %f566, %f569;
	min.f32 	%f576, %f575, 0f00000000;
	add.f32 	%f617, %f574, %f576;
	bra.uni 	$L__BB2_132;
$L__BB2_131:
	ld.global.f32 	%f577, [%rd10+-4];
	sub.f32 	%f578, %f75, %f24;
	sub.f32 	%f579, %f76, %f23;
	mul.f32 	%f580, %f579, %f579;
	fma.rn.f32 	%f581, %f578, %f578, %f580;
	sqrt.rn.f32 	%f582, %f581;
	sub.f32 	%f617, %f582, %f577;
$L__BB2_132:
	ld.param.f32 	%f597, [_Z28check_robot_collision_kernelPbPK9RobotPoseiPK8Obstacleifff_param_7];
	setp.lt.f32 	%p149, %f617, %f597;
	@%p149 bra 	$L__BB2_152;
	mov.pred 	%p153, %p24;
	mov.u16 	%rs10, %rs4;
	bra.uni 	$L__BB2_152;
$L__BB2_134:
	ld.global.f32 	%f102, [%rd10+4];
	ld.global.f32 	%f103, [%rd10+8];
	ld.global.f32 	%f229, [%rd10+12];
	neg.f32 	%f104, %f229;
	mul.f32 	%f230, %f229, 0fBF22F983;
	cvt.rni.s32.f32 	%r685, %f230;
	cvt.rn.f32.s32 	%f231, %r685;
	fma.rn.f32 	%f232, %f231, 0fBFC90FDA, %f104;
	fma.rn.f32 	%f233, %f231, 0fB3A22168, %f232;
	fma.rn.f32 	%f621, %f231, 0fA7C234C5, %f233;
	abs.f32 	%f106, %f104;
	setp.ltu.f32 	%p39, %f106, 0f47CE4780;
	mov.u32 	%r681, %r685;
	mov.f32 	%f620, %f621;
	@%p39 bra 	$L__BB2_142;
	setp.neu.f32 	%p40, %f106, 0f7F800000;
	@%p40 bra 	$L__BB2_137;
	mov.f32 	%f236, 0f00000000;
	mul.rn.f32 	%f620, %f104, %f236;
	mov.b32 	%r681, 0;
	bra.uni 	$L__BB2_142;
$L__BB2_137:
	mov.b32 	%r193, %f104;
	mov.b64 	%rd286, 0;
	mov.b32 	%r678, 0;
$L__BB2_138:
	.pragma "nounroll";
	mul.wide.u32 	%rd116, %r678, 4;
	mov.u64 	%rd117, __cudart_i2opi_f;
	add.s64 	%rd118, %rd117, %rd116;
	ld.global.nc.u32 	%r315, [%rd118];
	shl.b32 	%r316, %r193, 8;
	or.b32  	%r317, %r316, -2147483648;
	mad.wide.u32 	%rd119, %r315, %r317, %rd286;
	shr.u64 	%rd286, %rd119, 32;
	add.s64 	%rd120, %rd2, %rd116;
	st.local.u32 	[%rd120], %rd119;
	add.s32 	%r678, %r678, 1;
	setp.ne.s32 	%p41, %r678, 6;
	@%p41 bra 	$L__BB2_138;
	shr.u32 	%r318, %r193, 23;
	st.local.u32 	[%rd2+24], %rd286;
	and.b32  	%r196, %r318, 31;
	and.b32  	%r319, %r318, 224;
	add.s32 	%r320, %r319, -128;
	shr.u32 	%r321, %r320, 5;
	mul.wide.u32 	%rd121, %r321, 4;
	sub.s64 	%rd57, %rd2, %rd121;
	ld.local.u32 	%r679, [%rd57+24];
	ld.local.u32 	%r680, [%rd57+20];
	setp.eq.s32 	%p42, %r196, 0;
	@%p42 bra 	$L__BB2_141;
	shf.l.wrap.b32 	%r679, %r680, %r679, %r196;
	ld.local.u32 	%r322, [%rd57+16];
	shf.l.wrap.b32 	%r680, %r322, %r680, %r196;
$L__BB2_141:
	shr.u32 	%r323, %r679, 30;
	shf.l.wrap.b32 	%r324, %r680, %r679, 2;
	shl.b32 	%r325, %r680, 2;
	shr.u32 	%r326, %r324, 31;
	add.s32 	%r327, %r326, %r323;
	neg.s32 	%r328, %r327;
	setp.lt.s32 	%p43, %r193, 0;
	selp.b32 	%r681, %r328, %r327, %p43;
	xor.b32  	%r329, %r324, %r193;
	shr.s32 	%r330, %r324, 31;
	xor.b32  	%r331, %r330, %r324;
	xor.b32  	%r332, %r330, %r325;
	cvt.u64.u32 	%rd122, %r331;
	shl.b64 	%rd123, %rd122, 32;
	cvt.u64.u32 	%rd124, %r332;
	or.b64  	%rd125, %rd123, %rd124;
	cvt.rn.f64.s64 	%fd9, %rd125;
	mul.f64 	%fd10, %fd9, 0d3BF921FB54442D19;
	cvt.rn.f32.f64 	%f234, %fd10;
	neg.f32 	%f235, %f234;
	setp.lt.s32 	%p44, %r329, 0;
	selp.f32 	%f620, %f235, %f234, %p44;
$L__BB2_142:
	add.s32 	%r334, %r681, 1;
	mul.rn.f32 	%f237, %f620, %f620;
	and.b32  	%r335, %r681, 1;
	setp.eq.b32 	%p46, %r335, 1;
	selp.f32 	%f238, %f620, 0f3F800000, %p46;
	fma.rn.f32 	%f239, %f237, %f238, 0f00000000;
	fma.rn.f32 	%f240, %f237, 0f37CBAC00, 0fBAB607ED;
	selp.f32 	%f241, 0fB94D4153, %f240, %p46;
	selp.f32 	%f242, 0f3C0885E4, 0f3D2AAABB, %p46;
	fma.rn.f32 	%f243, %f241, %f237, %f242;
	selp.f32 	%f244, 0fBE2AAAA8, 0fBEFFFFFF, %p46;
	fma.rn.f32 	%f245, %f243, %f237, %f244;
	fma.rn.f32 	%f246, %f245, %f239, %f238;
	and.b32  	%r336, %r334, 2;
	setp.eq.s32 	%p47, %r336, 0;
	mov.f32 	%f247, 0f00000000;
	sub.f32 	%f248, %f247, %f246;
	selp.f32 	%f110, %f246, %f248, %p47;
	@%p39 bra 	$L__BB2_150;
	setp.neu.f32 	%p48, %f106, 0f7F800000;
	@%p48 bra 	$L__BB2_145;
	mov.f32 	%f251, 0f00000000;
	mul.rn.f32 	%f621, %f104, %f251;
	mov.b32 	%r685, 0;
	bra.uni 	$L__BB2_150;
$L__BB2_145:
	mov.b32 	%r205, %f104;
	mov.b64 	%rd287, 0;
	mov.b32 	%r682, 0;
$L__BB2_146:
	.pragma "nounroll";
	mul.wide.u32 	%rd127, %r682, 4;
	mov.u64 	%rd128, __cudart_i2opi_f;
	add.s64 	%rd129, %rd128, %rd127;
	ld.global.nc.u32 	%r338, [%rd129];
	shl.b32 	%r339, %r205, 8;
	or.b32  	%r340, %r339, -2147483648;
	mad.wide.u32 	%rd130, %r338, %r340, %rd287;
	shr.u64 	%rd287, %rd130, 32;
	add.s64 	%rd131, %rd1, %rd127;
	st.local.u32 	[%rd131], %rd130;
	add.s32 	%r682, %r682, 1;
	setp.ne.s32 	%p49, %r682, 6;
	@%p49 bra 	$L__BB2_146;
	shr.u32 	%r341, %r205, 23;
	st.local.u32 	[%rd1+24], %rd287;
	and.b32  	%r208, %r341, 31;
	and.b32  	%r342, %r341, 224;
	add.s32 	%r343, %r342, -128;
	shr.u32 	%r344, %r343, 5;
	mul.wide.u32 	%rd132, %r344, 4;
	sub.s64 	%rd60, %rd1, %rd132;
	ld.local.u32 	%r683, [%rd60+24];
	ld.local.u32 	%r684, [%rd60+20];
	setp.eq.s32 	%p50, %r208, 0;
	@%p50 bra 	$L__BB2_149;
	shf.l.wrap.b32 	%r683, %r684, %r683, %r208;
	ld.local.u32 	%r345, [%rd60+16];
	shf.l.wrap.b32 	%r684, %r345, %r684, %r208;
$L__BB2_149:
	shr.u32 	%r346, %r683, 30;
	shf.l.wrap.b32 	%r347, %r684, %r683, 2;
	shl.b32 	%r348, %r684, 2;
	shr.u32 	%r349, %r347, 31;
	add.s32 	%r350, %r349, %r346;
	neg.s32 	%r351, %r350;
	setp.lt.s32 	%p51, %r205, 0;
	selp.b32 	%r685, %r351, %r350, %p51;
	xor.b32  	%r352, %r347, %r205;
	shr.s32 	%r353, %r347, 31;
	xor.b32  	%r354, %r353, %r347;
	xor.b32  	%r355, %r353, %r348;
	cvt.u64.u32 	%rd133, %r354;
	shl.b64 	%rd134, %rd133, 32;
	cvt.u64.u32 	%rd135, %r355;
	or.b64  	%rd136, %rd134, %rd135;
	cvt.rn.f64.s64 	%fd11, %rd136;
	mul.f64 	%fd12, %fd11, 0d3BF921FB54442D19;
	cvt.rn.f32.f64 	%f249, %fd12;
	neg.f32 	%f250, %f249;
	setp.lt.s32 	%p52, %r352, 0;
	selp.f32 	%f621, %f250, %f249, %p52;
$L__BB2_150:
	sub.f32 	%f252, %f99, %f24;
	sub.f32 	%f253, %f100, %f23;
	mul.rn.f32 	%f254, %f621, %f621;
	and.b32  	%r357, %r685, 1;
	setp.eq.b32 	%p53, %r357, 1;
	selp.f32 	%f255, 0f3F800000, %f621, %p53;
	fma.rn.f32 	%f256, %f254, %f255, 0f00000000;
	fma.rn.f32 	%f257, %f254, 0f37CBAC00, 0fBAB607ED;
	selp.f32 	%f258, %f257, 0fB94D4153, %p53;
	selp.f32 	%f259, 0f3D2AAABB, 0f3C0885E4, %p53;
	fma.rn.f32 	%f260, %f258, %f254, %f259;
	selp.f32 	%f261, 0fBEFFFFFF, 0fBE2AAAA8, %p53;
	fma.rn.f32 	%f262, %f260, %f254, %f261;
	fma.rn.f32 	%f263, %f262, %f256, %f255;
	and.b32  	%r358, %r685, 2;
	setp.eq.s32 	%p54, %r358, 0;
	mov.f32 	%f264, 0f00000000;
	sub.f32 	%f265, %f264, %f263;
	selp.f32 	%f266, %f263, %f265, %p54;
	mul.f32 	%f267, %f252, %f110;
	mul.f32 	%f268, %f253, %f266;
	sub.f32 	%f269, %f267, %f268;
	mul.f32 	%f270, %f252, %f266;
	fma.rn.f32 	%f271, %f253, %f110, %f270;
	abs.f32 	%f272, %f269;
	mul.f32 	%f273, %f102, 0f3F000000;
	sub.f32 	%f274, %f272, %f273;
	abs.f32 	%f275, %f271;
	mul.f32 	%f276, %f103, 0f3F000000;
	sub.f32 	%f277, %f275, %f276;
	max.f32 	%f278, %f274, 0f00000000;
	max.f32 	%f279, %f277, 0f00000000;
	mul.f32 	%f280, %f279, %f279;
	fma.rn.f32 	%f281, %f278, %f278, %f280;
	sqrt.rn.f32 	%f282, %f281;
	max.f32 	%f283, %f274, %f277;
	min.f32 	%f284, %f283, 0f00000000;
	add.f32 	%f622, %f282, %f284;
$L__BB2_151:
	ld.param.f32 	%f594, [_Z28check_robot_collision_kernelPbPK9RobotPoseiPK8Obstacleifff_param_7];
	setp.geu.f32 	%p56, %f622, %f594;
	mov.b16 	%rs10, 1;
	mov.pred 	%p153, 0;
	@%p56 bra 	$L__BB2_37;
$L__BB2_152:
	ld.param.u32 	%r612, [_Z28check_robot_collision_kernelPbPK9RobotPoseiPK8Obstacleifff_param_4];
	add.s32 	%r613, %r613, 1;
	setp.lt.s32 	%p151, %r613, %r612;
	and.pred  	%p152, %p153, %p151;
	@%p152 bra 	$L__BB2_3;
$L__BB2_153:
	ld.param.u64 	%rd266, [_Z28check_robot_collision_kernelPbPK9RobotPoseiPK8Obstacleifff_param_0];
	cvt.s64.s32 	%rd263, %r1;
	cvta.to.global.u64 	%rd264, %rd266;
	add.s64 	%rd265, %rd264, %rd263;
	st.global.u8 	[%rd265], %rs10;
$L__BB2_154:
	ret;

}
	// .globl	_Z27compute_sdf_gradient_kernelPfS_PK8Obstaclei10GridParamsf
.visible .entry _Z27compute_sdf_gradient_kernelPfS_PK8Obstaclei10GridParamsf(
	.param .u64 .ptr .align 1 _Z27compute_sdf_gradient_kernelPfS_PK8Obstaclei10GridParamsf_param_0,
	.param .u64 .ptr .align 1 _Z27compute_sdf_gradient_kernelPfS_PK8Obstaclei10GridParamsf_param_1,
	.param .u64 .ptr .align 1 _Z27compute_sdf_gradient_kernelPfS_PK8Obstaclei10GridParamsf_param_2,
	.param .u32 _Z27compute_sdf_gradient_kernelPfS_PK8Obstaclei10GridParamsf_param_3,
	.param .align 4 .b8 _Z27compute_sdf_gradient_kernelPfS_PK8Obstaclei10GridParamsf_param_4[28],
	.param .f32 _Z27compute_sdf_gradient_kernelPfS_PK8Obstaclei10GridParamsf_param_5
)
{
	.local .align 4 .b8 	__local_depot3[28];
	.reg .b64 	%SP;
	.reg .b64 	%SPL;
	.reg .pred 	%p<74>;
	.reg .b32 	%r<335>;
	.reg .b32 	%f<339>;
	.reg .b64 	%rd<152>;
	.reg .b64 	%fd<17>;

	mov.u64 	%SPL, __local_depot3;
	ld.param.f32 	%f81, [_Z27compute_sdf_gradient_kernelPfS_PK8Obstaclei10GridParamsf_param_4+16];
	ld.param.f32 	%f78, [_Z27compute_sdf_gradient_kernelPfS_PK8Obstaclei10GridParamsf_param_4+4];
	ld.param.f32 	%f77, [_Z27compute_sdf_gradient_kernelPfS_PK8Obstaclei10GridParamsf_param_4];
	ld.param.u32 	%r106, [_Z27compute_sdf_gradient_kernelPfS_PK8Obstaclei10GridParamsf_param_4+20];
	ld.param.u32 	%r105, [_Z27compute_sdf_gradient_kernelPfS_PK8Obstaclei10GridParamsf_param_3];
	ld.param.u32 	%r108, [_Z27compute_sdf_gradient_kernelPfS_PK8Obstaclei10GridParamsf_param_4+24];
	ld.param.f32 	%f82, [_Z27compute_sdf_gradient_kernelPfS_PK8Obstaclei10GridParamsf_param_5];
	add.u64 	%rd1, %SPL, 0;
	add.u64 	%rd2, %SPL, 0;
	add.u64 	%rd3, %SPL, 0;
	add.u64 	%rd4, %SPL, 0;
	mov.u32 	%r109, %ctaid.x;
	mov.u32 	%r110, %ntid.x;
	mov.u32 	%r111, %tid.x;
	mad.lo.s32 	%r1, %r109, %r110, %r111;
	mov.u32 	%r112, %ctaid.y;
	mov.u32 	%r113, %ntid.y;
	mov.u32 	%r114, %tid.y;
	mad.lo.s32 	%r115, %r112, %r113, %r114;
	setp.ge.s32 	%p1, %r1, %r106;
	setp.ge.s32 	%p2, %r115, %r108;
	or.pred  	%p3, %p1, %p2;
	@%p3 bra 	$L__BB3_79;
	cvt.rn.f32.s32 	%f84, %r1;
	fma.rn.f32 	%f1, %f81, %f84, %f77;
	cvt.rn.f32.u32 	%f85, %r115;
	fma.rn.f32 	%f2, %f81, %f85, %f78;
	add.f32 	%f3, %f82, %f1;
	sub.f32 	%f4, %f1, %f82;
	setp.lt.s32 	%p4, %r105, 1;
	mov.f32 	%f328, 0f7F7FFFFF;
	mov.f32 	%f329, %f328;
	@%p4 bra 	$L__BB3_39;
	mov.f32 	%f329, 0f7F7FFFFF;
	mov.b32 	%r301, 0;
	mov.u64 	%rd80, __cudart_i2opi_f;
	mov.f32 	%f328, %f329;
$L__BB3_3:
	ld.param.u64 	%rd140, [_Z27compute_sdf_gradient_kernelPfS_PK8Obstaclei10GridParamsf_param_2];
	cvta.to.global.u64 	%rd42, %rd140;
	mul.wide.u32 	%rd43, %r301, 28;
	add.s64 	%rd44, %rd42, %rd43;
	add.s64 	%rd5, %rd44, 12;
	ld.global.u32 	%r117, [%rd44+12];
	setp.ne.s32 	%p5, %r117, 0;
	@%p5 bra 	$L__BB3_5;
	ld.global.f32 	%f189, [%rd5+-12];
	ld.global.f32 	%f190, [%rd5+-8];
	ld.global.f32 	%f191, [%rd5+-4];
	sub.f32 	%f192, %f3, %f189;
	sub.f32 	%f193, %f2, %f190;
	mul.f32 	%f194, %f193, %f193;
	fma.rn.f32 	%f195, %f192, %f192, %f194;
	sqrt.rn.f32 	%f196, %f195;
	sub.f32 	%f326, %f196, %f191;
	sub.f32 	%f197, %f4, %f189;
	fma.rn.f32 	%f198, %f197, %f197, %f194;
	sqrt.rn.f32 	%f199, %f198;
	sub.f32 	%f327, %f199, %f191;
	bra.uni 	$L__BB3_38;
$L__BB3_5:
	ld.global.f32 	%f9, [%rd5+-12];
	ld.global.f32 	%f87, [%rd5+-8];
	ld.global.f32 	%f10, [%rd5+4];
	ld.global.f32 	%f11, [%rd5+8];
	ld.global.f32 	%f88, [%rd5+12];
	sub.f32 	%f12, %f2, %f87;
	neg.f32 	%f13, %f88;
	mul.f32 	%f89, %f88, 0fBF22F983;
	cvt.rni.s32.f32 	%r317, %f89;
	cvt.rn.f32.s32 	%f90, %r317;
	fma.rn.f32 	%f91, %f90, 0fBFC90FDA, %f13;
	fma.rn.f32 	%f92, %f90, 0fB3A22168, %f91;
	fma.rn.f32 	%f325, %f90, 0fA7C234C5, %f92;
	abs.f32 	%f15, %f13;
	setp.ltu.f32 	%p6, %f15, 0f47CE4780;
	mov.u32 	%r305, %r317;
	mov.f32 	%f322, %f325;
	@%p6 bra 	$L__BB3_13;
	setp.neu.f32 	%p7, %f15, 0f7F800000;
	@%p7 bra 	$L__BB3_8;
	mov.f32 	%f95, 0f00000000;
	mul.rn.f32 	%f322, %f13, %f95;
	mov.b32 	%r305, 0;
	bra.uni 	$L__BB3_13;
$L__BB3_8:
	mov.b32 	%r5, %f13;
	mov.b64 	%rd142, 0;
	mov.b32 	%r302, 0;
$L__BB3_9:
	.pragma "nounroll";
	mul.wide.u32 	%rd46, %r302, 4;
	mov.u64 	%rd47, __cudart_i2opi_f;
	add.s64 	%rd48, %rd47, %rd46;
	ld.global.nc.u32 	%r119, [%rd48];
	shl.b32 	%r120, %r5, 8;
	or.b32  	%r121, %r120, -2147483648;
	mad.wide.u32 	%rd49, %r119, %r121, %rd142;
	shr.u64 	%rd142, %rd49, 32;
	add.s64 	%rd50, %rd4, %rd46;
	st.local.u32 	[%rd50], %rd49;
	add.s32 	%r302, %r302, 1;
	setp.ne.s32 	%p8, %r302, 6;
	@%p8 bra 	$L__BB3_9;
	shr.u32 	%r122, %r5, 23;
	st.local.u32 	[%rd4+24], %rd142;
	and.b32  	%r8, %r122, 31;
	and.b32  	%r123, %r122, 224;
	add.s32 	%r124, %r123, -128;
	shr.u32 	%r125, %r124, 5;
	mul.wide.u32 	%rd51, %r125, 4;
	sub.s64 	%rd8, %rd4, %rd51;
	ld.local.u32 	%r303, [%rd8+24];
	ld.local.u32 	%r304, [%rd8+20];
	setp.eq.s32 	%p9, %r8, 0;
	@%p9 bra 	$L__BB3_12;
	shf.l.wrap.b32 	%r303, %r304, %r303, %r8;
	ld.local.u32 	%r126, [%rd8+16];
	shf.l.wrap.b32 	%r304, %r126, %r304, %r8;
$L__BB3_12:
	shr.u32 	%r127, %r303, 30;
	shf.l.wrap.b32 	%r128, %r304, %r303, 2;
	shl.b32 	%r129, %r304, 2;
	shr.u32 	%r130, %r128, 31;
	add.s32 	%r131, %r130, %r127;
	neg.s32 	%r132, %r131;
	setp.lt.s32 	%p10, %r5, 0;
	selp.b32 	%r305, %r132, %r131, %p10;
	xor.b32  	%r133, %r128, %r5;
	shr.s32 	%r134, %r128, 31;
	xor.b32  	%r135, %r134, %r128;
	xor.b32  	%r136, %r134, %r129;
	cvt.u64.u32 	%rd52, %r135;
	shl.b64 	%rd53, %rd52, 32;
	cvt.u64.u32 	%rd54, %r136;
	or.b64  	%rd55, %rd53, %rd54;
	cvt.rn.f64.s64 	%fd1, %rd55;
	mul.f64 	%fd2, %fd1, 0d3BF921FB54442D19;
	cvt.rn.f32.f64 	%f93, %fd2;
	neg.f32 	%f94, %f93;
	setp.lt.s32 	%p11, %r133, 0;
	selp.f32 	%f322, %f94, %f93, %p11;
$L__BB3_13:
	setp.ltu.f32 	%p12, %f15, 0f47CE4780;
	add.s32 	%r138, %r305, 1;
	mul.rn.f32 	%f96, %f322, %f322;
	and.b32  	%r139, %r305, 1;
	setp.eq.b32 	%p13, %r139, 1;
	selp.f32 	%f97, %f322, 0f3F800000, %p13;
	fma.rn.f32 	%f98, %f96, %f97, 0f00000000;
	fma.rn.f32 	%f99, %f96, 0f37CBAC00, 0fBAB607ED;
	selp.f32 	%f100, 0fB94D4153, %f99, %p13;
	selp.f32 	%f101, 0f3C0885E4, 0f3D2AAABB, %p13;
	fma.rn.f32 	%f102, %f100, %f96, %f101;
	selp.f32 	%f103, 0fBE2AAAA8, 0fBEFFFFFF, %p13;
	fma.rn.f32 	%f104, %f102, %f96, %f103;
	fma.rn.f32 	%f105, %f104, %f98, %f97;
	and.b32  	%r140, %r138, 2;
	setp.eq.s32 	%p14, %r140, 0;
	mov.f32 	%f106, 0f00000000;
	sub.f32 	%f107, %f106, %f105;
	selp.f32 	%f19, %f105, %f107, %p14;
	mov.u32 	%r309, %r317;
	mov.f32 	%f323, %f325;
	@%p12 bra 	$L__BB3_21;
	setp.neu.f32 	%p15, %f15, 0f7F800000;
	@%p15 bra 	$L__BB3_16;
	mov.f32 	%f110, 0f00000000;
	mul.rn.f32 	%f323, %f13, %f110;
	mov.b32 	%r309, 0;
	bra.uni 	$L__BB3_21;
$L__BB3_16:
	mov.b32 	%r17, %f13;
	mov.b64 	%rd143, 0;
	mov.b32 	%r306, 0;
$L__BB3_17:
	.pragma "nounroll";
	mul.wide.u32 	%rd57, %r306, 4;
	mov.u64 	%rd58, __cudart_i2opi_f;
	add.s64 	%rd59, %rd58, %rd57;
	ld.global.nc.u32 	%r142, [%rd59];
	shl.b32 	%r143, %r17, 8;
	or.b32  	%r144, %r143, -2147483648;
	mad.wide.u32 	%rd60, %r142, %r144, %rd143;
	shr.u64 	%rd143, %rd60, 32;
	add.s64 	%rd61, %rd3, %rd57;
	st.local.u32 	[%rd61], %rd60;
	add.s32 	%r306, %r306, 1;
	setp.ne.s32 	%p16, %r306, 6;
	@%p16 bra 	$L__BB3_17;
	shr.u32 	%r145, %r17, 23;
	st.local.u32 	[%rd3+24], %rd143;
	and.b32  	%r20, %r145, 31;
	and.b32  	%r146, %r145, 224;
	add.s32 	%r147, %r146, -128;
	shr.u32 	%r148, %r147, 5;
	mul.wide.u32 	%rd62, %r148, 4;
	sub.s64 	%rd11, %rd3, %rd62;
	ld.local.u32 	%r307, [%rd11+24];
	ld.local.u32 	%r308, [%rd11+20];
	setp.eq.s32 	%p17, %r20, 0;
	@%p17 bra 	$L__BB3_20;
	shf.l.wrap.b32 	%r307, %r308, %r307, %r20;
	ld.local.u32 	%r149, [%rd11+16];
	shf.l.wrap.b32 	%r308, %r149, %r308, %r20;
$L__BB3_20:
	shr.u32 	%r150, %r307, 30;
	shf.l.wrap.b32 	%r151, %r308, %r307, 2;
	shl.b32 	%r152, %r308, 2;
	shr.u32 	%r153, %r151, 31;
	add.s32 	%r154, %r153, %r150;
	neg.s32 	%r155, %r154;
	setp.lt.s32 	%p18, %r17, 0;
	selp.b32 	%r309, %r155, %r154, %p18;
	xor.b32  	%r156, %r151, %r17;
	shr.s32 	%r157, %r151, 31;
	xor.b32  	%r158, %r157, %r151;
	xor.b32  	%r159, %r157, %r152;
	cvt.u64.u32 	%rd63, %r158;
	shl.b64 	%rd64, %rd63, 32;
	cvt.u64.u32 	%rd65, %r159;
	or.b64  	%rd66, %rd64, %rd65;
	cvt.rn.f64.s64 	%fd3, %rd66;
	mul.f64 	%fd4, %fd3, 0d3BF921FB54442D19;
	cvt.rn.f32.f64 	%f108, %fd4;
	neg.f32 	%f109, %f108;
	setp.lt.s32 	%p19, %r156, 0;
	selp.f32 	%f323, %f109, %f108, %p19;
$L__BB3_21:
	sub.f32 	%f111, %f3, %f9;
	setp.ltu.f32 	%p20, %f15, 0f47CE4780;
	mul.rn.f32 	%f112, %f323, %f323;
	and.b32  	%r161, %r309, 1;
	setp.eq.b32 	%p21, %r161, 1;
	selp.f32 	%f113, 0f3F800000, %f323, %p21;
	fma.rn.f32 	%f114, %f112, %f113, 0f00000000;
	fma.rn.f32 	%f115, %f112, 0f37CBAC00, 0fBAB607ED;
	selp.f32 	%f116, %f115, 0fB94D4153, %p21;
	selp.f32 	%f117, 0f3D2AAABB, 0f3C0885E4, %p21;
	fma.rn.f32 	%f118, %f116, %f112, %f117;
	selp.f32 	%f119, 0fBEFFFFFF, 0fBE2AAAA8, %p21;
	fma.rn.f32 	%f120, %f118, %f112, %f119;
	fma.rn.f32 	%f121, %f120, %f114, %f113;
	and.b32  	%r162, %r309, 2;
	setp.eq.s32 	%p22, %r162, 0;
	mov.f32 	%f122, 0f00000000;
	sub.f32 	%f123, %f122, %f121;
	selp.f32 	%f124, %f121, %f123, %p22;
	mul.f32 	%f125, %f111, %f19;
	mul.f32 	%f126, %f12, %f124;
	sub.f32 	%f127, %f125, %f126;
	mul.f32 	%f128, %f111, %f124;
	fma.rn.f32 	%f129, %f12, %f19, %f128;
	abs.f32 	%f130, %f127;
	mul.f32 	%f23, %f10, 0f3F000000;
	sub.f32 	%f131, %f130, %f23;
	abs.f32 	%f132, %f129;
	mul.f32 	%f24, %f11, 0f3F000000;
	sub.f32 	%f133, %f132, %f24;
	max.f32 	%f134, %f131, 0f00000000;
	max.f32 	%f135, %f133, 0f00000000;
	mul.f32 	%f136, %f135, %f135;
	fma.rn.f32 	%f137, %f134, %f134, %f136;
	sqrt.rn.f32 	%f138, %f137;
	max.f32 	%f139, %f131, %f133;
	min.f32 	%f140, %f139, 0f00000000;
	add.f32 	%f326, %f138, %f140;
	mov.u32 	%r313, %r317;
	mov.f32 	%f324, %f325;
	@%p20 bra 	$L__BB3_29;
	setp.neu.f32 	%p23, %f15, 0f7F800000;
	@%p23 bra 	$L__BB3_24;
	mov.f32 	%f143, 0f00000000;
	mul.rn.f32 	%f324, %f13, %f143;
	mov.b32 	%r313, 0;
	bra.uni 	$L__BB3_29;
$L__BB3_24:
	mov.b32 	%r29, %f13;
	mov.b64 	%rd144, 0;
	mov.b32 	%r310, 0;
$L__BB3_25:
	.pragma "nounroll";
	mul.wide.u32 	%rd68, %r310, 4;
	mov.u64 	%rd69, __cudart_i2opi_f;
	add.s64 	%rd70, %rd69, %rd68;
	ld.global.nc.u32 	%r164, [%rd70];
	shl.b32 	%r165, %r29, 8;
	or.b32  	%r166, %r165, -2147483648;
	mad.wide.u32 	%rd71, %r164, %r166, %rd144;
	shr.u64 	%rd144, %rd71, 32;
	add.s64 	%rd72, %rd2, %rd68;
	st.local.u32 	[%rd72], %rd71;
	add.s32 	%r310, %r310, 1;
	setp.ne.s32 	%p24, %r310, 6;
	@%p24 bra 	$L__BB3_25;
	shr.u32 	%r167, %r29, 23;
	st.local.u32 	[%rd2+24], %rd144;
	and.b32  	%r32, %r167, 31;
	and.b32  	%r168, %r167, 224;
	add.s32 	%r169, %r168, -128;
	shr.u32 	%r170, %r169, 5;
	mul.wide.u32 	%rd73, %r170, 4;
	sub.s64 	%rd14, %rd2, %rd73;
	ld.local.u32 	%r311, [%rd14+24];
	ld.local.u32 	%r312, [%rd14+20];
	setp.eq.s32 	%p25, %r32, 0;
	@%p25 bra 	$L__BB3_28;
	shf.l.wrap.b32 	%r311, %r312, %r311, %r32;
	ld.local.u32 	%r171, [%rd14+16];
	shf.l.wrap.b32 	%r312, %r171, %r312, %r32;
$L__BB3_28:
	shr.u32 	%r172, %r311, 30;
	shf.l.wrap.b32 	%r173, %r312, %r311, 2;
	shl.b32 	%r174, %r312, 2;
	shr.u32 	%r175, %r173, 31;
	add.s32 	%r176, %r175, %r172;
	neg.s32 	%r177, %r176;
	setp.lt.s32 	%p26, %r29, 0;
	selp.b32 	%r313, %r177, %r176, %p26;
	xor.b32  	%r178, %r173, %r29;
	shr.s32 	%r179, %r173, 31;
	xor.b32  	%r180, %r179, %r173;
	xor.b32  	%r181, %r179, %r174;
	cvt.u64.u32 	%rd74, %r180;
	shl.b64 	%rd75, %rd74, 32;
	cvt.u64.u32 	%rd76, %r181;
	or.b64  	%rd77, %rd75, %rd76;
	cvt.rn.f64.s64 	%fd5, %rd77;
	mul.f64 	%fd6, %fd5, 0d3BF921FB54442D19;
	cvt.rn.f32.f64 	%f141, %fd6;
	neg.f32 	%f142, %f141;
	setp.lt.s32 	%p27, %r178, 0;
	selp.f32 	%f324, %f142, %f141, %p27;
$L__BB3_29:
	setp.ltu.f32 	%p28, %f15, 0f47CE4780;
	add.s32 	%r183, %r313, 1;
	mul.rn.f32 	%f144, %f324, %f324;
	and.b32  	%r184, %r313, 1;
	setp.eq.b32 	%p29, %r184, 1;
	selp.f32 	%f145, %f324, 0f3F800000, %p29;
	fma.rn.f32 	%f146, %f144, %f145, 0f00000000;
	fma.rn.f32 	%f147, %f144, 0f37CBAC00, 0fBAB607ED;
	selp.f32 	%f148, 0fB94D4153, %f147, %p29;
	selp.f32 	%f149, 0f3C0885E4, 0f3D2AAABB, %p29;
	fma.rn.f32 	%f150, %f148, %f144, %f149;
	selp.f32 	%f151, 0fBE2AAAA8, 0fBEFFFFFF, %p29;
	fma.rn.f32 	%f152, %f150, %f144, %f151;
	fma.rn.f32 	%f153, %f152, %f146, %f145;
	and.b32  	%r185, %r183, 2;
	setp.eq.s32 	%p30, %r185, 0;
	mov.f32 	%f154, 0f00000000;
	sub.f32 	%f155, %f154, %f153;
	selp.f32 	%f29, %f153, %f155, %p30;
	@%p28 bra 	$L__BB3_37;
	setp.neu.f32 	%p31, %f15, 0f7F800000;
	@%p31 bra 	$L__BB3_32;
	mov.f32 	%f158, 0f00000000;
	mul.rn.f32 	%f325, %f13, %f158;
	mov.b32 	%r317, 0;
	bra.uni 	$L__BB3_37;
$L__BB3_32:
	mov.b32 	%r41, %f13;
	mov.b64 	%rd145, 0;
	mov.b32 	%r314, 0;
$L__BB3_33:
	.pragma "nounroll";
	mul.wide.u32 	%rd79, %r314, 4;
	add.s64 	%rd81, %rd80, %rd79;
	ld.global.nc.u32 	%r187, [%rd81];
	shl.b32 	%r188, %r41, 8;
	or.b32  	%r189, %r188, -2147483648;
	mad.wide.u32 	%rd82, %r187, %r189, %rd145;
	shr.u64 	%rd145, %rd82, 32;
	add.s64 	%rd83, %rd1, %rd79;
	st.local.u32 	[%rd83], %rd82;
	add.s32 	%r314, %r314, 1;
	setp.ne.s32 	%p32, %r314, 6;
	@%p32 bra 	$L__BB3_33;
	shr.u32 	%r190, %r41, 23;
	st.local.u32 	[%rd1+24], %rd145;
	and.b32  	%r44, %r190, 31;
	and.b32  	%r191, %r190, 224;
	add.s32 	%r192, %r191, -128;
	shr.u32 	%r193, %r192, 5;
	mul.wide.u32 	%rd84, %r193, 4;
	sub.s64 	%rd17, %rd1, %rd84;
	ld.local.u32 	%r315, [%rd17+24];
	ld.local.u32 	%r316, [%rd17+20];
	setp.eq.s32 	%p33, %r44, 0;
	@%p33 bra 	$L__BB3_36;
	shf.l.wrap.b32 	%r315, %r316, %r315, %r44;
	ld.local.u32 	%r194, [%rd17+16];
	shf.l.wrap.b32 	%r316, %r194, %r316, %r44;
$L__BB3_36:
	shr.u32 	%r195, %r315, 30;
	shf.l.wrap.b32 	%r196, %r316, %r315, 2;
	shl.b32 	%r197, %r316, 2;
	shr.u32 	%r198, %r196, 31;
	add.s32 	%r199, %r198, %r195;
	neg.s32 	%r200, %r199;
	setp.lt.s32 	%p34, %r41, 0;
	selp.b32 	%r317, %r200, %r199, %p34;
	xor.b32  	%r201, %r196, %r41;
	shr.s32 	%r202, %r196, 31;
	xor.b32  	%r203, %r202, %r196;
	xor.b32  	%r204, %r202, %r197;
	cvt.u64.u32 	%rd85, %r203;
	shl.b64 	%rd86, %rd85, 32;
	cvt.u64.u32 	%rd87, %r204;
	or.b64  	%rd88, %rd86, %rd87;
	cvt.rn.f64.s64 	%fd7, %rd88;
	mul.f64 	%fd8, %fd7, 0d3BF921FB54442D19;
	cvt.rn.f32.f64 	%f156, %fd8;
	neg.f32 	%f157, %f156;
	setp.lt.s32 	%p35, %r201, 0;
	selp.f32 	%f325, %f157, %f156, %p35;
$L__BB3_37:
	sub.f32 	%f159, %f4, %f9;
	mul.rn.f32 	%f160, %f325, %f325;
	and.b32  	%r206, %r317, 1;
	setp.eq.b32 	%p36, %r206, 1;
	selp.f32 	%f161, 0f3F800000, %f325, %p36;
	fma.rn.f32 	%f162, %f160, %f161, 0f00000000;
	fma.rn.f32 	%f163, %f160, 0f37CBAC00, 0fBAB607ED;
	selp.f32 	%f164, %f163, 0fB94D4153, %p36;
	selp.f32 	%f165, 0f3D2AAABB, 0f3C0885E4, %p36;
	fma.rn.f32 	%f166, %f164, %f160, %f165;
	selp.f32 	%f167, 0fBEFFFFFF, 0fBE2AAAA8, %p36;
	fma.rn.f32 	%f168, %f166, %f160, %f167;
	fma.rn.f32 	%f169, %f168, %f162, %f161;
	and.b32  	%r207, %r317, 2;
	setp.eq.s32 	%p37, %r207, 0;
	mov.f32 	%f170, 0f00000000;
	sub.f32 	%f171, %f170, %f169;
	selp.f32 	%f172, %f169, %f171, %p37;
	mul.f32 	%f173, %f159, %f29;
	mul.f32 	%f174, %f12, %f172;
	sub.f32 	%f175, %f173, %f174;
	mul.f32 	%f176, %f159, %f172;
	fma.rn.f32 	%f177, %f12, %f29, %f176;
	abs.f32 	%f178, %f175;
	sub.f32 	%f179, %f178, %f23;
	abs.f32 	%f180, %f177;
	sub.f32 	%f181, %f180, %f24;
	max.f32 	%f182, %f179, 0f00000000;
	max.f32 	%f183, %f181, 0f00000000;
	mul.f32 	%f184, %f183, %f183;
	fma.rn.f32 	%f185, %f182, %f182, %f184;
	sqrt.rn.f32 	%f186, %f185;
	max.f32 	%f187, %f179, %f181;
	min.f32 	%f188, %f187, 0f00000000;
	add.f32 	%f327, %f186, %f188;
$L__BB3_38:
	min.f32 	%f328, %f328, %f326;
	min.f32 	%f329, %f329, %f327;
	add.s32 	%r301, %r301, 1;
	setp.ne.s32 	%p38, %r301, %r105;
	@%p38 bra 	$L__BB3_3;
$L__BB3_39:
	setp.lt.s32 	%p39, %r105, 1;
	add.f32 	%f40, %f82, %f2;
	sub.f32 	%f41, %f2, %f82;
	mov.f32 	%f338, 0f00000000;
	@%p39 bra 	$L__BB3_78;
	mov.f32 	%f330, 0f7F7FFFFF;
	mov.b32 	%r318, 0;
	mov.u64 	%rd124, __cudart_i2opi_f;
	mov.f32 	%f331, %f330;
$L__BB3_41:
	ld.param.u64 	%rd141, [_Z27compute_sdf_gradient_kernelPfS_PK8Obstaclei10GridParamsf_param_2];
	cvta.to.global.u64 	%rd89, %rd141;
	mul.wide.u32 	%rd90, %r318, 28;
	add.s64 	%rd91, %rd89, %rd90;
	add.s64 	%rd18, %rd91, 12;
	ld.global.u32 	%r209, [%rd91+12];
	setp.ne.s32 	%p40, %r209, 0;
	@%p40 bra 	$L__BB3_43;
	ld.global.f32 	%f304, [%rd18+-12];
	ld.global.f32 	%f305, [%rd18+-8];
	ld.global.f32 	%f306, [%rd18+-4];
	sub.f32 	%f307, %f1, %f304;
	sub.f32 	%f308, %f40, %f305;
	mul.f32 	%f309, %f308, %f308;
	fma.rn.f32 	%f310, %f307, %f307, %f309;
	sqrt.rn.f32 	%f311, %f310;
	sub.f32 	%f336, %f311, %f306;
	sub.f32 	%f312, %f41, %f305;
	mul.f32 	%f313, %f312, %f312;
	fma.rn.f32 	%f314, %f307, %f307, %f313;
	sqrt.rn.f32 	%f315, %f314;
	sub.f32 	%f337, %f315, %f306;
	bra.uni 	$L__BB3_76;
$L__BB3_43:
	ld.global.f32 	%f202, [%rd18+-12];
	ld.global.f32 	%f46, [%rd18+-8];
	ld.global.f32 	%f47, [%rd18+4];
	ld.global.f32 	%f48, [%rd18+8];
	ld.global.f32 	%f203, [%rd18+12];
	sub.f32 	%f49, %f1, %f202;
	neg.f32 	%f50, %f203;
	mul.f32 	%f204, %f203, 0fBF22F983;
	cvt.rni.s32.f32 	%r334, %f204;
	cvt.rn.f32.s32 	%f205, %r334;
	fma.rn.f32 	%f206, %f205, 0fBFC90FDA, %f50;
	fma.rn.f32 	%f207, %f205, 0fB3A22168, %f206;
	fma.rn.f32 	%f335, %f205, 0fA7C234C5, %f207;
	abs.f32 	%f52, %f50;
	setp.ltu.f32 	%p41, %f52, 0f47CE4780;
	mov.u32 	%r322, %r334;
	mov.f32 	%f332, %f335;
	@%p41 bra 	$L__BB3_51;
	setp.neu.f32 	%p42, %f52, 0f7F800000;
	@%p42 bra 	$L__BB3_46;
	mov.f32 	%f210, 0f00000000;
	mul.rn.f32 	%f332, %f50, %f210;
	mov.b32 	%r322, 0;
	bra.uni 	$L__BB3_51;
$L__BB3_46:
	mov.b32 	%r56, %f50;
	mov.b64 	%rd148, 0;
	mov.b32 	%r319, 0;
	mov.u64 	%rd146, __cudart_i2opi_f;
	mov.u64 	%rd147, %rd4;
$L__BB3_47:
	.pragma "nounroll";
	ld.global.nc.u32 	%r211, [%rd146];
	shl.b32 	%r212, %r56, 8;
	or.b32  	%r213, %r212, -2147483648;
	mad.wide.u32 	%rd94, %r211, %r213, %rd148;
	shr.u64 	%rd148, %rd94, 32;
	st.local.u32 	[%rd147], %rd94;
	add.s32 	%r319, %r319, 1;
	add.s64 	%rd147, %rd147, 4;
	add.s64 	%rd146, %rd146, 4;
	setp.ne.s32 	%p43, %r319, 6;
	@%p43 bra 	$L__BB3_47;
	shr.u32 	%r214, %r56, 23;
	st.local.u32 	[%rd4+24], %rd148;
	and.b32  	%r59, %r214, 31;
	and.b32  	%r215, %r214, 224;
	add.s32 	%r216, %r215, -128;
	shr.u32 	%r217, %r216, 5;
	mul.wide.u32 	%rd95, %r217, 4;
	sub.s64 	%rd25, %rd4, %rd95;
	ld.local.u32 	%r320, [%rd25+24];
	ld.local.u32 	%r321, [%rd25+20];
	setp.eq.s32 	%p44, %r59, 0;
	@%p44 bra 	$L__BB3_50;
	shf.l.wrap.b32 	%r320, %r321, %r320, %r59;
	ld.local.u32 	%r218, [%rd25+16];
	shf.l.wrap.b32 	%r321, %r218, %r321, %r59;
$L__BB3_50:
	shr.u32 	%r219, %r320, 30;
	shf.l.wrap.b32 	%r220, %r321, %r320, 2;
	shl.b32 	%r221, %r321, 2;
	shr.u32 	%r222, %r220, 31;
	add.s32 	%r223, %r222, %r219;
	neg.s32 	%r224, %r223;
	setp.lt.s32 	%p45, %r56, 0;
	selp.b32 	%r322, %r224, %r223, %p45;
	xor.b32  	%r225, %r220, %r56;
	shr.s32 	%r226, %r220, 31;
	xor.b32  	%r227, %r226, %r220;
	xor.b32  	%r228, %r226, %r221;
	cvt.u64.u32 	%rd96, %r227;
	shl.b64 	%rd97, %rd96, 32;
	cvt.u64.u32 	%rd98, %r228;
	or.b64  	%rd99, %rd97, %rd98;
	cvt.rn.f64.s64 	%fd9, %rd99;
	mul.f64 	%fd10, %fd9, 0d3BF921FB54442D19;
	cvt.rn.f32.f64 	%f208, %fd10;
	neg.f32 	%f209, %f208;
	setp.lt.s32 	%p46, %r225, 0;
	selp.f32 	%f332, %f209, %f208, %p46;
$L__BB3_51:
	setp.ltu.f32 	%p47, %f52, 0f47CE4780;
	add.s32 	%r230, %r322, 1;
	mul.rn.f32 	%f211, %f332, %f332;
	and.b32  	%r231, %r322, 1;
	setp.eq.b32 	%p48, %r231, 1;
	selp.f32 	%f212, %f332, 0f3F800000, %p48;
	fma.rn.f32 	%f213, %f211, %f212, 0f00000000;
	fma.rn.f32 	%f214, %f211, 0f37CBAC00, 0fBAB607ED;
	selp.f32 	%f215, 0fB94D4153, %f214, %p48;
	selp.f32 	%f216, 0f3C0885E4, 0f3D2AAABB, %p48;
	fma.rn.f32 	%f217, %f215, %f211, %f216;
	selp.f32 	%f218, 0fBE2AAAA8, 0fBEFFFFFF, %p48;
	fma.rn.f32 	%f219, %f217, %f211, %f218;
	fma.rn.f32 	%f220, %f219, %f213, %f212;
	and.b32  	%r232, %r230, 2;
	setp.eq.s32 	%p49, %r232, 0;
	mov.f32 	%f221, 0f00000000;
	sub.f32 	%f222, %f221, %f220;
	selp.f32 	%f56, %f220, %f222, %p49;
	mov.u32 	%r326, %r334;
	mov.f32 	%f333, %f335;
	@%p47 bra 	$L__BB3_59;
	setp.neu.f32 	%p50, %f52, 0f7F800000;
	@%p50 bra 	$L__BB3_54;
	mov.f32 	%f225, 0f00000000;
	mul.rn.f32 	%f333, %f50, %f225;
	mov.b32 	%r326, 0;
	bra.uni 	$L__BB3_59;
$L__BB3_54:
	mov.b32 	%r68, %f50;
	mov.b64 	%rd149, 0;
	mov.b32 	%r323, 0;
$L__BB3_55:
	.pragma "nounroll";
	mul.wide.u32 	%rd101, %r323, 4;
	mov.u64 	%rd102, __cudart_i2opi_f;
	add.s64 	%rd103, %rd102, %rd101;
	ld.global.nc.u32 	%r234, [%rd103];
	shl.b32 	%r235, %r68, 8;
	or.b32  	%r236, %r235, -2147483648;
	mad.wide.u32 	%rd104, %r234, %r236, %rd149;
	shr.u64 	%rd149, %rd104, 32;
	add.s64 	%rd105, %rd3, %rd101;
	st.local.u32 	[%rd105], %rd104;
	add.s32 	%r323, %r323, 1;
	setp.ne.s32 	%p51, %r323, 6;
	@%p51 bra 	$L__BB3_55;
	shr.u32 	%r237, %r68, 23;
	st.local.u32 	[%rd3+24], %rd149;
	and.b32  	%r71, %r237, 31;
	and.b32  	%r238, %r237, 224;
	add.s32 	%r239, %r238, -128;
	shr.u32 	%r240, %r239, 5;
	mul.wide.u32 	%rd106, %r240, 4;
	sub.s64 	%rd28, %rd3, %rd106;
	ld.local.u32 	%r324, [%rd28+24];
	ld.local.u32 	%r325, [%rd28+20];
	setp.eq.s32 	%p52, %r71, 0;
	@%p52 bra 	$L__BB3_58;
	shf.l.wrap.b32 	%r324, %r325, %r324, %r71;
	ld.local.u32 	%r241, [%rd28+16];
	shf.l.wrap.b32 	%r325, %r241, %r325, %r71;
$L__BB3_58:
	shr.u32 	%r242, %r324, 30;
	shf.l.wrap.b32 	%r243, %r325, %r324, 2;
	shl.b32 	%r244, %r325, 2;
	shr.u32 	%r245, %r243, 31;
	add.s32 	%r246, %r245, %r242;
	neg.s32 	%r247, %r246;
	setp.lt.s32 	%p53, %r68, 0;
	selp.b32 	%r326, %r247, %r246, %p53;
	xor.b32  	%r248, %r243, %r68;
	shr.s32 	%r249, %r243, 31;
	xor.b32  	%r250, %r249, %r243;
	xor.b32  	%r251, %r249, %r244;
	cvt.u64.u32 	%rd107, %r250;
	shl.b64 	%rd108, %rd107, 32;
	cvt.u64.u32 	%rd109, %r251;
	or.b64  	%rd110, %rd108, %rd109;
	cvt.rn.f64.s64 	%fd11, %rd110;
	mul.f64 	%fd12, %fd11, 0d3BF921FB54442D19;
	cvt.rn.f32.f64 	%f223, %fd12;
	neg.f32 	%f224, %f223;
	setp.lt.s32 	%p54, %r248, 0;
	selp.f32 	%f333, %f224, %f223, %p54;
$L__BB3_59:
	sub.f32 	%f226, %f40, %f46;
	mul.rn.f32 	%f227, %f333, %f333;
	and.b32  	%r253, %r326, 1;
	setp.eq.b32 	%p56, %r253, 1;
	selp.f32 	%f228, 0f3F800000, %f333, %p56;
	fma.rn.f32 	%f229, %f227, %f228, 0f00000000;
	fma.rn.f32 	%f230, %f227, 0f37CBAC00, 0fBAB607ED;
	selp.f32 	%f231, %f230, 0fB94D4153, %p56;
	selp.f32 	%f232, 0f3D2AAABB, 0f3C0885E4, %p56;
	fma.rn.f32 	%f233, %f231, %f227, %f232;
	selp.f32 	%f234, 0fBEFFFFFF, 0fBE2AAAA8, %p56;
	fma.rn.f32 	%f235, %f233, %f227, %f234;
	fma.rn.f32 	%f236, %f235, %f229, %f228;
	and.b32  	%r254, %r326, 2;
	setp.eq.s32 	%p57, %r254, 0;
	mov.f32 	%f237, 0f00000000;
	sub.f32 	%f238, %f237, %f236;
	selp.f32 	%f239, %f236, %f238, %p57;
	mul.f32 	%f240, %f49, %f56;
	mul.f32 	%f241, %f226, %f239;
	sub.f32 	%f242, %f240, %f241;
	mul.f32 	%f243, %f49, %f239;
	fma.rn.f32 	%f244, %f226, %f56, %f243;
	abs.f32 	%f245, %f242;
	mul.f32 	%f60, %f47, 0f3F000000;
	sub.f32 	%f246, %f245, %f60;
	abs.f32 	%f247, %f244;
	mul.f32 	%f61, %f48, 0f3F000000;
	sub.f32 	%f248, %f247, %f61;
	max.f32 	%f249, %f246, 0f00000000;
	max.f32 	%f250, %f248, 0f00000000;
	mul.f32 	%f251, %f250, %f250;
	fma.rn.f32 	%f252, %f249, %f249, %f251;
	sqrt.rn.f32 	%f253, %f252;
	max.f32 	%f254, %f246, %f248;
	min.f32 	%f255, %f254, 0f00000000;
	add.f32 	%f336, %f253, %f255;
	mov.u32 	%r330, %r334;
	mov.f32 	%f334, %f335;
	@%p47 bra 	$L__BB3_67;
	setp.neu.f32 	%p58, %f52, 0f7F800000;
	@%p58 bra 	$L__BB3_62;
	mov.f32 	%f258, 0f00000000;
	mul.rn.f32 	%f334, %f50, %f258;
	mov.b32 	%r330, 0;
	bra.uni 	$L__BB3_67;
$L__BB3_62:
	mov.b32 	%r80, %f50;
	mov.b64 	%rd150, 0;
	mov.b32 	%r327, 0;
$L__BB3_63:
	.pragma "nounroll";
	mul.wide.u32 	%rd112, %r327, 4;
	mov.u64 	%rd113, __cudart_i2opi_f;
	add.s64 	%rd114, %rd113, %rd112;
	ld.global.nc.u32 	%r256, [%rd114];
	shl.b32 	%r257, %r80, 8;
	or.b32  	%r258, %r257, -2147483648;
	mad.wide.u32 	%rd115, %r256, %r258, %rd150;
	shr.u64 	%rd150, %rd115, 32;
	add.s64 	%rd116, %rd2, %rd112;
	st.local.u32 	[%rd116], %rd115;
	add.s32 	%r327, %r327, 1;
	setp.ne.s32 	%p59, %r327, 6;
	@%p59 bra 	$L__BB3_63;
	shr.u32 	%r259, %r80, 23;
	st.local.u32 	[%rd2+24], %rd150;
	and.b32  	%r83, %r259, 31;
	and.b32  	%r260, %r259, 224;
	add.s32 	%r261, %r260, -128;
	shr.u32 	%r262, %r261, 5;
	mul.wide.u32 	%rd117, %r262, 4;
	sub.s64 	%rd31, %rd2, %rd117;
	ld.local.u32 	%r328, [%rd31+24];
	ld.local.u32 	%r329, [%rd31+20];
	setp.eq.s32 	%p60, %r83, 0;
	@%p60 bra 	$L__BB3_66;
	shf.l.wrap.b32 	%r328, %r329, %r328, %r83;
	ld.local.u32 	%r263, [%rd31+16];
	shf.l.wrap.b32 	%r329, %r263, %r329, %r83;
$L__BB3_66:
	shr.u32 	%r264, %r328, 30;
	shf.l.wrap.b32 	%r265, %r329, %r328, 2;
	shl.b32 	%r266, %r329, 2;
	shr.u32 	%r267, %r265, 31;
	add.s32 	%r268, %r267, %r264;
	neg.s32 	%r269, %r268;
	setp.lt.s32 	%p61, %r80, 0;
	selp.b32 	%r330, %r269, %r268, %p61;
	xor.b32  	%r270, %r265, %r80;
	shr.s32 	%r271, %r265, 31;
	xor.b32  	%r272, %r271, %r265;
	xor.b32  	%r273, %r271, %r266;
	cvt.u64.u32 	%rd118, %r272;
	shl.b64 	%rd119, %rd118, 32;
	cvt.u64.u32 	%rd120, %r273;
	or.b64  	%rd121, %rd119, %rd120;
	cvt.rn.f64.s64 	%fd13, %rd121;
	mul.f64 	%fd14, %fd13, 0d3BF921FB54442D19;
	cvt.rn.f32.f64 	%f256, %fd14;
	neg.f32 	%f257, %f256;
	setp.lt.s32 	%p62, %r270, 0;
	selp.f32 	%f334, %f257, %f256, %p62;
$L__BB3_67:
	add.s32 	%r275, %r330, 1;
	mul.rn.f32 	%f259, %f334, %f334;
	and.b32  	%r276, %r330, 1;
	setp.eq.b32 	%p64, %r276, 1;
	selp.f32 	%f260, %f334, 0f3F800000, %p64;
	fma.rn.f32 	%f261, %f259, %f260, 0f00000000;
	fma.rn.f32 	%f262, %f259, 0f37CBAC00, 0fBAB607ED;
	selp.f32 	%f263, 0fB94D4153, %f262, %p64;
	selp.f32 	%f264, 0f3C0885E4, 0f3D2AAABB, %p64;
	fma.rn.f32 	%f265, %f263, %f259, %f264;
	selp.f32 	%f266, 0fBE2AAAA8, 0fBEFFFFFF, %p64;
	fma.rn.f32 	%f267, %f265, %f259, %f266;
	fma.rn.f32 	%f268, %f267, %f261, %f260;
	and.b32  	%r277, %r275, 2;
	setp.eq.s32 	%p65, %r277, 0;
	mov.f32 	%f269, 0f00000000;
	sub.f32 	%f270, %f269, %f268;
	selp.f32 	%f66, %f268, %f270, %p65;
	@%p47 bra 	$L__BB3_75;
	setp.neu.f32 	%p66, %f52, 0f7F800000;
	@%p66 bra 	$L__BB3_70;
	mov.f32 	%f273, 0f00000000;
	mul.rn.f32 	%f335, %f50, %f273;
	mov.b32 	%r334, 0;
	bra.uni 	$L__BB3_75;
$L__BB3_70:
	mov.b32 	%r92, %f50;
	mov.b64 	%rd151, 0;
	mov.b32 	%r331, 0;
$L__BB3_71:
	.pragma "nounroll";
	mul.wide.u32 	%rd123, %r331, 4;
	add.s64 	%rd125, %rd124, %rd123;
	ld.global.nc.u32 	%r279, [%rd125];
	shl.b32 	%r280, %r92, 8;
	or.b32  	%r281, %r280, -2147483648;
	mad.wide.u32 	%rd126, %r279, %r281, %rd151;
	shr.u64 	%rd151, %rd126, 32;
	add.s64 	%rd127, %rd1, %rd123;
	st.local.u32 	[%rd127], %rd126;
	add.s32 	%r331, %r331, 1;
	setp.ne.s32 	%p67, %r331, 6;
	@%p67 bra 	$L__BB3_71;
	shr.u32 	%r282, %r92, 23;
	st.local.u32 	[%rd1+24], %rd151;
	and.b32  	%r95, %r282, 31;
	and.b32  	%r283, %r282, 224;
	add.s32 	%r284, %r283, -128;
	shr.u32 	%r285, %r284, 5;
	mul.wide.u32 	%rd128, %r285, 4;
	sub.s64 	%rd34, %rd1, %rd128;
	ld.local.u32 	%r332, [%rd34+24];
	ld.local.u32 	%r333, [%rd34+20];
	setp.eq.s32 	%p68, %r95, 0;
	@%p68 bra 	$L__BB3_74;
	shf.l.wrap.b32 	%r332, %r333, %r332, %r95;
	ld.local.u32 	%r286, [%rd34+16];
	shf.l.wrap.b32 	%r333, %r286, %r333, %r95;
$L__BB3_74:
	shr.u32 	%r287, %r332, 30;
	shf.l.wrap.b32 	%r288, %r333, %r332, 2;
	shl.b32 	%r289, %r333, 2;
	shr.u32 	%r290, %r288, 31;
	add.s32 	%r291, %r290, %r287;
	neg.s32 	%r292, %r291;
	setp.lt.s32 	%p69, %r92, 0;
	selp.b32 	%r334, %r292, %r291, %p69;
	xor.b32  	%r293, %r288, %r92;
	shr.s32 	%r294, %r288, 31;
	xor.b32  	%r295, %r294, %r288;
	xor.b32  	%r296, %r294, %r289;
	cvt.u64.u32 	%rd129, %r295;
	shl.b64 	%rd130, %rd129, 32;
	cvt.u64.u32 	%rd131, %r296;
	or.b64  	%rd132, %rd130, %rd131;
	cvt.rn.f64.s64 	%fd15, %rd132;
	mul.f64 	%fd16, %fd15, 0d3BF921FB54442D19;
	cvt.rn.f32.f64 	%f271, %fd16;
	neg.f32 	%f272, %f271;
	setp.lt.s32 	%p70, %r293, 0;
	selp.f32 	%f335, %f272, %f271, %p70;
$L__BB3_75:
	sub.f32 	%f274, %f41, %f46;
	mul.rn.f32 	%f275, %f335, %f335;
	and.b32  	%r298, %r334, 1;
	setp.eq.b32 	%p71, %r298, 1;
	selp.f32 	%f276, 0f3F800000, %f335, %p71;
	fma.rn.f32 	%f277, %f275, %f276, 0f00000000;
	fma.rn.f32 	%f278, %f275, 0f37CBAC00, 0fBAB607ED;
	selp.f32 	%f279, %f278, 0fB94D4153, %p71;
	selp.f32 	%f280, 0f3D2AAABB, 0f3C0885E4, %p71;
	fma.rn.f32 	%f281, %f279, %f275, %f280;
	selp.f32 	%f282, 0fBEFFFFFF, 0fBE2AAAA8, %p71;
	fma.rn.f32 	%f283, %f281, %f275, %f282;
	fma.rn.f32 	%f284, %f283, %f277, %f276;
	and.b32  	%r299, %r334, 2;
	setp.eq.s32 	%p72, %r299, 0;
	mov.f32 	%f285, 0f00000000;
	sub.f32 	%f286, %f285, %f284;
	selp.f32 	%f287, %f284, %f286, %p72;
	mul.f32 	%f288, %f49, %f66;
	mul.f32 	%f289, %f274, %f287;
	sub.f32 	%f290, %f288, %f289;
	mul.f32 	%f291, %f49, %f287;
	fma.rn.f32 	%f292, %f274, %f66, %f291;
	abs.f32 	%f293, %f290;
	sub.f32 	%f294, %f293, %f60;
	abs.f32 	%f295, %f292;
	sub.f32 	%f296, %f295, %f61;
	max.f32 	%f297, %f294, 0f00000000;
	max.f32 	%f298, %f296, 0f00000000;
	mul.f32 	%f299, %f298, %f298;
	fma.rn.f32 	%f300, %f297, %f297, %f299;
	sqrt.rn.f32 	%f301, %f300;
	max.f32 	%f302, %f294, %f296;
	min.f32 	%f303, %f302, 0f00000000;
	add.f32 	%f337, %f301, %f303;
$L__BB3_76:
	min.f32 	%f331, %f331, %f336;
	min.f32 	%f330, %f330, %f337;
	add.s32 	%r318, %r318, 1;
	setp.ne.s32 	%p73, %r318, %r105;
	@%p73 bra 	$L__BB3_41;
	sub.f32 	%f338, %f331, %f330;
$L__BB3_78:
	ld.param.u64 	%rd139, [_Z27compute_sdf_gradient_kernelPfS_PK8Obstaclei10GridParamsf_param_1];
	ld.param.u64 	%rd138, [_Z27compute_sdf_gradient_kernelPfS_PK8Obstaclei10GridParamsf_param_0];
	mad.lo.s32 	%r300, %r106, %r115, %r1;
	sub.f32 	%f316, %f328, %f329;
	add.f32 	%f317, %f82, %f82;
	div.rn.f32 	%f318, %f316, %f317;
	cvta.to.global.u64 	%rd133, %rd138;
	mul.wide.s32 	%rd134, %r300, 4;
	add.s64 	%rd135, %rd133, %rd134;
	st.global.f32 	[%rd135], %f318;
	div.rn.f32 	%f319, %f338, %f317;
	cvta.to.global.u64 	%rd136, %rd139;
	add.s64 	%rd137, %rd136, %rd134;
	st.global.f32 	[%rd137], %f319;
$L__BB3_79:
	ret;

}
	// .globl	_Z37evaluate_trajectory_smoothness_kernelPfPK9RobotPoseiff
.visible .entry _Z37evaluate_trajectory_smoothness_kernelPfPK9RobotPoseiff(
	.param .u64 .ptr .align 1 _Z37evaluate_trajectory_smoothness_kernelPfPK9RobotPoseiff_param_0,
	.param .u64 .ptr .align 1 _Z37evaluate_trajectory_smoothness_kernelPfPK9RobotPoseiff_param_1,
	.param .u32 _Z37evaluate_trajectory_smoothness_kernelPfPK9RobotPoseiff_param_2,
	.param .f32 _Z37evaluate_trajectory_smoothness_kernelPfPK9RobotPoseiff_param_3,
	.param .f32 _Z37evaluate_trajectory_smoothness_kernelPfPK9RobotPoseiff_param_4
)
{
	.reg .pred 	%p<13>;
	.reg .b32 	%r<7>;
	.reg .b32 	%f<54>;
	.reg .b64 	%rd<9>;

	ld.param.u64 	%rd1, [_Z37evaluate_trajectory_smoothness_kernelPfPK9RobotPoseiff_param_0];
	ld.param.u64 	%rd2, [_Z37evaluate_trajectory_smoothness_kernelPfPK9RobotPoseiff_param_1];
	ld.param.u32 	%r2, [_Z37evaluate_trajectory_smoothness_kernelPfPK9RobotPoseiff_param_2];
	ld.param.f32 	%f26, [_Z37evaluate_trajectory_smoothness_kernelPfPK9RobotPoseiff_param_3];
	ld.param.f32 	%f27, [_Z37evaluate_trajectory_smoothness_kernelPfPK9RobotPoseiff_param_4];
	mov.u32 	%r3, %ctaid.x;
	mov.u32 	%r4, %ntid.x;
	mov.u32 	%r5, %tid.x;
	mad.lo.s32 	%r1, %r3, %r4, %r5;
	add.s32 	%r6, %r2, -2;
	setp.ge.s32 	%p1, %r1, %r6;
	@%p1 bra 	$L__BB4_9;
	cvta.to.global.u64 	%rd3, %rd2;
	mul.wide.s32 	%rd4, %r1, 16;
	add.s64 	%rd5, %rd3, %rd4;
	ld.global.f32 	%f29, [%rd5];
	ld.global.f32 	%f30, [%rd5+4];
	ld.global.f32 	%f1, [%rd5+8];
	ld.global.f32 	%f31, [%rd5+16];
	ld.global.f32 	%f32, [%rd5+20];
	ld.global.f32 	%f2, [%rd5+24];
	ld.global.f32 	%f33, [%rd5+32];
	ld.global.f32 	%f34, [%rd5+36];
	ld.global.f32 	%f3, [%rd5+40];
	sub.f32 	%f4, %f31, %f29;
	sub.f32 	%f5, %f32, %f30;
	sub.f32 	%f6, %f33, %f31;
	sub.f32 	%f7, %f34, %f32;
	mul.f32 	%f35, %f5, %f5;
	fma.rn.f32 	%f36, %f4, %f4, %f35;
	sqrt.rn.f32 	%f8, %f36;
	mul.f32 	%f37, %f7, %f7;
	fma.rn.f32 	%f38, %f6, %f6, %f37;
	sqrt.rn.f32 	%f39, %f38;
	setp.leu.f32 	%p2, %f8, 0f358637BD;
	setp.leu.f32 	%p3, %f39, 0f358637BD;
	mov.f32 	%f49, 0f00000000;
	or.pred  	%p4, %p2, %p3;
	@%p4 bra 	$L__BB4_3;
	mul.f32 	%f40, %f4, %f7;
	mul.f32 	%f41, %f5, %f6;
	sub.f32 	%f42, %f40, %f41;
	abs.f32 	%f43, %f42;
	mul.f32 	%f44, %f8, %f39;
	div.rn.f32 	%f49, %f43, %f44;
$L__BB4_3:
	sub.f32 	%f51, %f2, %f1;
	sub.f32 	%f53, %f3, %f2;
	setp.leu.f32 	%p5, %f51, 0f40490FDB;
	@%p5 bra 	$L__BB4_4;
	bra.uni 	$L__BB4_10;
$L__BB4_4:
	setp.geu.f32 	%p7, %f51, 0fC0490FDB;
	@%p7 bra 	$L__BB4_5;
	bra.uni 	$L__BB4_11;
$L__BB4_5:
	setp.leu.f32 	%p9, %f53, 0f40490FDB;
	@%p9 bra 	$L__BB4_6;
	bra.uni 	$L__BB4_12;
$L__BB4_6:
	setp.geu.f32 	%p11, %f53, 0fC0490FDB;
	@%p11 bra 	$L__BB4_8;
$L__BB4_7:
	add.f32 	%f53, %f53, 0f40C90FDB;
	setp.lt.f32 	%p12, %f53, 0fC0490FDB;
	@%p12 bra 	$L__BB4_7;
$L__BB4_8:
	sub.f32 	%f45, %f53, %f51;
	abs.f32 	%f46, %f45;
	mul.f32 	%f47, %f27, %f46;
	fma.rn.f32 	%f48, %f26, %f49, %f47;
	cvta.to.global.u64 	%rd6, %rd1;
	mul.wide.s32 	%rd7, %r1, 4;
	add.s64 	%rd8, %rd6, %rd7;
	st.global.f32 	[%rd8], %f48;
$L__BB4_9:
	ret;
$L__BB4_10:
	add.f32 	%f51, %f51, 0fC0C90FDB;
	setp.gt.f32 	%p6, %f51, 0f40490FDB;
	@%p6 bra 	$L__BB4_10;
	bra.uni 	$L__BB4_4;
$L__BB4_11:
	add.f32 	%f51, %f51, 0f40C90FDB;
	setp.lt.f32 	%p8, %f51, 0fC0490FDB;
	@%p8 bra 	$L__BB4_11;
	bra.uni 	$L__BB4_5;
$L__BB4_12:
	add.f32 	%f53, %f53, 0fC0C90FDB;
	setp.gt.f32 	%p10, %f53, 0f40490FDB;
	@%p10 bra 	$L__BB4_12;
	bra.uni 	$L__BB4_6;

}


// ===== COMPILED SASS (sm_100) =====

	.target	sm_100

	.elftype	@"ET_EXEC"


//--------------------- .note.nv.tkinfo           --------------------------
	.section	.note.nv.tkinfo,"",@"SHT_NOTE"
	.sectionflags	@"SHF_NOTE_NV_TKINFO"
	.tkinfo
        /*0018*/ 	.word	0x00000002
        /*0030*/ 	.string	""
        /*0030*/ 	.string	"ptxas"
        /*0030*/ 	.string	"Cuda compilation tools, release 13.0, V13.0.88"
        /*0030*/ 	.string	"Build cuda_13.0.r13.0/compiler.36424714_0"
        /*0030*/ 	.string	"-arch sm_100 -m 64 "



//--------------------- .note.nv.cuinfo           --------------------------
	.section	.note.nv.cuinfo,"",@"SHT_NOTE"
	.sectionflags	@"SHF_NOTE_NV_CUINFO"
        /*0018*/ 	.short	0x0002
        /*001a*/ 	.short	0x0064
        /*001c*/ 	.short	0x0082
	.zero		2


//--------------------- .nv.info                  --------------------------
	.section	.nv.info,"",@"SHT_CUDA_INFO"
	.align	4


	//----- nvinfo : EIATTR_REGCOUNT
	.align		4
        /*0000*/ 	.byte	0x04, 0x2f
        /*0002*/ 	.short	(.L_2 - .L_1)
	.align		4
.L_1:
        /*0004*/ 	.word	index@(_Z23compute_sdf_grid_kernelPfPK8Obstaclei10GridParams)
        /*0008*/ 	.word	0x00000018


	//----- nvinfo : EIATTR_FRAME_SIZE
	.align		4
.L_2:
        /*000c*/ 	.byte	0x04, 0x11
        /*000e*/ 	.short	(.L_4 - .L_3)
	.align		4
.L_3:
        /*0010*/ 	.word	index@($__internal_6_$__cuda_sm20_sqrt_rn_f32_slowpath)
        /*0014*/ 	.word	0x00000000


	//----- nvinfo : EIATTR_FRAME_SIZE
	.align		4
.L_4:
        /*0018*/ 	.byte	0x04, 0x11
        /*001a*/ 	.short	(.L_6 - .L_5)
	.align		4
.L_5:
        /*001c*/ 	.word	index@(_Z23compute_sdf_grid_kernelPfPK8Obstaclei10GridParams)
        /*0020*/ 	.word	0x00000000


	//----- nvinfo : EIATTR_REGCOUNT
	.align		4
.L_6:
        /*0024*/ 	.byte	0x04, 0x2f
        /*0026*/ 	.short	(.L_8 - .L_7)
	.align		4
.L_7:
        /*0028*/ 	.word	index@(_Z35compute_swept_volume_density_kernelPfPK9RobotPoseiff10GridParams)
        /*002c*/ 	.word	0x0000001e


	//----- nvinfo : EIATTR_FRAME_SIZE
	.align		4
.L_8:
        /*0030*/ 	.byte	0x04, 0x11
        /*0032*/ 	.short	(.L_10 - .L_9)
	.align		4
.L_9:
        /*0034*/ 	.word	index@($__internal_5_$__cuda_sm20_sqrt_rn_f32_slowpath)
        /*0038*/ 	.word	0x00000000


	//----- nvinfo : EIATTR_FRAME_SIZE
	.align		4
.L_10:
        /*003c*/ 	.byte	0x04, 0x11
        /*003e*/ 	.short	(.L_12 - .L_11)
	.align		4
.L_11:
        /*0040*/ 	.word	index@(_Z35compute_swept_volume_density_kernelPfPK9RobotPoseiff10GridParams)
        /*0044*/ 	.word	0x00000000


	//----- nvinfo : EIATTR_REGCOUNT
	.align		4
.L_12:
        /*0048*/ 	.byte	0x04, 0x2f
        /*004a*/ 	.short	(.L_14 - .L_13)
	.align		4
.L_13:
        /*004c*/ 	.word	index@(_Z28check_robot_collision_kernelPbPK9RobotPoseiPK8Obstacleifff)
        /*0050*/ 	.word	0x0000002e


	//----- nvinfo : EIATTR_FRAME_SIZE
	.align		4
.L_14:
        /*0054*/ 	.byte	0x04, 0x11
        /*0056*/ 	.short	(.L_16 - .L_15)
	.align		4
.L_15:
        /*0058*/ 	.word	index@($__internal_4_$__cuda_sm20_sqrt_rn_f32_slowpath)
        /*005c*/ 	.word	0x00000000


	//----- nvinfo : EIATTR_FRAME_SIZE
	.align		4
.L_16:
        /*0060*/ 	.byte	0x04, 0x11
        /*0062*/ 	.short	(.L_18 - .L_17)
	.align		4
.L_17:
        /*0064*/ 	.word	index@(_Z28check_robot_collision_kernelPbPK9RobotPoseiPK8Obstacleifff)
        /*0068*/ 	.word	0x00000000


	//----- nvinfo : EIATTR_REGCOUNT
	.align		4
.L_18:
        /*006c*/ 	.byte	0x04, 0x2f
        /*006e*/ 	.short	(.L_20 - .L_19)
	.align		4
.L_19:
        /*0070*/ 	.word	index@(_Z27compute_sdf_gradient_kernelPfS_PK8Obstaclei10GridParamsf)
        /*0074*/ 	.word	0x00000028


	//----- nvinfo : EIATTR_FRAME_SIZE
	.align		4
.L_20:
        /*0078*/ 	.byte	0x04, 0x11
        /*007a*/ 	.short	(.L_22 - .L_21)
	.align		4
.L_21:
        /*007c*/ 	.word	index@($__internal_3_$__cuda_sm3x_div_rn_noftz_f32_slowpath)
        /*0080*/ 	.word	0x00000000


	//----- nvinfo : EIATTR_FRAME_SIZE
	.align		4
.L_22:
        /*0084*/ 	.byte	0x04, 0x11
        /*0086*/ 	.short	(.L_24 - .L_23)
	.align		4
.L_23:
        /*0088*/ 	.word	index@($__internal_2_$__cuda_sm20_sqrt_rn_f32_slowpath)
        /*008c*/ 	.word	0x00000000


	//----- nvinfo : EIATTR_FRAME_SIZE
	.align		4
.L_24:
        /*0090*/ 	.byte	0x04, 0x11
        /*0092*/ 	.short	(.L_26 - .L_25)
	.align		4
.L_25:
        /*0094*/ 	.word	index@(_Z27compute_sdf_gradient_kernelPfS_PK8Obstaclei10GridParamsf)
        /*0098*/ 	.word	0x00000000


	//----- nvinfo : EIATTR_REGCOUNT
	.align		4
.L_26:
        /*009c*/ 	.byte	0x04, 0x2f
        /*009e*/ 	.short	(.L_28 - .L_27)
	.align		4
.L_27:
        /*00a0*/ 	.word	index@(_Z37evaluate_trajectory_smoothness_kernelPfPK9RobotPoseiff)
        /*00a4*/ 	.word	0x00000014


	//----- nvinfo : EIATTR_FRAME_SIZE
	.align		4
.L_28:
        /*00a8*/ 	.byte	0x04, 0x11
        /*00aa*/ 	.short	(.L_30 - .L_29)
	.align		4
.L_29:
        /*00ac*/ 	.word	index@($__internal_1_$__cuda_sm3x_div_rn_noftz_f32_slowpath)
        /*00b0*/ 	.word	0x00000000


	//----- nvinfo : EIATTR_FRAME_SIZE
	.align		4
.L_30:
        /*00b4*/ 	.byte	0x04, 0x11
        /*00b6*/ 	.short	(.L_32 - .L_31)
	.align		4
.L_31:
        /*00b8*/ 	.word	index@($__internal_0_$__cuda_sm20_sqrt_rn_f32_slowpath)
        /*00bc*/ 	.word	0x00000000


	//----- nvinfo : EIATTR_FRAME_SIZE
	.align		4
.L_32:
        /*00c0*/ 	.byte	0x04, 0x11
        /*00c2*/ 	.short	(.L_34 - .L_33)
	.align		4
.L_33:
        /*00c4*/ 	.word	index@(_Z37evaluate_trajectory_smoothness_kernelPfPK9RobotPoseiff)
        /*00c8*/ 	.word	0x00000000


	//----- nvinfo : EIATTR_MIN_STACK_SIZE
	.align		4
.L_34:
        /*00cc*/ 	.byte	0x04, 0x12
        /*00ce*/ 	.short	(.L_36 - .L_35)
	.align		4
.L_35:
        /*00d0*/ 	.word	index@(_Z37evaluate_trajectory_smoothness_kernelPfPK9RobotPoseiff)
        /*00d4*/ 	.word	0x00000000


	//----- nvinfo : EIATTR_MIN_STACK_SIZE
	.align		4
.L_36:
        /*00d8*/ 	.byte	0x04, 0x12
        /*00da*/ 	.short	(.L_38 - .L_37)
	.align		4
.L_37:
        /*00dc*/ 	.word	index@(_Z27compute_sdf_gradient_kernelPfS_PK8Obstaclei10GridParamsf)
        /*00e0*/ 	.word	0x00000000


	//----- nvinfo : EIATTR_MIN_STACK_SIZE
	.align		4
.L_38:
        /*00e4*/ 	.byte	0x04, 0x12
        /*00e6*/ 	.short	(.L_40 - .L_39)
	.align		4
.L_39:
        /*00e8*/ 	.word	index@(_Z28check_robot_collision_kernelPbPK9RobotPoseiPK8Obstacleifff)
        /*00ec*/ 	.word	0x00000000


	//----- nvinfo : EIATTR_MIN_STACK_SIZE
	.align		4
.L_40:
        /*00f0*/ 	.byte	0x04, 0x12
        /*00f2*/ 	.short	(.L_42 - .L_41)
	.align		4
.L_41:
        /*00f4*/ 	.word	index@(_Z35compute_swept_volume_density_kernelPfPK9RobotPoseiff10GridParams)
        /*00f8*/ 	.word	0x00000000


	//----- nvinfo : EIATTR_MIN_STACK_SIZE
	.align		4
.L_42:
        /*00fc*/ 	.byte	0x04, 0x12
        /*00fe*/ 	.short	(.L_44 - .L_43)
	.align		4
.L_43:
        /*0100*/ 	.word	index@(_Z23compute_sdf_grid_kernelPfPK8Obstaclei10GridParams)
        /*0104*/ 	.word	0x00000000
.L_44:


//--------------------- .nv.compat                --------------------------
	.section	.nv.compat,"",@"SHT_CUDA_COMPAT_INFO"
	.align	4
        /*0000*/ 	.byte	0x02, 0x09, 0x00, 0x00, 0x02, 0x02, 0x01, 0x00, 0x02, 0x05, 0x05, 0x00, 0x03, 0x07, 0x01, 0x01
        /*0010*/ 	.byte	0x02, 0x03, 0x00, 0x00, 0x02, 0x06, 0x01, 0x00, 0x04, 0x0b, 0x08, 0x00, 0x01, 0x00, 0x00, 0x00
        /*0020*/ 	.byte	0x00, 0x00, 0x00, 0x00


//--------------------- .nv.info._Z37evaluate_trajectory_smoothness_kernelPfPK9RobotPoseiff --------------------------
	.section	.nv.info._Z37evaluate_trajectory_smoothness_kernelPfPK9RobotPoseiff,"",@"SHT_CUDA_INFO"
	.sectionflags	@""
	.align	4


	//----- nvinfo : EIATTR_CUDA_API_VERSION
	.align		4
        /*0000*/ 	.byte	0x04, 0x37
        /*0002*/ 	.short	(.L_46 - .L_45)
.L_45:
        /*0004*/ 	.word	0x00000082


	//----- nvinfo : EIATTR_KPARAM_INFO
	.align		4
.L_46:
        /*0008*/ 	.byte	0x04, 0x17
        /*000a*/ 	.short	(.L_48 - .L_47)
.L_47:
        /*000c*/ 	.word	0x00000000
        /*0010*/ 	.short	0x0004
        /*0012*/ 	.short	0x0018
        /*0014*/ 	.byte	0x00, 0xf0, 0x11, 0x00


	//----- nvinfo : EIATTR_KPARAM_INFO
	.align		4
.L_48:
        /*0018*/ 	.byte	0x04, 0x17
        /*001a*/ 	.short	(.L_50 - .L_49)
.L_49:
        /*001c*/ 	.word	0x00000000
        /*0020*/ 	.short	0x0003
        /*0022*/ 	.short	0x0014
        /*0024*/ 	.byte	0x00, 0xf0, 0x11, 0x00


	//----- nvinfo : EIATTR_KPARAM_INFO
	.align		4
.L_50:
        /*0028*/ 	.byte	0x04, 0x17
        /*002a*/ 	.short	(.L_52 - .L_51)
.L_51:
        /*002c*/ 	.word	0x00000000
        /*0030*/ 	.short	0x0002
        /*0032*/ 	.short	0x0010
        /*0034*/ 	.byte	0x00, 0xf0, 0x11, 0x00


	//----- nvinfo : EIATTR_KPARAM_INFO
	.align		4
.L_52:
        /*0038*/ 	.byte	0x04, 0x17
        /*003a*/ 	.short	(.L_54 - .L_53)
.L_53:
        /*003c*/ 	.word	0x00000000
        /*0040*/ 	.short	0x0001
        /*0042*/ 	.short	0x0008
        /*0044*/ 	.byte	0x00, 0xf5, 0x21, 0x00


	//----- nvinfo : EIATTR_KPARAM_INFO
	.align		4
.L_54:
        /*0048*/ 	.byte	0x04, 0x17
        /*004a*/ 	.short	(.L_56 - .L_55)
.L_55:
        /*004c*/ 	.word	0x00000000
        /*0050*/ 	.short	0x0000
        /*0052*/ 	.short	0x0000
        /*0054*/ 	.byte	0x00, 0xf5, 0x21, 0x00


	//----- nvinfo : EIATTR_SPARSE_MMA_MASK
	.align		4
.L_56:
        /*0058*/ 	.byte	0x03, 0x50
        /*005a*/ 	.short	0x0000


	//----- nvinfo : EIATTR_MAXREG_COUNT
	.align		4
        /*005c*/ 	.byte	0x03, 0x1b
        /*005e*/ 	.short	0x00ff


	//----- nvinfo : EIATTR_MERCURY_ISA_VERSION
	.align		4
        /*0060*/ 	.byte	0x03, 0x5f
        /*0062*/ 	.short	0x0101


	//----- nvinfo : EIATTR_VRC_CTA_INIT_COUNT
	.align		4
        /*0064*/ 	.byte	0x02, 0x4a
	.zero		1
	.zero		1


	//----- nvinfo : EIATTR_EXIT_INSTR_OFFSETS
	.align		4
        /*0068*/ 	.byte	0x04, 0x1c
        /*006a*/ 	.short	(.L_58 - .L_57)


	//   ....[0]....
.L_57:
        /*006c*/ 	.word	0x00000080


	//   ....[1]....
        /*0070*/ 	.word	0x00000bf0


	//----- nvinfo : EIATTR_CRS_STACK_SIZE
	.align		4
.L_58:
        /*0074*/ 	.byte	0x04, 0x1e
        /*0076*/ 	.short	(.L_60 - .L_59)
.L_59:
        /*0078*/ 	.word	0x00000000


	//----- nvinfo : EIATTR_CBANK_PARAM_SIZE
	.align		4
.L_60:
        /*007c*/ 	.byte	0x03, 0x19
        /*007e*/ 	.short	0x001c


	//----- nvinfo : EIATTR_PARAM_CBANK
	.align		4
        /*0080*/ 	.byte	0x04, 0x0a
        /*0082*/ 	.short	(.L_62 - .L_61)
	.align		4
.L_61:
        /*0084*/ 	.word	index@(.nv.constant0._Z37evaluate_trajectory_smoothness_kernelPfPK9RobotPoseiff)
        /*0088*/ 	.short	0x0380
        /*008a*/ 	.short	0x001c


	//----- nvinfo : EIATTR_SW_WAR
	.align		4
.L_62:
        /*008c*/ 	.byte	0x04, 0x36
        /*008e*/ 	.short	(.L_64 - .L_63)
.L_63:
        /*0090*/ 	.word	0x00000008
.L_64:


//--------------------- .nv.info._Z27compute_sdf_gradient_kernelPfS_PK8Obstaclei10GridParamsf --------------------------
	.section	.nv.info._Z27compute_sdf_gradient_kernelPfS_PK8Obstaclei10GridParamsf,"",@"SHT_CUDA_INFO"
	.sectionflags	@""
	.align	4


	//----- nvinfo : EIATTR_CUDA_API_VERSION
	.align		4
        /*0000*/ 	.byte	0x04, 0x37
        /*0002*/ 	.short	(.L_66 - .L_65)
.L_65:
        /*0004*/ 	.word	0x00000082


	//----- nvinfo : EIATTR_KPARAM_INFO
	.align		4
.L_66:
        /*0008*/ 	.byte	0x04, 0x17
        /*000a*/ 	.short	(.L_68 - .L_67)
.L_67:
        /*000c*/ 	.word	0x00000000
        /*0010*/ 	.short	0x0005
        /*0012*/ 	.short	0x0038
        /*0014*/ 	.byte	0x00, 0xf0, 0x11, 0x00


	//----- nvinfo : EIATTR_KPARAM_INFO
	.align		4
.L_68:
        /*0018*/ 	.byte	0x04, 0x17
        /*001a*/ 	.short	(.L_70 - .L_69)
.L_69:
        /*001c*/ 	.word	0x00000000
        /*0020*/ 	.short	0x0004
        /*0022*/ 	.short	0x001c
        /*0024*/ 	.byte	0x00, 0xf0, 0x71, 0x00


	//----- nvinfo : EIATTR_KPARAM_INFO
	.align		4
.L_70:
        /*0028*/ 	.byte	0x04, 0x17
        /*002a*/ 	.short	(.L_72 - .L_71)
.L_71:
        /*002c*/ 	.word	0x00000000
        /*0030*/ 	.short	0x0003
        /*0032*/ 	.short	0x0018
        /*0034*/ 	.byte	0x00, 0xf0, 0x11, 0x00


	//----- nvinfo : EIATTR_KPARAM_INFO
	.align		4
.L_72:
        /*0038*/ 	.byte	0x04, 0x17
        /*003a*/ 	.short	(.L_74 - .L_73)
.L_73:
        /*003c*/ 	.word	0x00000000
        /*0040*/ 	.short	0x0002
        /*0042*/ 	.short	0x0010
        /*0044*/ 	.byte	0x00, 0xf5, 0x21, 0x00


	//----- nvinfo : EIATTR_KPARAM_INFO
	.align		4
.L_74:
        /*0048*/ 	.byte	0x04, 0x17
        /*004a*/ 	.short	(.L_76 - .L_75)
.L_75:
        /*004c*/ 	.word	0x00000000
        /*0050*/ 	.short	0x0001
        /*0052*/ 	.short	0x0008
        /*0054*/ 	.byte	0x00, 0xf5, 0x21, 0x00


	//----- nvinfo : EIATTR_KPARAM_INFO
	.align		4
.L_76:
        /*0058*/ 	.byte	0x04, 0x17
        /*005a*/ 	.short	(.L_78 - .L_77)
.L_77:
        /*005c*/ 	.word	0x00000000
        /*0060*/ 	.short	0x0000
        /*0062*/ 	.short	0x0000
        /*0064*/ 	.byte	0x00, 0xf5, 0x21, 0x00


	//----- nvinfo : EIATTR_SPARSE_MMA_MASK
	.align		4
.L_78:
        /*0068*/ 	.byte	0x03, 0x50
        /*006a*/ 	.short	0x0000


	//----- nvinfo : EIATTR_MAXREG_COUNT
	.align		4
        /*006c*/ 	.byte	0x03, 0x1b
        /*006e*/ 	.short	0x00ff


	//----- nvinfo : EIATTR_MERCURY_ISA_VERSION
	.align		4
        /*0070*/ 	.byte	0x03, 0x5f
        /*0072*/ 	.short	0x0101


	//----- nvinfo : EIATTR_VRC_CTA_INIT_COUNT
	.align		4
        /*0074*/ 	.byte	0x02, 0x4a
	.zero		1
	.zero		1


	//----- nvinfo : EIATTR_EXIT_INSTR_OFFSETS
	.align		4
        /*0078*/ 	.byte	0x04, 0x1c
        /*007a*/ 	.short	(.L_80 - .L_79)


	//   ....[0]....
.L_79:
        /*007c*/ 	.word	0x000000c0


	//   ....[1]....
        /*0080*/ 	.word	0x00004aa0


	//----- nvinfo : EIATTR_CRS_STACK_SIZE
	.align		4
.L_80:
        /*0084*/ 	.byte	0x04, 0x1e
        /*0086*/ 	.short	(.L_82 - .L_81)
.L_81:
        /*0088*/ 	.word	0x00000000


	//----- nvinfo : EIATTR_CBANK_PARAM_SIZE
	.align		4
.L_82:
        /*008c*/ 	.byte	0x03, 0x19
        /*008e*/ 	.short	0x003c


	//----- nvinfo : EIATTR_PARAM_CBANK
	.align		4
        /*0090*/ 	.byte	0x04, 0x0a
        /*0092*/ 	.short	(.L_84 - .L_83)
	.align		4
.L_83:
        /*0094*/ 	.word	index@(.nv.constant0._Z27compute_sdf_gradient_kernelPfS_PK8Obstaclei10GridParamsf)
        /*0098*/ 	.short	0x0380
        /*009a*/ 	.short	0x003c


	//----- nvinfo : EIATTR_SW_WAR
	.align		4
.L_84:
        /*009c*/ 	.byte	0x04, 0x36
        /*009e*/ 	.short	(.L_86 - .L_85)
.L_85:
        /*00a0*/ 	.word	0x00000008
.L_86:


//--------------------- .nv.info._Z28check_robot_collision_kernelPbPK9RobotPoseiPK8Obstacleifff --------------------------
	.section	.nv.info._Z28check_robot_collision_kernelPbPK9RobotPoseiPK8Obstacleifff,"",@"SHT_CUDA_INFO"
	.sectionflags	@""
	.align	4


	//----- nvinfo : EIATTR_CUDA_API_VERSION
	.align		4
        /*0000*/ 	.byte	0x04, 0x37
        /*0002*/ 	.short	(.L_88 - .L_87)
.L_87:
        /*0004*/ 	.word	0x00000082


	//----- nvinfo : EIATTR_KPARAM_INFO
	.align		4
.L_88:
        /*0008*/ 	.byte	0x04, 0x17
        /*000a*/ 	.short	(.L_90 - .L_89)
.L_89:
        /*000c*/ 	.word	0x00000000
        /*0010*/ 	.short	0x0007
        /*0012*/ 	.short	0x002c
        /*0014*/ 	.byte	0x00, 0xf0, 0x11, 0x00


	//----- nvinfo : EIATTR_KPARAM_INFO
	.align		4
.L_90:
        /*0018*/ 	.byte	0x04, 0x17
        /*001a*/ 	.short	(.L_92 - .L_91)
.L_91:
        /*001c*/ 	.word	0x00000000
        /*0020*/ 	.short	0x0006
        /*0022*/ 	.short	0x0028
        /*0024*/ 	.byte	0x00, 0xf0, 0x11, 0x00


	//----- nvinfo : EIATTR_KPARAM_INFO
	.align		4
.L_92:
        /*0028*/ 	.byte	0x04, 0x17
        /*002a*/ 	.short	(.L_94 - .L_93)
.L_93:
        /*002c*/ 	.word	0x00000000
        /*0030*/ 	.short	0x0005
        /*0032*/ 	.short	0x0024
        /*0034*/ 	.byte	0x00, 0xf0, 0x11, 0x00


	//----- nvinfo : EIATTR_KPARAM_INFO
	.align		4
.L_94:
        /*0038*/ 	.byte	0x04, 0x17
        /*003a*/ 	.short	(.L_96 - .L_95)
.L_95:
        /*003c*/ 	.word	0x00000000
        /*0040*/ 	.short	0x0004
        /*0042*/ 	.short	0x0020
        /*0044*/ 	.byte	0x00, 0xf0, 0x11, 0x00


	//----- nvinfo : EIATTR_KPARAM_INFO
	.align		4
.L_96:
        /*0048*/ 	.byte	0x04, 0x17
        /*004a*/ 	.short	(.L_98 - .L_97)
.L_97:
        /*004c*/ 	.word	0x00000000
        /*0050*/ 	.short	0x0003
        /*0052*/ 	.short	0x0018
        /*0054*/ 	.byte	0x00, 0xf5, 0x21, 0x00


	//----- nvinfo : EIATTR_KPARAM_INFO
	.align		4
.L_98:
        /*0058*/ 	.byte	0x04, 0x17
        /*005a*/ 	.short	(.L_100 - .L_99)
.L_99:
        /*005c*/ 	.word	0x00000000
        /*0060*/ 	.short	0x0002
        /*0062*/ 	.short	0x0010
        /*0064*/ 	.byte	0x00, 0xf0, 0x11, 0x00


	//----- nvinfo : EIATTR_KPARAM_INFO
	.align		4
.L_100:
        /*0068*/ 	.byte	0x04, 0x17
        /*006a*/ 	.short	(.L_102 - .L_101)
.L_101:
        /*006c*/ 	.word	0x00000000
        /*0070*/ 	.short	0x0001
        /*0072*/ 	.short	0x0008
        /*0074*/ 	.byte	0x00, 0xf5, 0x21, 0x00


	//----- nvinfo : EIATTR_KPARAM_INFO
	.align		4
.L_102:
        /*0078*/ 	.byte	0x04, 0x17
        /*007a*/ 	.short	(.L_104 - .L_103)
.L_103:
        /*007c*/ 	.word	0x00000000
        /*0080*/ 	.short	0x0000
        /*0082*/ 	.short	0x0000
        /*0084*/ 	.byte	0x00, 0xf5, 0x21, 0x00


	//----- nvinfo : EIATTR_SPARSE_MMA_MASK
	.align		4
.L_104:
        /*0088*/ 	.byte	0x03, 0x50
        /*008a*/ 	.short	0x0000


	//----- nvinfo : EIATTR_MAXREG_COUNT
	.align		4
        /*008c*/ 	.byte	0x03, 0x1b
        /*008e*/ 	.short	0x00ff


	//----- nvinfo : EIATTR_MERCURY_ISA_VERSION
	.align		4
        /*0090*/ 	.byte	0x03, 0x5f
        /*0092*/ 	.short	0x0101


	//----- nvinfo : EIATTR_VRC_CTA_INIT_COUNT
	.align		4
        /*0094*/ 	.byte	0x02, 0x4a
	.zero		1
	.zero		1


	//----- nvinfo : EIATTR_EXIT_INSTR_OFFSETS
	.align		4
        /*0098*/ 	.byte	0x04, 0x1c
        /*009a*/ 	.short	(.L_106 - .L_105)


	//   ....[0]....
.L_105:
        /*009c*/ 	.word	0x00000070


	//   ....[1]....
        /*00a0*/ 	.word	0x00009920


	//----- nvinfo : EIATTR_CRS_STACK_SIZE
	.align		4
.L_106:
        /*00a4*/ 	.byte	0x04, 0x1e
        /*00a6*/ 	.short	(.L_108 - .L_107)
.L_107:
        /*00a8*/ 	.word	0x00000000


	//----- nvinfo : EIATTR_CBANK_PARAM_SIZE
	.align		4
.L_108:
        /*00ac*/ 	.byte	0x03, 0x19
        /*00ae*/ 	.short	0x0030


	//----- nvinfo : EIATTR_PARAM_CBANK
	.align		4
        /*00b0*/ 	.byte	0x04, 0x0a
        /*00b2*/ 	.short	(.L_110 - .L_109)
	.align		4
.L_109:
        /*00b4*/ 	.word	index@(.nv.constant0._Z28check_robot_collision_kernelPbPK9RobotPoseiPK8Obstacleifff)
        /*00b8*/ 	.short	0x0380
        /*00ba*/ 	.short	0x0030


	//----- nvinfo : EIATTR_SW_WAR
	.align		4
.L_110:
        /*00bc*/ 	.byte	0x04, 0x36
        /*00be*/ 	.short	(.L_112 - .L_111)
.L_111:
        /*00c0*/ 	.word	0x00000008
.L_112:


//--------------------- .nv.info._Z35compute_swept_volume_density_kernelPfPK9RobotPoseiff10GridParams --------------------------
	.section	.nv.info._Z35compute_swept_volume_density_kernelPfPK9RobotPoseiff10GridParams,"",@"SHT_CUDA_INFO"
	.sectionflags	@""
	.align	4


	//----- nvinfo : EIATTR_CUDA_API_VERSION
	.align		4
        /*0000*/ 	.byte	0x04, 0x37
        /*0002*/ 	.short	(.L_114 - .L_113)
.L_113:
        /*0004*/ 	.word	0x00000082


	//----- nvinfo : EIATTR_KPARAM_INFO
	.align		4
.L_114:
        /*0008*/ 	.byte	0x04, 0x17
        /*000a*/ 	.short	(.L_116 - .L_115)
.L_115:
        /*000c*/ 	.word	0x00000000
        /*0010*/ 	.short	0x0005
        /*0012*/ 	.short	0x001c
        /*0014*/ 	.byte	0x00, 0xf0, 0x71, 0x00


	//----- nvinfo : EIATTR_KPARAM_INFO
	.align		4
.L_116:
        /*0018*/ 	.byte	0x04, 0x17
        /*001a*/ 	.short	(.L_118 - .L_117)
.L_117:
        /*001c*/ 	.word	0x00000000
        /*0020*/ 	.short	0x0004
        /*0022*/ 	.short	0x0018
        /*0024*/ 	.byte	0x00, 0xf0, 0x11, 0x00


	//----- nvinfo : EIATTR_KPARAM_INFO
	.align		4
.L_118:
        /*0028*/ 	.byte	0x04, 0x17
        /*002a*/ 	.short	(.L_120 - .L_119)
.L_119:
        /*002c*/ 	.word	0x00000000
        /*0030*/ 	.short	0x0003
        /*0032*/ 	.short	0x0014
        /*0034*/ 	.byte	0x00, 0xf0, 0x11, 0x00


	//----- nvinfo : EIATTR_KPARAM_INFO
	.align		4
.L_120:
        /*0038*/ 	.byte	0x04, 0x17
        /*003a*/ 	.short	(.L_122 - .L_121)
.L_121:
        /*003c*/ 	.word	0x00000000
        /*0040*/ 	.short	0x0002
        /*0042*/ 	.short	0x0010
        /*0044*/ 	.byte	0x00, 0xf0, 0x11, 0x00


	//----- nvinfo : EIATTR_KPARAM_INFO
	.align		4
.L_122:
        /*0048*/ 	.byte	0x04, 0x17
        /*004a*/ 	.short	(.L_124 - .L_123)
.L_123:
        /*004c*/ 	.word	0x00000000
        /*0050*/ 	.short	0x0001
        /*0052*/ 	.short	0x0008
        /*0054*/ 	.byte	0x00, 0xf5, 0x21, 0x00


	//----- nvinfo : EIATTR_KPARAM_INFO
	.align		4
.L_124:
        /*0058*/ 	.byte	0x04, 0x17
        /*005a*/ 	.short	(.L_126 - .L_125)
.L_125:
        /*005c*/ 	.word	0x00000000
        /*0060*/ 	.short	0x0000
        /*0062*/ 	.short	0x0000
        /*0064*/ 	.byte	0x00, 0xf5, 0x21, 0x00


	//----- nvinfo : EIATTR_SPARSE_MMA_MASK
	.align		4
.L_126:
        /*0068*/ 	.byte	0x03, 0x50
        /*006a*/ 	.short	0x0000


	//----- nvinfo : EIATTR_MAXREG_COUNT
	.align		4
        /*006c*/ 	.byte	0x03, 0x1b
        /*006e*/ 	.short	0x00ff


	//----- nvinfo : EIATTR_MERCURY_ISA_VERSION
	.align		4
        /*0070*/ 	.byte	0x03, 0x5f
        /*0072*/ 	.short	0x0101


	//----- nvinfo : EIATTR_VRC_CTA_INIT_COUNT
	.align		4
        /*0074*/ 	.byte	0x02, 0x4a
	.zero		1
	.zero		1


	//----- nvinfo : EIATTR_EXIT_INSTR_OFFSETS
	.align		4
        /*0078*/ 	.byte	0x04, 0x1c
        /*007a*/ 	.short	(.L_128 - .L_127)


	//   ....[0]....
.L_127:
        /*007c*/ 	.word	0x000000c0


	//   ....[1]....
        /*0080*/ 	.word	0x00001380


	//----- nvinfo : EIATTR_CRS_STACK_SIZE
	.align		4
.L_128:
        /*0084*/ 	.byte	0x04, 0x1e
        /*0086*/ 	.short	(.L_130 - .L_129)
.L_129:
        /*0088*/ 	.word	0x00000000


	//----- nvinfo : EIATTR_CBANK_PARAM_SIZE
	.align		4
.L_130:
        /*008c*/ 	.byte	0x03, 0x19
        /*008e*/ 	.short	0x0038


	//----- nvinfo : EIATTR_PARAM_CBANK
	.align		4
        /*0090*/ 	.byte	0x04, 0x0a
        /*0092*/ 	.short	(.L_132 - .L_131)
	.align		4
.L_131:
        /*0094*/ 	.word	index@(.nv.constant0._Z35compute_swept_volume_density_kernelPfPK9RobotPoseiff10GridParams)
        /*0098*/ 	.short	0x0380
        /*009a*/ 	.short	0x0038


	//----- nvinfo : EIATTR_SW_WAR
	.align		4
.L_132:
        /*009c*/ 	.byte	0x04, 0x36
        /*009e*/ 	.short	(.L_134 - .L_133)
.L_133:
        /*00a0*/ 	.word	0x00000008
.L_134:


//--------------------- .nv.info._Z23compute_sdf_grid_kernelPfPK8Obstaclei10GridParams --------------------------
	.section	.nv.info._Z23compute_sdf_grid_kernelPfPK8Obstaclei10GridParams,"",@"SHT_CUDA_INFO"
	.sectionflags	@""
	.align	4


	//----- nvinfo : EIATTR_CUDA_API_VERSION
	.align		4
        /*0000*/ 	.byte	0x04, 0x37
        /*0002*/ 	.short	(.L_136 - .L_135)
.L_135:
        /*0004*/ 	.word	0x00000082


	//----- nvinfo : EIATTR_KPARAM_INFO
	.align		4
.L_136:
        /*0008*/ 	.byte	0x04, 0x17
        /*000a*/ 	.short	(.L_138 - .L_137)
.L_137:
        /*000c*/ 	.word	0x00000000
        /*0010*/ 	.short	0x0003
        /*0012*/ 	.short	0x0014
        /*0014*/ 	.byte	0x00, 0xf0, 0x71, 0x00


	//----- nvinfo : EIATTR_KPARAM_INFO
	.align		4
.L_138:
        /*0018*/ 	.byte	0x04, 0x17
        /*001a*/ 	.short	(.L_140 - .L_139)
.L_139:
        /*001c*/ 	.word	0x00000000
        /*0020*/ 	.short	0x0002
        /*0022*/ 	.short	0x0010
        /*0024*/ 	.byte	0x00, 0xf0, 0x11, 0x00


	//----- nvinfo : EIATTR_KPARAM_INFO
	.align		4
.L_140:
        /*0028*/ 	.byte	0x04, 0x17
        /*002a*/ 	.short	(.L_142 - .L_141)
.L_141:
        /*002c*/ 	.word	0x00000000
        /*0030*/ 	.short	0x0001
        /*0032*/ 	.short	0x0008
        /*0034*/ 	.byte	0x00, 0xf5, 0x21, 0x00


	//----- nvinfo : EIATTR_KPARAM_INFO
	.align		4
.L_142:
        /*0038*/ 	.byte	0x04, 0x17
        /*003a*/ 	.short	(.L_144 - .L_143)
.L_143:
        /*003c*/ 	.word	0x00000000
        /*0040*/ 	.short	0x0000
        /*0042*/ 	.short	0x0000
        /*0044*/ 	.byte	0x00, 0xf5, 0x21, 0x00


	//----- nvinfo : EIATTR_SPARSE_MMA_MASK
	.align		4
.L_144:
        /*0048*/ 	.byte	0x03, 0x50
        /*004a*/ 	.short	0x0000


	//----- nvinfo : EIATTR_MAXREG_COUNT
	.align		4
        /*004c*/ 	.byte	0x03, 0x1b
        /*004e*/ 	.short	0x00ff


	//----- nvinfo : EIATTR_MERCURY_ISA_VERSION
	.align		4
        /*0050*/ 	.byte	0x03, 0x5f
        /*0052*/ 	.short	0x0101


	//----- nvinfo : EIATTR_VRC_CTA_INIT_COUNT
	.align		4
        /*0054*/ 	.byte	0x02, 0x4a
	.zero		1
	.zero		1


	//----- nvinfo : EIATTR_EXIT_INSTR_OFFSETS
	.align		4
        /*0058*/ 	.byte	0x04, 0x1c
        /*005a*/ 	.short	(.L_146 - .L_145)


	//   ....[0]....
.L_145:
        /*005c*/ 	.word	0x000000c0


	//   ....[1]....
        /*0060*/ 	.word	0x000014e0


	//----- nvinfo : EIATTR_CRS_STACK_SIZE
	.align		4
.L_146:
        /*0064*/ 	.byte	0x04, 0x1e
        /*0066*/ 	.short	(.L_148 - .L_147)
.L_147:
        /*0068*/ 	.word	0x00000000


	//----- nvinfo : EIATTR_CBANK_PARAM_SIZE
	.align		4
.L_148:
        /*006c*/ 	.byte	0x03, 0x19
        /*006e*/ 	.short	0x0030


	//----- nvinfo : EIATTR_PARAM_CBANK
	.align		4
        /*0070*/ 	.byte	0x04, 0x0a
        /*0072*/ 	.short	(.L_150 - .L_149)
	.align		4
.L_149:
        /*0074*/ 	.word	index@(.nv.constant0._Z23compute_sdf_grid_kernelPfPK8Obstaclei10GridParams)
        /*0078*/ 	.short	0x0380
        /*007a*/ 	.short	0x0030


	//----- nvinfo : EIATTR_SW_WAR
	.align		4
.L_150:
        /*007c*/ 	.byte	0x04, 0x36
        /*007e*/ 	.short	(.L_152 - .L_151)
.L_151:
        /*0080*/ 	.word	0x00000008
.L_152:


//--------------------- .nv.callgraph             --------------------------
	.section	.nv.callgraph,"",@"SHT_CUDA_CALLGRAPH"
	.align	4
	.sectionentsize	8
	.align		4
        /*0000*/ 	.word	0x00000000
	.align		4
        /*0004*/ 	.word	0xffffffff
	.align		4
        /*0008*/ 	.word	0x00000000
	.align		4
        /*000c*/ 	.word	0xfffffffe
	.align		4
        /*0010*/ 	.word	0x00000000
	.align		4
        /*0014*/ 	.word	0xfffffffd
	.align		4
        /*0018*/ 	.word	0x00000000
	.align		4
        /*001c*/ 	.word	0xfffffffc


//--------------------- .nv.constant4             --------------------------
	.section	.nv.constant4,"a",@progbits
	.align	8
	.align		8
.nv.constant4:
        /*0000*/ 	.dword	__cudart_i2opi_f


//--------------------- .text._Z37evaluate_trajectory_smoothness_kernelPfPK9RobotPoseiff --------------------------
	.section	.text._Z37evaluate_trajectory_smoothness_kernelPfPK9RobotPoseiff,"ax",@progbits
	.align	128
        .global         _Z37evaluate_trajectory_smoothness_kernelPfPK9RobotPoseiff
        .type           _Z37evaluate_trajectory_smoothness_kernelPfPK9RobotPoseiff,@function
        .size           _Z37evaluate_trajectory_smoothness_kernelPfPK9RobotPoseiff,(.L_x_305 - _Z37evaluate_trajectory_smoothness_kernelPfPK9RobotPoseiff)
        .other          _Z37evaluate_trajectory_smoothness_kernelPfPK9RobotPoseiff,@"STO_CUDA_ENTRY STV_DEFAULT"
_Z37evaluate_trajectory_smoothness_kernelPfPK9RobotPoseiff:
.text._Z37evaluate_trajectory_smoothness_kernelPfPK9RobotPoseiff:
[----:B------:R-:W-:Y:S01]  /*0000*/  LDC R1, c[0x0][0x37c] ;  /* 0x0000df00ff017b82 */ /* 0x000fe20000000800 */
[----:B------:R-:W0:Y:S07]  /*0010*/  S2R R3, SR_TID.X ;  /* 0x0000000000037919 */ /* 0x000e2e0000002100 */
[----:B------:R-:W0:Y:S01]  /*0020*/  S2UR UR5, SR_CTAID.X ;  /* 0x00000000000579c3 */ /* 0x000e220000002500 */
[----:B------:R-:W1:Y:S07]  /*0030*/  LDCU UR4, c[0x0][0x390] ;  /* 0x00007200ff0477ac */ /* 0x000e6e0008000800 */
[----:B------:R-:W0:Y:S01]  /*0040*/  LDC R2, c[0x0][0x360] ;  /* 0x0000d800ff027b82 */ /* 0x000e220000000800 */
[----:B-1----:R-:W-:Y:S01]  /*0050*/  UIADD3 UR4, UPT, UPT, UR4, -0x2, URZ ;  /* 0xfffffffe04047890 */ /* 0x002fe2000fffe0ff */
[----:B0-----:R-:W-:-:S05]  /*0060*/  IMAD R2, R2, UR5, R3 ;  /* 0x0000000502027c24 */ /* 0x001fca000f8e0203 */
[----:B------:R-:W-:-:S13]  /*0070*/  ISETP.GE.AND P0, PT, R2, UR4, PT ;  /* 0x0000000402007c0c */ /* 0x000fda000bf06270 */
[----:B------:R-:W-:Y:S05]  /*0080*/  @P0 EXIT ;  /* 0x000000000000094d */ /* 0x000fea0003800000 */
[----:B------:R-:W0:Y:S01]  /*0090*/  LDC.64 R10, c[0x0][0x388] ;  /* 0x0000e200ff0a7b82 */ /* 0x000e220000000a00 */
[----:B------:R-:W1:Y:S01]  /*00a0*/  LDCU.64 UR4, c[0x0][0x358] ;  /* 0x00006b00ff0477ac */ /* 0x000e620008000a00 */
[----:B0-----:R-:W-:-:S05]  /*00b0*/  IMAD.WIDE R10, R2, 0x10, R10 ;  /* 0x00000010020a7825 */ /* 0x001fca00078e020a */
[----:B-1----:R-:W2:Y:S04]  /*00c0*/  LDG.E R3, desc[UR4][R10.64+0x4] ;  /* 0x000004040a037981 */ /* 0x002ea8000c1e1900 */
[----:B------:R-:W2:Y:S04]  /*00d0*/  LDG.E R0, desc[UR4][R10.64+0x14] ;  /* 0x000014040a007981 */ /* 0x000ea8000c1e1900 */
[----:B------:R-:W3:Y:S04]  /*00e0*/  LDG.E R6, desc[UR4][R10.64] ;  /* 0x000000040a067981 */ /* 0x000ee8000c1e1900 */
[----:B------:R-:W3:Y:S04]  /*00f0*/  LDG.E R9, desc[UR4][R10.64+0x10] ;  /* 0x000010040a097981 */ /* 0x000ee8000c1e1900 */
[----:B------:R-:W4:Y:S04]  /*0100*/  LDG.E R8, desc[UR4][R10.64+0x20] ;  /* 0x000020040a087981 */ /* 0x000f28000c1e1900 */
[----:B------:R-:W4:Y:S04]  /*0110*/  LDG.E R13, desc[UR4][R10.64+0x24] ;  /* 0x000024040a0d7981 */ /* 0x000f28000c1e1900 */
[----:B------:R0:W5:Y:S04]  /*0120*/  LDG.E R5, desc[UR4][R10.64+0x8] ;  /* 0x000008040a057981 */ /* 0x000168000c1e1900 */
[----:B------:R0:W5:Y:S04]  /*0130*/  LDG.E R4, desc[UR4][R10.64+0x18] ;  /* 0x000018040a047981 */ /* 0x000168000c1e1900 */
[----:B------:R0:W5:Y:S01]  /*0140*/  LDG.E R7, desc[UR4][R10.64+0x28] ;  /* 0x000028040a077981 */ /* 0x000162000c1e1900 */
[----:B------:R-:W-:Y:S01]  /*0150*/  BSSY.RECONVERGENT B0, `(.L_x_0) ;  /* 0x0000014000007945 */ /* 0x000fe20003800200 */
[----:B--2---:R-:W-:-:S04]  /*0160*/  FADD R3, -R3, R0 ;  /* 0x0000000003037221 */ /* 0x004fc80000000100 */
[----:B------:R-:W-:Y:S01]  /*0170*/  FMUL R15, R3, R3 ;  /* 0x00000003030f7220 */ /* 0x000fe20000400000 */
[----:B---3--:R-:W-:-:S04]  /*0180*/  FADD R6, -R6, R9 ;  /* 0x0000000906067221 */ /* 0x008fc80000000100 */
[----:B------:R-:W-:Y:S01]  /*0190*/  FFMA R15, R6, R6, R15 ;  /* 0x00000006060f7223 */ /* 0x000fe2000000000f */
[----:B----4-:R-:W-:-:S03]  /*01a0*/  FADD R8, -R9, R8 ;  /* 0x0000000809087221 */ /* 0x010fc60000000100 */
[----:B------:R-:W-:Y:S01]  /*01b0*/  VIADD R14, R15, 0xf3000000 ;  /* 0xf30000000f0e7836 */ /* 0x000fe20000000000 */
[----:B------:R0:W1:Y:S01]  /*01c0*/  MUFU.RSQ R12, R15 ;  /* 0x0000000f000c7308 */ /* 0x0000620000001400 */
[----:B------:R-:W-:-:S03]  /*01d0*/  FADD R9, -R0, R13 ;  /* 0x0000000d00097221 */ /* 0x000fc60000000100 */
[----:B------:R-:W-:-:S13]  /*01e0*/  ISETP.GT.U32.AND P0, PT, R14, 0x727fffff, PT ;  /* 0x727fffff0e00780c */ /* 0x000fda0003f04070 */
[----:B01----:R-:W-:Y:S05]  /*01f0*/  @!P0 BRA `(.L_x_1) ;  /* 0x0000000000148947 */ /* 0x003fea0003800000 */
[----:B------:R-:W-:Y:S01]  /*0200*/  IMAD.MOV.U32 R0, RZ, RZ, R15 ;  /* 0x000000ffff007224 */ /* 0x000fe200078e000f */
[----:B------:R-:W-:-:S07]  /*0210*/  MOV R16, 0x230 ;  /* 0x0000023000107802 */ /* 0x000fce0000000f00 */
[----:B-----5:R-:W-:Y:S05]  /*0220*/  CALL.REL.NOINC `($__internal_0_$__cuda_sm20_sqrt_rn_f32_slowpath) ;  /* 0x0000000800747944 */ /* 0x020fea0003c00000 */
[----:B------:R-:W-:Y:S01]  /*0230*/  MOV R10, R11 ;  /* 0x0000000b000a7202 */ /* 0x000fe20000000f00 */
[----:B------:R-:W-:Y:S06]  /*0240*/  BRA `(.L_x_2) ;  /* 0x0000000000107947 */ /* 0x000fec0003800000 */
.L_x_1:
[----:B------:R-:W-:Y:S01]  /*0250*/  FMUL.FTZ R10, R15, R12 ;  /* 0x0000000c0f0a7220 */ /* 0x000fe20000410000 */
[----:B------:R-:W-:-:S03]  /*0260*/  FMUL.FTZ R12, R12, 0.5 ;  /* 0x3f0000000c0c7820 */ /* 0x000fc60000410000 */
[----:B------:R-:W-:-:S04]  /*0270*/  FFMA R15, -R10, R10, R15 ;  /* 0x0000000a0a0f7223 */ /* 0x000fc8000000010f */
[----:B------:R-:W-:-:S07]  /*0280*/  FFMA R10, R15, R12, R10 ;  /* 0x0000000c0f0a7223 */ /* 0x000fce000000000a */
.L_x_2:
[----:B------:R-:W-:Y:S05]  /*0290*/  BSYNC.RECONVERGENT B0 ;  /* 0x0000000000007941 */ /* 0x000fea0003800200 */
.L_x_0:
[----:B------:R-:W-:Y:S01]  /*02a0*/  FMUL R11, R9, R9 ;  /* 0x00000009090b7220 */ /* 0x000fe20000400000 */
[----:B------:R-:W-:Y:S03]  /*02b0*/  BSSY.RECONVERGENT B0, `(.L_x_3) ;  /* 0x000000d000007945 */ /* 0x000fe60003800200 */
[----:B------:R-:W-:-:S04]  /*02c0*/  FFMA R0, R8, R8, R11 ;  /* 0x0000000808007223 */ /* 0x000fc8000000000b */
[----:B------:R-:W-:Y:S01]  /*02d0*/  VIADD R12, R0, 0xf3000000 ;  /* 0xf3000000000c7836 */ /* 0x000fe20000000000 */
[----:B------:R0:W1:Y:S04]  /*02e0*/  MUFU.RSQ R11, R0 ;  /* 0x00000000000b7308 */ /* 0x0000680000001400 */
[----:B------:R-:W-:-:S13]  /*02f0*/  ISETP.GT.U32.AND P0, PT, R12, 0x727fffff, PT ;  /* 0x727fffff0c00780c */ /* 0x000fda0003f04070 */
[----:B01----:R-:W-:Y:S05]  /*0300*/  @!P0 BRA `(.L_x_4) ;  /* 0x00000000000c8947 */ /* 0x003fea0003800000 */
[----:B------:R-:W-:-:S07]  /*0310*/  MOV R16, 0x330 ;  /* 0x0000033000107802 */ /* 0x000fce0000000f00 */
[----:B-----5:R-:W-:Y:S05]  /*0320*/  CALL.REL.NOINC `($__internal_0_$__cuda_sm20_sqrt_rn_f32_slowpath) ;  /* 0x0000000800347944 */ /* 0x020fea0003c00000 */
[----:B------:R-:W-:Y:S05]  /*0330*/  BRA `(.L_x_5) ;  /* 0x0000000000107947 */ /* 0x000fea0003800000 */
.L_x_4:
[----:B------:R-:W-:Y:S01]  /*0340*/  FMUL.FTZ R13, R0, R11 ;  /* 0x0000000b000d7220 */ /* 0x000fe20000410000 */
[----:B------:R-:W-:-:S03]  /*0350*/  FMUL.FTZ R11, R11, 0.5 ;  /* 0x3f0000000b0b7820 */ /* 0x000fc60000410000 */
[----:B------:R-:W-:-:S04]  /*0360*/  FFMA R0, -R13, R13, R0 ;  /* 0x0000000d0d007223 */ /* 0x000fc80000000100 */
[----:B------:R-:W-:-:S07]  /*0370*/  FFMA R11, R0, R11, R13 ;  /* 0x0000000b000b7223 */ /* 0x000fce000000000d */
.L_x_5:
[----:B------:R-:W-:Y:S05]  /*0380*/  BSYNC.RECONVERGENT B0 ;  /* 0x0000000000007941 */ /* 0x000fea0003800200 */
.L_x_3:
[----:B------:R-:W-:Y:S01]  /*0390*/  FSETP.GT.AND P0, PT, R11, 9.9999999747524270788e-07, PT ;  /* 0x358637bd0b00780b */ /* 0x000fe20003f04000 */
[----:B------:R-:W-:Y:S01]  /*03a0*/  BSSY.RECONVERGENT B0, `(.L_x_6) ;  /* 0x0000016000007945 */ /* 0x000fe20003800200 */
[----:B------:R-:W-:Y:S02]  /*03b0*/  HFMA2 R0, -RZ, RZ, 0, 0 ;  /* 0x00000000ff007431 */ /* 0x000fe400000001ff */
[----:B------:R-:W-:-:S13]  /*03c0*/  FSETP.LEU.OR P0, PT, R10, 9.9999999747524270788e-07, !P0 ;  /* 0x358637bd0a00780b */ /* 0x000fda000470b400 */
[----:B------:R-:W-:Y:S05]  /*03d0*/  @P0 BRA `(.L_x_7) ;  /* 0x0000000000480947 */ /* 0x000fea0003800000 */
[----:B------:R-:W-:Y:S01]  /*03e0*/  FMUL R13, R11, R10 ;  /* 0x0000000a0b0d7220 */ /* 0x000fe20000400000 */
[----:B------:R-:W-:Y:S01]  /*03f0*/  FMUL R3, R3, R8 ;  /* 0x0000000803037220 */ /* 0x000fe20000400000 */
[----:B------:R-:W-:Y:S02]  /*0400*/  BSSY.RECONVERGENT B1, `(.L_x_8) ;  /* 0x000000e000017945 */ /* 0x000fe40003800200 */
[----:B------:R-:W0:Y:S01]  /*0410*/  MUFU.RCP R10, R13 ;  /* 0x0000000d000a7308 */ /* 0x000e220000001000 */
[----:B------:R-:W-:-:S07]  /*0420*/  FFMA R0, R6, R9, -R3 ;  /* 0x0000000906007223 */ /* 0x000fce0000000803 */
[----:B------:R-:W1:Y:S01]  /*0430*/  FCHK P0, |R0|, R13 ;  /* 0x0000000d00007302 */ /* 0x000e620000000200 */
[----:B0-----:R-:W-:-:S04]  /*0440*/  FFMA R11, -R13, R10, 1 ;  /* 0x3f8000000d0b7423 */ /* 0x001fc8000000010a */
[----:B------:R-:W-:-:S04]  /*0450*/  FFMA R11, R10, R11, R10 ;  /* 0x0000000b0a0b7223 */ /* 0x000fc8000000000a */
[----:B------:R-:W-:-:S04]  /*0460*/  FFMA R6, |R0|, R11, RZ ;  /* 0x0000000b00067223 */ /* 0x000fc800000002ff */
[----:B------:R-:W-:-:S04]  /*0470*/  FFMA R3, -R13, R6, |R0| ;  /* 0x000000060d037223 */ /* 0x000fc80000000500 */
[----:B------:R-:W-:Y:S01]  /*0480*/  FFMA R3, R11, R3, R6 ;  /* 0x000000030b037223 */ /* 0x000fe20000000006 */
[----:B-1----:R-:W-:Y:S06]  /*0490*/  @!P0 BRA `(.L_x_9) ;  /* 0x0000000000108947 */ /* 0x002fec0003800000 */
[----:B------:R-:W-:Y:S01]  /*04a0*/  FADD R3, |R0|, -RZ ;  /* 0x800000ff00037221 */ /* 0x000fe20000000200 */
[----:B------:R-:W-:-:S07]  /*04b0*/  MOV R6, 0x4d0 ;  /* 0x000004d000067802 */ /* 0x000fce0000000f00 */
[----:B-----5:R-:W-:Y:S05]  /*04c0*/  CALL.REL.NOINC `($__internal_1_$__cuda_sm3x_div_rn_noftz_f32_slowpath) ;  /* 0x0000000800247944 */ /* 0x020fea0003c00000 */
[----:B------:R-:W-:-:S07]  /*04d0*/  IMAD.MOV.U32 R3, RZ, RZ, R0 ;  /* 0x000000ffff037224 */ /* 0x000fce00078e0000 */
.L_x_9:
[----:B------:R-:W-:Y:S05]  /*04e0*/  BSYNC.RECONVERGENT B1 ;  /* 0x0000000000017941 */ /* 0x000fea0003800200 */
.L_x_8:
[----:B------:R-:W-:-:S07]  /*04f0*/  MOV R0, R3 ;  /* 0x0000000300007202 */ /* 0x000fce0000000f00 */
.L_x_7:
[----:B------:R-:W-:Y:S05]  /*0500*/  BSYNC.RECONVERGENT B0 ;  /* 0x0000000000007941 */ /* 0x000fea0003800200 */
.L_x_6:
[----:B-----5:R-:W-:Y:S01]  /*0510*/  FADD R3, -R5, R4 ;  /* 0x0000000405037221 */ /* 0x020fe20000000100 */
[----:B------:R-:W-:Y:S01]  /*0520*/  BSSY.RECONVERGENT B0, `(.L_x_10) ;  /* 0x0000019000007945 */ /* 0x000fe20003800200 */
[----:B------:R-:W-:-:S03]  /*0530*/  FADD R6, -R4, R7 ;  /* 0x0000000704067221 */ /* 0x000fc60000000100 */
[----:B------:R-:W-:-:S13]  /*0540*/  FSETP.GT.AND P0, PT, R3, 3.1415927410125732422, PT ;  /* 0x40490fdb0300780b */ /* 0x000fda0003f04000 */
[----:B------:R-:W-:Y:S05]  /*0550*/  @!P0 BRA `(.L_x_11) ;  /* 0x0000000000548947 */ /* 0x000fea0003800000 */
[----:B------:R-:W-:Y:S01]  /*0560*/  FADD R4, R3, -18.84955596923828125 ;  /* 0xc196cbe403047421 */ /* 0x000fe20000000000 */
[----:B------:R-:W-:Y:S01]  /*0570*/  BSSY.RECONVERGENT B1, `(.L_x_12) ;  /* 0x000000d000017945 */ /* 0x000fe20003800200 */
[----:B------:R-:W-:-:S03]  /*0580*/  PLOP3.LUT P0, PT, PT, PT, PT, 0x80, 0x8 ;  /* 0x000000000008781c */ /* 0x000fc60003f0f070 */
[----:B------:R-:W-:-:S13]  /*0590*/  FSETP.GT.AND P1, PT, R4, 3.1415927410125732422, PT ;  /* 0x40490fdb0400780b */ /* 0x000fda0003f24000 */
[----:B------:R-:W-:Y:S05]  /*05a0*/  @!P1 BRA `(.L_x_13) ;  /* 0x0000000000249947 */ /* 0x000fea0003800000 */
[----:B------:R-:W-:Y:S01]  /*05b0*/  BSSY.RECONVERGENT B2, `(.L_x_14) ;  /* 0x0000007000027945 */ /* 0x000fe20003800200 */
.L_x_15:
[----:B------:R-:W-:-:S04]  /*05c0*/  FADD R3, R3, -6.2831854820251464844 ;  /* 0xc0c90fdb03037421 */ /* 0x000fc80000000000 */
[----:B------:R-:W-:-:S04]  /*05d0*/  FADD R3, R3, -6.2831854820251464844 ;  /* 0xc0c90fdb03037421 */ /* 0x000fc80000000000 */
[----:B------:R-:W-:-:S04]  /*05e0*/  FADD R3, R3, -6.2831854820251464844 ;  /* 0xc0c90fdb03037421 */ /* 0x000fc80000000000 */
[----:B------:R-:W-:-:S05]  /*05f0*/  FADD R3, R3, -6.2831854820251464844 ;  /* 0xc0c90fdb03037421 */ /* 0x000fca0000000000 */
[----:B------:R-:W-:-:S13]  /*0600*/  FSETP.GT.AND P0, PT, R3, 21.991147994995117188, PT ;  /* 0x41afeddf0300780b */ /* 0x000fda0003f04000 */
[----:B------:R-:W-:Y:S05]  /*0610*/  @P0 BRA `(.L_x_15) ;  /* 0xfffffffc00e80947 */ /* 0x000fea000383ffff */
[----:B------:R-:W-:Y:S05]  /*0620*/  BSYNC.RECONVERGENT B2 ;  /* 0x0000000000027941 */ /* 0x000fea0003800200 */
.L_x_14:
[----:B------:R-:W-:-:S13]  /*0630*/  PLOP3.LUT P0, PT, PT, PT, PT, 0x8, 0x80 ;  /* 0x000000000080781c */ /* 0x000fda0003f0e170 */
.L_x_13:
[----:B------:R-:W-:Y:S05]  /*0640*/  BSYNC.RECONVERGENT B1 ;  /* 0x0000000000017941 */ /* 0x000fea0003800200 */
.L_x_12:
[----:B------:R-:W-:-:S05]  /*0650*/  FADD R4, R3, -6.2831854820251464844 ;  /* 0xc0c90fdb03047421 */ /* 0x000fca0000000000 */
[----:B------:R-:W-:-:S13]  /*0660*/  FSETP.GT.AND P1, PT, R4, 3.1415927410125732422, PT ;  /* 0x40490fdb0400780b */ /* 0x000fda0003f24000 */
[----:B------:R-:W-:Y:S01]  /*0670*/  @P1 FADD R3, R4, -6.2831854820251464844 ;  /* 0xc0c90fdb04031421 */ /* 0x000fe20000000000 */
[----:B------:R-:W-:-:S04]  /*0680*/  @P1 PLOP3.LUT P0, PT, PT, PT, PT, 0x8, 0x80 ;  /* 0x000000000080181c */ /* 0x000fc80003f0e170 */
[----:B------:R-:W-:-:S13]  /*0690*/  FSETP.GT.OR P0, PT, R3, 3.1415927410125732422, P0 ;  /* 0x40490fdb0300780b */ /* 0x000fda0000704400 */
[----:B------:R-:W-:-:S07]  /*06a0*/  @P0 FADD R3, R3, -6.2831854820251464844 ;  /* 0xc0c90fdb03030421 */ /* 0x000fce0000000000 */
.L_x_11:
[----:B------:R-:W-:Y:S05]  /*06b0*/  BSYNC.RECONVERGENT B0 ;  /* 0x0000000000007941 */ /* 0x000fea0003800200 */
.L_x_10:
[----:B------:R-:W-:Y:S01]  /*06c0*/  FSETP.GEU.AND P0, PT, R3, -3.1415927410125732422, PT ;  /* 0xc0490fdb0300780b */ /* 0x000fe20003f0e000 */
[----:B------:R-:W-:-:S12]  /*06d0*/  BSSY.RECONVERGENT B0, `(.L_x_16) ;  /* 0x0000017000007945 */ /* 0x000fd80003800200 */
[----:B------:R-:W-:Y:S05]  /*06e0*/  @P0 BRA `(.L_x_17) ;  /* 0x0000000000540947 */ /* 0x000fea0003800000 */
[----:B------:R-:W-:Y:S01]  /*06f0*/  FADD R4, R3, 18.84955596923828125 ;  /* 0x4196cbe403047421 */ /* 0x000fe20000000000 */
[----:B------:R-:W-:Y:S01]  /*0700*/  BSSY.RECONVERGENT B1, `(.L_x_18) ;  /* 0x000000d000017945 */ /* 0x000fe20003800200 */
[----:B------:R-:W-:-:S03]  /*0710*/  PLOP3.LUT P0, PT, PT, PT, PT, 0x80, 0x8 ;  /* 0x000000000008781c */ /* 0x000fc60003f0f070 */
[----:B------:R-:W-:-:S13]  /*0720*/  FSETP.GEU.AND P1, PT, R4, -3.1415927410125732422, PT ;  /* 0xc0490fdb0400780b */ /* 0x000fda0003f2e000 */
[----:B------:R-:W-:Y:S05]  /*0730*/  @P1 BRA `(.L_x_19) ;  /* 0x0000000000241947 */ /* 0x000fea0003800000 */
[----:B------:R-:W-:Y:S01]  /*0740*/  BSSY.RECONVERGENT B2, `(.L_x_20) ;  /* 0x0000007000027945 */ /* 0x000fe20003800200 */
.L_x_21:
[----:B------:R-:W-:-:S04]  /*0750*/  FADD R3, R3, 6.2831854820251464844 ;  /* 0x40c90fdb03037421 */ /* 0x000fc80000000000 */
[----:B------:R-:W-:-:S04]  /*0760*/  FADD R3, R3, 6.2831854820251464844 ;  /* 0x40c90fdb03037421 */ /* 0x000fc80000000000 */
[----:B------:R-:W-:-:S04]  /*0770*/  FADD R3, R3, 6.2831854820251464844 ;  /* 0x40c90fdb03037421 */ /* 0x000fc80000000000 */
[----:B------:R-:W-:-:S05]  /*0780*/  FADD R3, R3, 6.2831854820251464844 ;  /* 0x40c90fdb03037421 */ /* 0x000fca0000000000 */
[----:B------:R-:W-:-:S13]  /*0790*/  FSETP.GEU.AND P0, PT, R3, -21.991147994995117188, PT ;  /* 0xc1afeddf0300780b */ /* 0x000fda0003f0e000 */
[----:B------:R-:W-:Y:S05]  /*07a0*/  @!P0 BRA `(.L_x_21) ;  /* 0xfffffffc00e88947 */ /* 0x000fea000383ffff */
[----:B------:R-:W-:Y:S05]  /*07b0*/  BSYNC.RECONVERGENT B2 ;  /* 0x0000000000027941 */ /* 0x000fea0003800200 */
.L_x_20:
[----:B------:R-:W-:-:S13]  /*07c0*/  PLOP3.LUT P0, PT, PT, PT, PT, 0x8, 0x80 ;  /* 0x000000000080781c */ /* 0x000fda0003f0e170 */
.L_x_19:
[----:B------:R-:W-:Y:S05]  /*07d0*/  BSYNC.RECONVERGENT B1 ;  /* 0x0000000000017941 */ /* 0x000fea0003800200 */
.L_x_18:
[----:B------:R-:W-:-:S05]  /*07e0*/  FADD R4, R3, 6.2831854820251464844 ;  /* 0x40c90fdb03047421 */ /* 0x000fca0000000000 */
[----:B------:R-:W-:-:S13]  /*07f0*/  FSETP.GEU.AND P1, PT, R4, -3.1415927410125732422, PT ;  /* 0xc0490fdb0400780b */ /* 0x000fda0003f2e000 */
[----:B------:R-:W-:Y:S01]  /*0800*/  @!P1 FADD R3, R4, 6.2831854820251464844 ;  /* 0x40c90fdb04039421 */ /* 0x000fe20000000000 */
[----:B------:R-:W-:-:S04]  /*0810*/  @!P1 PLOP3.LUT P0, PT, PT, PT, PT, 0x8, 0x80 ;  /* 0x000000000080981c */ /* 0x000fc80003f0e170 */
[----:B------:R-:W-:-:S13]  /*0820*/  FSETP.LT.OR P0, PT, R3, -3.1415927410125732422, P0 ;  /* 0xc0490fdb0300780b */ /* 0x000fda0000701400 */
[----:B------:R-:W-:-:S07]  /*0830*/  @P0 FADD R3, R3, 6.2831854820251464844 ;  /* 0x40c90fdb03030421 */ /* 0x000fce0000000000 */
.L_x_17:
[----:B------:R-:W-:Y:S05]  /*0840*/  BSYNC.RECONVERGENT B0 ;  /* 0x0000000000007941 */ /* 0x000fea0003800200 */
.L_x_16:
[----:B------:R-:W-:Y:S01]  /*0850*/  FSETP.GT.AND P0, PT, R6, 3.1415927410125732422, PT ;  /* 0x40490fdb0600780b */ /* 0x000fe20003f04000 */
[----:B------:R-:W-:-:S12]  /*0860*/  BSSY.RECONVERGENT B0, `(.L_x_22) ;  /* 0x0000017000007945 */ /* 0x000fd80003800200 */
[----:B------:R-:W-:Y:S05]  /*0870*/  @!P0 BRA `(.L_x_23) ;  /* 0x0000000000548947 */ /* 0x000fea0003800000 */
[----:B------:R-:W-:Y:S01]  /*0880*/  FADD R4, R6, -18.84955596923828125 ;  /* 0xc196cbe406047421 */ /* 0x000fe20000000000 */
[----:B------:R-:W-:Y:S01]  /*0890*/  BSSY.RECONVERGENT B1, `(.L_x_24) ;  /* 0x000000d000017945 */ /* 0x000fe20003800200 */
[----:B------:R-:W-:-:S03]  /*08a0*/  PLOP3.LUT P0, PT, PT, PT, PT, 0x80, 0x8 ;  /* 0x000000000008781c */ /* 0x000fc60003f0f070 */
[----:B------:R-:W-:-:S13]  /*08b0*/  FSETP.GT.AND P1, PT, R4, 3.1415927410125732422, PT ;  /* 0x40490fdb0400780b */ /* 0x000fda0003f24000 */
[----:B------:R-:W-:Y:S05]  /*08c0*/  @!P1 BRA `(.L_x_25) ;  /* 0x0000000000249947 */ /* 0x000fea0003800000 */
[----:B------:R-:W-:Y:S01]  /*08d0*/  BSSY.RECONVERGENT B2, `(.L_x_26) ;  /* 0x0000007000027945 */ /* 0x000fe20003800200 */
.L_x_27:
[----:B------:R-:W-:-:S04]  /*08e0*/  FADD R6, R6, -6.2831854820251464844 ;  /* 0xc0c90fdb06067421 */ /* 0x000fc80000000000 */
[----:B------:R-:W-:-:S04]  /*08f0*/  FADD R6, R6, -6.2831854820251464844 ;  /* 0xc0c90fdb06067421 */ /* 0x000fc80000000000 */
[----:B------:R-:W-:-:S04]  /*0900*/  FADD R6, R6, -6.2831854820251464844 ;  /* 0xc0c90fdb06067421 */ /* 0x000fc80000000000 */
[----:B------:R-:W-:-:S05]  /*0910*/  FADD R6, R6, -6.2831854820251464844 ;  /* 0xc0c90fdb06067421 */ /* 0x000fca0000000000 */
[----:B------:R-:W-:-:S13]  /*0920*/  FSETP.GT.AND P0, PT, R6, 21.991147994995117188, PT ;  /* 0x41afeddf0600780b */ /* 0x000fda0003f04000 */
[----:B------:R-:W-:Y:S05]  /*0930*/  @P0 BRA `(.L_x_27) ;  /* 0xfffffffc00e80947 */ /* 0x000fea000383ffff */
[----:B------:R-:W-:Y:S05]  /*0940*/  BSYNC.RECONVERGENT B2 ;  /* 0x0000000000027941 */ /* 0x000fea0003800200 */
.L_x_26:
[----:B------:R-:W-:-:S13]  /*0950*/  PLOP3.LUT P0, PT, PT, PT, PT, 0x8, 0x80 ;  /* 0x000000000080781c */ /* 0x000fda0003f0e170 */
.L_x_25:
[----:B------:R-:W-:Y:S05]  /*0960*/  BSYNC.RECONVERGENT B1 ;  /* 0x0000000000017941 */ /* 0x000fea0003800200 */
.L_x_24:
[----:B------:R-:W-:-:S05]  /*0970*/  FADD R4, R6, -6.2831854820251464844 ;  /* 0xc0c90fdb06047421 */ /* 0x000fca0000000000 */
[----:B------:R-:W-:-:S13]  /*0980*/  FSETP.GT.AND P1, PT, R4, 3.1415927410125732422, PT ;  /* 0x40490fdb0400780b */ /* 0x000fda0003f24000 */
[----:B------:R-:W-:Y:S01]  /*0990*/  @P1 FADD R6, R4, -6.2831854820251464844 ;  /* 0xc0c90fdb04061421 */ /* 0x000fe20000000000 */
[----:B------:R-:W-:-:S04]  /*09a0*/  @P1 PLOP3.LUT P0, PT, PT, PT, PT, 0x8, 0x80 ;  /* 0x000000000080181c */ /* 0x000fc80003f0e170 */
[----:B------:R-:W-:-:S13]  /*09b0*/  FSETP.GT.OR P0, PT, R6, 3.1415927410125732422, P0 ;  /* 0x40490fdb0600780b */ /* 0x000fda0000704400 */
[----:B------:R-:W-:-:S07]  /*09c0*/  @P0 FADD R6, R6, -6.2831854820251464844 ;  /* 0xc0c90fdb06060421 */ /* 0x000fce0000000000 */
.L_x_23:
[----:B------:R-:W-:Y:S05]  /*09d0*/  BSYNC.RECONVERGENT B0 ;  /* 0x0000000000007941 */ /* 0x000fea0003800200 */
.L_x_22:
        /* <DEDUP_REMOVED lines=9> */
.L_x_33:
[----:B------:R-:W-:-:S04]  /*0a70*/  FADD R6, R6, 6.2831854820251464844 ;  /* 0x40c90fdb06067421 */ /* 0x000fc80000000000 */
[----:B------:R-:W-:-:S04]  /*0a80*/  FADD R6, R6, 6.2831854820251464844 ;  /* 0x40c90fdb06067421 */ /* 0x000fc80000000000 */
[----:B------:R-:W-:-:S04]  /*0a90*/  FADD R6, R6, 6.2831854820251464844 ;  /* 0x40c90fdb06067421 */ /* 0x000fc80000000000 */
[----:B------:R-:W-:-:S05]  /*0aa0*/  FADD R6, R6, 6.2831854820251464844 ;  /* 0x40c90fdb06067421 */ /* 0x000fca0000000000 */
[----:B------:R-:W-:-:S13]  /*0ab0*/  FSETP.GEU.AND P0, PT, R6, -21.991147994995117188, PT ;  /* 0xc1afeddf0600780b */ /* 0x000fda0003f0e000 */
[----:B------:R-:W-:Y:S05]  /*0ac0*/  @!P0 BRA `(.L_x_33) ;  /* 0xfffffffc00e88947 */ /* 0x000fea000383ffff */
[----:B------:R-:W-:Y:S05]  /*0ad0*/  BSYNC.RECONVERGENT B2 ;  /* 0x0000000000027941 */ /* 0x000fea0003800200 */
.L_x_32:
[----:B------:R-:W-:-:S13]  /*0ae0*/  PLOP3.LUT P0, PT, PT, PT, PT, 0x8, 0x80 ;  /* 0x000000000080781c */ /* 0x000fda0003f0e170 */
.L_x_31:
[----:B------:R-:W-:Y:S05]  /*0af0*/  BSYNC.RECONVERGENT B1 ;  /* 0x0000000000017941 */ /* 0x000fea0003800200 */
.L_x_30:
[----:B------:R-:W-:-:S05]  /*0b00*/  FADD R4, R6, 6.2831854820251464844 ;  /* 0x40c90fdb06047421 */ /* 0x000fca0000000000 */
[----:B------:R-:W-:-:S13]  /*0b10*/  FSETP.GEU.AND P1, PT, R4, -3.1415927410125732422, PT ;  /* 0xc0490fdb0400780b */ /* 0x000fda0003f2e000 */
[----:B------:R-:W-:Y:S01]  /*0b20*/  @!P1 FADD R6, R4, 6.2831854820251464844 ;  /* 0x40c90fdb04069421 */ /* 0x000fe20000000000 */
[----:B------:R-:W-:-:S04]  /*0b30*/  @!P1 PLOP3.LUT P0, PT, PT, PT, PT, 0x8, 0x80 ;  /* 0x000000000080981c */ /* 0x000fc80003f0e170 */
[----:B------:R-:W-:-:S13]  /*0b40*/  FSETP.LT.OR P0, PT, R6, -3.1415927410125732422, P0 ;  /* 0xc0490fdb0600780b */ /* 0x000fda0000701400 */
[----:B------:R-:W-:-:S07]  /*0b50*/  @P0 FADD R6, R6, 6.2831854820251464844 ;  /* 0x40c90fdb06060421 */ /* 0x000fce0000000000 */
.L_x_29:
[----:B------:R-:W-:Y:S05]  /*0b60*/  BSYNC.RECONVERGENT B0 ;  /* 0x0000000000007941 */ /* 0x000fea0003800200 */
.L_x_28:
[----:B------:R-:W0:Y:S01]  /*0b70*/  LDC.64 R4, c[0x0][0x380] ;  /* 0x0000e000ff047b82 */ /* 0x000e220000000a00 */
[----:B------:R-:W1:Y:S01]  /*0b80*/  LDCU UR6, c[0x0][0x398] ;  /* 0x00007300ff0677ac */ /* 0x000e620008000800 */
[----:B------:R-:W-:Y:S01]  /*0b90*/  FADD R3, R6, -R3 ;  /* 0x8000000306037221 */ /* 0x000fe20000000000 */
[----:B------:R-:W2:Y:S03]  /*0ba0*/  LDCU UR7, c[0x0][0x394] ;  /* 0x00007280ff0777ac */ /* 0x000ea60008000800 */
[----:B-1----:R-:W-:-:S04]  /*0bb0*/  FMUL R7, |R3|, UR6 ;  /* 0x0000000603077c20 */ /* 0x002fc80008400200 */
[----:B--2---:R-:W-:Y:S01]  /*0bc0*/  FFMA R7, R0, UR7, R7 ;  /* 0x0000000700077c23 */ /* 0x004fe20008000007 */
[----:B0-----:R-:W-:-:S05]  /*0bd0*/  IMAD.WIDE R2, R2, 0x4, R4 ;  /* 0x0000000402027825 */ /* 0x001fca00078e0204 */
[----:B------:R-:W-:Y:S01]  /*0be0*/  STG.E desc[UR4][R2.64], R7 ;  /* 0x0000000702007986 */ /* 0x000fe2000c101904 */
[----:B------:R-:W-:Y:S05]  /*0bf0*/  EXIT ;  /* 0x000000000000794d */ /* 0x000fea0003800000 */
        .weak           $__internal_0_$__cuda_sm20_sqrt_rn_f32_slowpath
        .type           $__internal_0_$__cuda_sm20_sqrt_rn_f32_slowpath,@function
        .size           $__internal_0_$__cuda_sm20_sqrt_rn_f32_slowpath,($__internal_1_$__cuda_sm3x_div_rn_noftz_f32_slowpath - $__internal_0_$__cuda_sm20_sqrt_rn_f32_slowpath)
$__internal_0_$__cuda_sm20_sqrt_rn_f32_slowpath:
[----:B------:R-:W-:-:S13]  /*0c00*/  LOP3.LUT P0, RZ, R0, 0x7fffffff, RZ, 0xc0, !PT ;  /* 0x7fffffff00ff7812 */ /* 0x000fda000780c0ff */
[----:B------:R-:W-:Y:S01]  /*0c10*/  @!P0 IMAD.MOV.U32 R11, RZ, RZ, R0 ;  /* 0x000000ffff0b8224 */ /* 0x000fe200078e0000 */
[----:B------:R-:W-:Y:S06]  /*0c20*/  @!P0 BRA `(.L_x_34) ;  /* 0x0000000000408947 */ /* 0x000fec0003800000 */
[----:B------:R-:W-:-:S13]  /*0c30*/  FSETP.GEU.FTZ.AND P0, PT, R0, RZ, PT ;  /* 0x000000ff0000720b */ /* 0x000fda0003f1e000 */
[----:B------:R-:W-:Y:S01]  /*0c40*/  @!P0 MOV R11, 0x7fffffff ;  /* 0x7fffffff000b8802 */ /* 0x000fe20000000f00 */
[----:B------:R-:W-:Y:S06]  /*0c50*/  @!P0 BRA `(.L_x_34) ;  /* 0x0000000000348947 */ /* 0x000fec0003800000 */
[----:B------:R-:W-:-:S13]  /*0c60*/  FSETP.GTU.FTZ.AND P0, PT, |R0|, +INF , PT ;  /* 0x7f8000000000780b */ /* 0x000fda0003f1c200 */
[----:B------:R-:W-:Y:S01]  /*0c70*/  @P0 FADD.FTZ R11, R0, 1 ;  /* 0x3f800000000b0421 */ /* 0x000fe20000010000 */
[----:B------:R-:W-:Y:S06]  /*0c80*/  @P0 BRA `(.L_x_34) ;  /* 0x0000000000280947 */ /* 0x000fec0003800000 */
[----:B------:R-:W-:-:S13]  /*0c90*/  FSETP.NEU.FTZ.AND P0, PT, |R0|, +INF , PT ;  /* 0x7f8000000000780b */ /* 0x000fda0003f1d200 */
[----:B------:R-:W-:-:S04]  /*0ca0*/  @P0 FFMA R12, R0, 1.84467440737095516160e+19, RZ ;  /* 0x5f800000000c0823 */ /* 0x000fc800000000ff */
[----:B------:R-:W0:Y:S02]  /*0cb0*/  @P0 MUFU.RSQ R11, R12 ;  /* 0x0000000c000b0308 */ /* 0x000e240000001400 */
[----:B0-----:R-:W-:Y:S01]  /*0cc0*/  @P0 FMUL.FTZ R13, R12, R11 ;  /* 0x0000000b0c0d0220 */ /* 0x001fe20000410000 */
[----:B------:R-:W-:Y:S01]  /*0cd0*/  @P0 FMUL.FTZ R15, R11, 0.5 ;  /* 0x3f0000000b0f0820 */ /* 0x000fe20000410000 */
[----:B------:R-:W-:Y:S02]  /*0ce0*/  @!P0 IMAD.MOV.U32 R11, RZ, RZ, R0 ;  /* 0x000000ffff0b8224 */ /* 0x000fe400078e0000 */
[----:B------:R-:W-:-:S04]  /*0cf0*/  @P0 FADD.FTZ R14, -R13, -RZ ;  /* 0x800000ff0d0e0221 */ /* 0x000fc80000010100 */
[----:B------:R-:W-:-:S04]  /*0d00*/  @P0 FFMA R14, R13, R14, R12 ;  /* 0x0000000e0d0e0223 */ /* 0x000fc8000000000c */
[----:B------:R-:W-:-:S04]  /*0d10*/  @P0 FFMA R14, R14, R15, R13 ;  /* 0x0000000f0e0e0223 */ /* 0x000fc8000000000d */
[----:B------:R-:W-:-:S07]  /*0d20*/  @P0 FMUL.FTZ R11, R14, 2.3283064365386962891e-10 ;  /* 0x2f8000000e0b0820 */ /* 0x000fce0000410000 */
.L_x_34:
[----:B------:R-:W-:Y:S01]  /*0d30*/  MOV R12, R16 ;  /* 0x00000010000c7202 */ /* 0x000fe20000000f00 */
[----:B------:R-:W-:-:S04]  /*0d40*/  IMAD.MOV.U32 R13, RZ, RZ, 0x0 ;  /* 0x00000000ff0d7424 */ /* 0x000fc800078e00ff */
[----:B------:R-:W-:Y:S05]  /*0d50*/  RET.REL.NODEC R12 `(_Z37evaluate_trajectory_smoothness_kernelPfPK9RobotPoseiff) ;  /* 0xfffffff00ca87950 */ /* 0x000fea0003c3ffff */
        .weak           $__internal_1_$__cuda_sm3x_div_rn_noftz_f32_slowpath
        .type           $__internal_1_$__cuda_sm3x_div_rn_noftz_f32_slowpath,@function
        .size           $__internal_1_$__cuda_sm3x_div_rn_noftz_f32_slowpath,(.L_x_305 - $__internal_1_$__cuda_sm3x_div_rn_noftz_f32_slowpath)
$__internal_1_$__cuda_sm3x_div_rn_noftz_f32_slowpath:
[----:B------:R-:W-:Y:S01]  /*0d60*/  SHF.R.U32.HI R8, RZ, 0x17, R13 ;  /* 0x00000017ff087819 */ /* 0x000fe2000001160d */
[----:B------:R-:W-:Y:S01]  /*0d70*/  BSSY.RECONVERGENT B2, `(.L_x_35) ;  /* 0x0000064000027945 */ /* 0x000fe20003800200 */
[----:B------:R-:W-:Y:S02]  /*0d80*/  SHF.R.U32.HI R0, RZ, 0x17, R3 ;  /* 0x00000017ff007819 */ /* 0x000fe40000011603 */
[----:B------:R-:W-:Y:S02]  /*0d90*/  LOP3.LUT R15, R8, 0xff, RZ, 0xc0, !PT ;  /* 0x000000ff080f7812 */ /* 0x000fe400078ec0ff */
[----:B------:R-:W-:Y:S02]  /*0da0*/  LOP3.LUT R9, R0, 0xff, RZ, 0xc0, !PT ;  /* 0x000000ff00097812 */ /* 0x000fe400078ec0ff */
[----:B------:R-:W-:Y:S02]  /*0db0*/  IADD3 R12, PT, PT, R15, -0x1, RZ ;  /* 0xffffffff0f0c7810 */ /* 0x000fe40007ffe0ff */
[----:B------:R-:W-:Y:S01]  /*0dc0*/  MOV R10, R13 ;  /* 0x0000000d000a7202 */ /* 0x000fe20000000f00 */
[----:B------:R-:W-:Y:S01]  /*0dd0*/  VIADD R11, R9, 0xffffffff ;  /* 0xffffffff090b7836 */ /* 0x000fe20000000000 */
[----:B------:R-:W-:-:S04]  /*0de0*/  ISETP.GT.U32.AND P0, PT, R12, 0xfd, PT ;  /* 0x000000fd0c00780c */ /* 0x000fc80003f04070 */
[----:B------:R-:W-:-:S13]  /*0df0*/  ISETP.GT.U32.OR P0, PT, R11, 0xfd, P0 ;  /* 0x000000fd0b00780c */ /* 0x000fda0000704470 */
[----:B------:R-:W-:Y:S01]  /*0e00*/  @!P0 IMAD.MOV.U32 R8, RZ, RZ, RZ ;  /* 0x000000ffff088224 */ /* 0x000fe200078e00ff */
[----:B------:R-:W-:Y:S06]  /*0e10*/  @!P0 BRA `(.L_x_36) ;  /* 0x0000000000608947 */ /* 0x000fec0003800000 */
[----:B------:R-:W-:Y:S02]  /*0e20*/  FSETP.GTU.FTZ.AND P0, PT, |R3|, +INF , PT ;  /* 0x7f8000000300780b */ /* 0x000fe40003f1c200 */
[----:B------:R-:W-:Y:S02]  /*0e30*/  FSETP.GTU.FTZ.AND P1, PT, |R13|, +INF , PT ;  /* 0x7f8000000d00780b */ /* 0x000fe40003f3c200 */
[----:B------:R-:W-:Y:S02]  /*0e40*/  MOV R0, R13 ;  /* 0x0000000d00007202 */ /* 0x000fe40000000f00 */
[----:B------:R-:W-:-:S13]  /*0e50*/  PLOP3.LUT P0, PT, P0, P1, PT, 0xf8, 0x8f ;  /* 0x00000000008f781c */ /* 0x000fda0000703f70 */
[----:B------:R-:W-:Y:S05]  /*0e60*/  @P0 BRA `(.L_x_37) ;  /* 0x00000004004c0947 */ /* 0x000fea0003800000 */
[----:B------:R-:W-:-:S13]  /*0e70*/  LOP3.LUT P0, RZ, R10, 0x7fffffff, R3, 0xc8, !PT ;  /* 0x7fffffff0aff7812 */ /* 0x000fda000780c803 */
[----:B------:R-:W-:Y:S05]  /*0e80*/  @!P0 BRA `(.L_x_38) ;  /* 0x00000004003c8947 */ /* 0x000fea0003800000 */
[C---:B------:R-:W-:Y:S02]  /*0e90*/  FSETP.NEU.FTZ.AND P2, PT, |R3|.reuse, +INF , PT ;  /* 0x7f8000000300780b */ /* 0x040fe40003f5d200 */
[----:B------:R-:W-:Y:S02]  /*0ea0*/  FSETP.NEU.FTZ.AND P1, PT, |R0|, +INF , PT ;  /* 0x7f8000000000780b */ /* 0x000fe40003f3d200 */
[----:B------:R-:W-:-:S11]  /*0eb0*/  FSETP.NEU.FTZ.AND P0, PT, |R3|, +INF , PT ;  /* 0x7f8000000300780b */ /* 0x000fd60003f1d200 */
[----:B------:R-:W-:Y:S05]  /*0ec0*/  @!P1 BRA !P2, `(.L_x_38) ;  /* 0x00000004002c9947 */ /* 0x000fea0005000000 */
[----:B------:R-:W-:-:S04]  /*0ed0*/  LOP3.LUT P2, RZ, R3, 0x7fffffff, RZ, 0xc0, !PT ;  /* 0x7fffffff03ff7812 */ /* 0x000fc8000784c0ff */
[----:B------:R-:W-:-:S13]  /*0ee0*/  PLOP3.LUT P1, PT, P1, P2, PT, 0x2f, 0xf2 ;  /* 0x0000000000f2781c */ /* 0x000fda0000f24577 */
[----:B------:R-:W-:Y:S05]  /*0ef0*/  @P1 BRA `(.L_x_39) ;  /* 0x0000000400181947 */ /* 0x000fea0003800000 */
[----:B------:R-:W-:-:S04]  /*0f00*/  LOP3.LUT P1, RZ, R10, 0x7fffffff, RZ, 0xc0, !PT ;  /* 0x7fffffff0aff7812 */ /* 0x000fc8000782c0ff */
[----:B------:R-:W-:-:S13]  /*0f10*/  PLOP3.LUT P0, PT, P0, P1, PT, 0x2f, 0xf2 ;  /* 0x0000000000f2781c */ /* 0x000fda0000702577 */
[----:B------:R-:W-:Y:S05]  /*0f20*/  @P0 BRA `(.L_x_40) ;  /* 0x0000000400000947 */ /* 0x000fea0003800000 */
[----:B------:R-:W-:Y:S02]  /*0f30*/  ISETP.GE.AND P0, PT, R11, RZ, PT ;  /* 0x000000ff0b00720c */ /* 0x000fe40003f06270 */
[----:B------:R-:W-:-:S11]  /*0f40*/  ISETP.GE.AND P1, PT, R12, RZ, PT ;  /* 0x000000ff0c00720c */ /* 0x000fd60003f26270 */
[----:B------:R-:W-:Y:S01]  /*0f50*/  @P0 IMAD.MOV.U32 R8, RZ, RZ, RZ ;  /* 0x000000ffff080224 */ /* 0x000fe200078e00ff */
[----:B------:R-:W-:Y:S01]  /*0f60*/  @!P0 MOV R8, 0xffffffc0 ;  /* 0xffffffc000088802 */ /* 0x000fe20000000f00 */
[----:B------:R-:W-:Y:S01]  /*0f70*/  @!P0 FFMA R3, R3, 1.84467440737095516160e+19, RZ ;  /* 0x5f80000003038823 */ /* 0x000fe200000000ff */
[----:B------:R-:W-:-:S03]  /*0f80*/  @!P1 FFMA R10, R0, 1.84467440737095516160e+19, RZ ;  /* 0x5f800000000a9823 */ /* 0x000fc600000000ff */
[----:B------:R-:W-:-:S07]  /*0f90*/  @!P1 VIADD R8, R8, 0x40 ;  /* 0x0000004008089836 */ /* 0x000fce0000000000 */
.L_x_36:
[----:B------:R-:W-:Y:S01]  /*0fa0*/  LEA R11, R15, 0xc0800000, 0x17 ;  /* 0xc08000000f0b7811 */ /* 0x000fe200078eb8ff */
[----:B------:R-:W-:Y:S03]  /*0fb0*/  BSSY.RECONVERGENT B3, `(.L_x_41) ;  /* 0x0000036000037945 */ /* 0x000fe60003800200 */
[----:B------:R-:W-:Y:S01]  /*0fc0*/  IADD3 R11, PT, PT, -R11, R10, RZ ;  /* 0x0000000a0b0b7210 */ /* 0x000fe20007ffe1ff */
[----:B------:R-:W-:-:S03]  /*0fd0*/  VIADD R10, R9, 0xffffff81 ;  /* 0xffffff81090a7836 */ /* 0x000fc60000000000 */
[----:B------:R-:W0:Y:S01]  /*0fe0*/  MUFU.RCP R12, R11 ;  /* 0x0000000b000c7308 */ /* 0x000e220000001000 */
[----:B------:R-:W-:Y:S01]  /*0ff0*/  FADD.FTZ R13, -R11, -RZ ;  /* 0x800000ff0b0d7221 */ /* 0x000fe20000010100 */
[----:B------:R-:W-:-:S03]  /*1000*/  IMAD R0, R10, -0x800000, R3 ;  /* 0xff8000000a007824 */ /* 0x000fc600078e0203 */
[----:B0-----:R-:W-:-:S04]  /*1010*/  FFMA R9, R12, R13, 1 ;  /* 0x3f8000000c097423 */ /* 0x001fc8000000000d */
[----:B------:R-:W-:Y:S01]  /*1020*/  FFMA R14, R12, R9, R12 ;  /* 0x000000090c0e7223 */ /* 0x000fe2000000000c */
[----:B------:R-:W-:-:S03]  /*1030*/  IADD3 R9, PT, PT, R10, 0x7f, -R15 ;  /* 0x0000007f0a097810 */ /* 0x000fc60007ffe80f */
[----:B------:R-:W-:Y:S01]  /*1040*/  FFMA R3, R0, R14, RZ ;  /* 0x0000000e00037223 */ /* 0x000fe200000000ff */
[----:B------:R-:W-:-:S03]  /*1050*/  IADD3 R9, PT, PT, R9, R8, RZ ;  /* 0x0000000809097210 */ /* 0x000fc60007ffe0ff */
[----:B------:R-:W-:-:S04]  /*1060*/  FFMA R12, R13, R3, R0 ;  /* 0x000000030d0c7223 */ /* 0x000fc80000000000 */
[----:B------:R-:W-:-:S04]  /*1070*/  FFMA R17, R14, R12, R3 ;  /* 0x0000000c0e117223 */ /* 0x000fc80000000003 */
[----:B------:R-:W-:-:S04]  /*1080*/  FFMA R12, R13, R17, R0 ;  /* 0x000000110d0c7223 */ /* 0x000fc80000000000 */
[----:B------:R-:W-:-:S05]  /*1090*/  FFMA R0, R14, R12, R17 ;  /* 0x0000000c0e007223 */ /* 0x000fca0000000011 */
[----:B------:R-:W-:-:S04]  /*10a0*/  SHF.R.U32.HI R3, RZ, 0x17, R0 ;  /* 0x00000017ff037819 */ /* 0x000fc80000011600 */
[----:B------:R-:W-:-:S05]  /*10b0*/  LOP3.LUT R3, R3, 0xff, RZ, 0xc0, !PT ;  /* 0x000000ff03037812 */ /* 0x000fca00078ec0ff */
[----:B------:R-:W-:-:S05]  /*10c0*/  IMAD.IADD R11, R3, 0x1, R9 ;  /* 0x00000001030b7824 */ /* 0x000fca00078e0209 */
[----:B------:R-:W-:-:S04]  /*10d0*/  IADD3 R3, PT, PT, R11, -0x1, RZ ;  /* 0xffffffff0b037810 */ /* 0x000fc80007ffe0ff */
[----:B------:R-:W-:-:S13]  /*10e0*/  ISETP.GE.U32.AND P0, PT, R3, 0xfe, PT ;  /* 0x000000fe0300780c */ /* 0x000fda0003f06070 */
[----:B------:R-:W-:Y:S05]  /*10f0*/  @!P0 BRA `(.L_x_42) ;  /* 0x0000000000808947 */ /* 0x000fea0003800000 */
[----:B------:R-:W-:-:S13]  /*1100*/  ISETP.GT.AND P0, PT, R11, 0xfe, PT ;  /* 0x000000fe0b00780c */ /* 0x000fda0003f04270 */
[----:B------:R-:W-:Y:S05]  /*1110*/  @P0 BRA `(.L_x_43) ;  /* 0x00000000006c0947 */ /* 0x000fea0003800000 */
[----:B------:R-:W-:-:S13]  /*1120*/  ISETP.GE.AND P0, PT, R11, 0x1, PT ;  /* 0x000000010b00780c */ /* 0x000fda0003f06270 */
[----:B------:R-:W-:Y:S05]  /*1130*/  @P0 BRA `(.L_x_44) ;  /* 0x0000000000740947 */ /* 0x000fea0003800000 */
[----:B------:R-:W-:Y:S02]  /*1140*/  ISETP.GE.AND P0, PT, R11, -0x18, PT ;  /* 0xffffffe80b00780c */ /* 0x000fe40003f06270 */
[----:B------:R-:W-:-:S11]  /*1150*/  LOP3.LUT R0, R0, 0x80000000, RZ, 0xc0, !PT ;  /* 0x8000000000007812 */ /* 0x000fd600078ec0ff */
[----:B------:R-:W-:Y:S05]  /*1160*/  @!P0 BRA `(.L_x_44) ;  /* 0x0000000000688947 */ /* 0x000fea0003800000 */
[CCC-:B------:R-:W-:Y:S01]  /*1170*/  FFMA.RZ R3, R14.reuse, R12.reuse, R17.reuse ;  /* 0x0000000c0e037223 */ /* 0x1c0fe2000000c011 */
[C---:B------:R-:W-:Y:S02]  /*1180*/  VIADD R10, R11.reuse, 0x20 ;  /* 0x000000200b0a7836 */ /* 0x040fe40000000000 */
[CCC-:B------:R-:W-:Y:S01]  /*1190*/  FFMA.RM R8, R14.reuse, R12.reuse, R17.reuse ;  /* 0x0000000c0e087223 */ /* 0x1c0fe20000004011 */
[----:B------:R-:W-:Y:S02]  /*11a0*/  ISETP.NE.AND P2, PT, R11, RZ, PT ;  /* 0x000000ff0b00720c */ /* 0x000fe40003f45270 */
[----:B------:R-:W-:Y:S01]  /*11b0*/  LOP3.LUT R9, R3, 0x7fffff, RZ, 0xc0, !PT ;  /* 0x007fffff03097812 */ /* 0x000fe200078ec0ff */
[----:B------:R-:W-:Y:S01]  /*11c0*/  FFMA.RP R3, R14, R12, R17 ;  /* 0x0000000c0e037223 */ /* 0x000fe20000008011 */
[----:B------:R-:W-:Y:S02]  /*11d0*/  ISETP.NE.AND P1, PT, R11, RZ, PT ;  /* 0x000000ff0b00720c */ /* 0x000fe40003f25270 */
[----:B------:R-:W-:-:S02]  /*11e0*/  LOP3.LUT R9, R9, 0x800000, RZ, 0xfc, !PT ;  /* 0x0080000009097812 */ /* 0x000fc400078efcff */
[----:B------:R-:W-:Y:S02]  /*11f0*/  IADD3 R11, PT, PT, -R11, RZ, RZ ;  /* 0x000000ff0b0b7210 */ /* 0x000fe40007ffe1ff */
[----:B------:R-:W-:Y:S02]  /*1200*/  SHF.L.U32 R10, R9, R10, RZ ;  /* 0x0000000a090a7219 */ /* 0x000fe400000006ff */
[----:B------:R-:W-:Y:S02]  /*1210*/  FSETP.NEU.FTZ.AND P0, PT, R3, R8, PT ;  /* 0x000000080300720b */ /* 0x000fe40003f1d000 */
[----:B------:R-:W-:Y:S02]  /*1220*/  SEL R8, R11, RZ, P2 ;  /* 0x000000ff0b087207 */ /* 0x000fe40001000000 */
[----:B------:R-:W-:Y:S02]  /*1230*/  ISETP.NE.AND P1, PT, R10, RZ, P1 ;  /* 0x000000ff0a00720c */ /* 0x000fe40000f25270 */
[----:B------:R-:W-:-:S02]  /*1240*/  SHF.R.U32.HI R8, RZ, R8, R9 ;  /* 0x00000008ff087219 */ /* 0x000fc40000011609 */
[----:B------:R-:W-:Y:S02]  /*1250*/  PLOP3.LUT P0, PT, P0, P1, PT, 0xf8, 0x8f ;  /* 0x00000000008f781c */ /* 0x000fe40000703f70 */
[----:B------:R-:W-:Y:S02]  /*1260*/  SHF.R.U32.HI R10, RZ, 0x1, R8 ;  /* 0x00000001ff0a7819 */ /* 0x000fe40000011608 */
[----:B------:R-:W-:-:S04]  /*1270*/  SEL R3, RZ, 0x1, !P0 ;  /* 0x00000001ff037807 */ /* 0x000fc80004000000 */
[----:B------:R-:W-:-:S04]  /*1280*/  LOP3.LUT R3, R3, 0x1, R10, 0xf8, !PT ;  /* 0x0000000103037812 */ /* 0x000fc800078ef80a */
[----:B------:R-:W-:-:S05]  /*1290*/  LOP3.LUT R3, R3, R8, RZ, 0xc0, !PT ;  /* 0x0000000803037212 */ /* 0x000fca00078ec0ff */
[----:B------:R-:W-:-:S05]  /*12a0*/  IMAD.IADD R3, R10, 0x1, R3 ;  /* 0x000000010a037824 */ /* 0x000fca00078e0203 */
[----:B------:R-:W-:Y:S01]  /*12b0*/  LOP3.LUT R0, R3, R0, RZ, 0xfc, !PT ;  /* 0x0000000003007212 */ /* 0x000fe200078efcff */
[----:B------:R-:W-:Y:S06]  /*12c0*/  BRA `(.L_x_44) ;  /* 0x0000000000107947 */ /* 0x000fec0003800000 */
.L_x_43:
[----:B------:R-:W-:-:S04]  /*12d0*/  LOP3.LUT R0, R0, 0x80000000, RZ, 0xc0, !PT ;  /* 0x8000000000007812 */ /* 0x000fc800078ec0ff */
[----:B------:R-:W-:Y:S01]  /*12e0*/  LOP3.LUT R0, R0, 0x7f800000, RZ, 0xfc, !PT ;  /* 0x7f80000000007812 */ /* 0x000fe200078efcff */
[----:B------:R-:W-:Y:S06]  /*12f0*/  BRA `(.L_x_44) ;  /* 0x0000000000047947 */ /* 0x000fec0003800000 */
.L_x_42:
[----:B------:R-:W-:-:S07]  /*1300*/  LEA R0, R9, R0, 0x17 ;  /* 0x0000000009007211 */ /* 0x000fce00078eb8ff */
.L_x_44:
[----:B------:R-:W-:Y:S05]  /*1310*/  BSYNC.RECONVERGENT B3 ;  /* 0x0000000000037941 */ /* 0x000fea0003800200 */
.L_x_41:
[----:B------:R-:W-:Y:S05]  /*1320*/  BRA `(.L_x_45) ;  /* 0x0000000000207947 */ /* 0x000fea0003800000 */
.L_x_40:
[----:B------:R-:W-:-:S04]  /*1330*/  LOP3.LUT R0, R10, 0x80000000, R3, 0x48, !PT ;  /* 0x800000000a007812 */ /* 0x000fc800078e4803 */
[----:B------:R-:W-:Y:S01]  /*1340*/  LOP3.LUT R0, R0, 0x7f800000, RZ, 0xfc, !PT ;  /* 0x7f80000000007812 */ /* 0x000fe200078efcff */
[----:B------:R-:W-:Y:S06]  /*1350*/  BRA `(.L_x_45) ;  /* 0x0000000000147947 */ /* 0x000fec0003800000 */
.L_x_39:
[----:B------:R-:W-:Y:S01]  /*1360*/  LOP3.LUT R0, R10, 0x80000000, R3, 0x48, !PT ;  /* 0x800000000a007812 */ /* 0x000fe200078e4803 */
[----:B------:R-:W-:Y:S06]  /*1370*/  BRA `(.L_x_45) ;  /* 0x00000000000c7947 */ /* 0x000fec0003800000 */
.L_x_38:
[----:B------:R-:W0:Y:S01]  /*1380*/  MUFU.RSQ R0, -QNAN ;  /* 0xffc0000000007908 */ /* 0x000e220000001400 */
[----:B------:R-:W-:Y:S05]  /*1390*/  BRA `(.L_x_45) ;  /* 0x0000000000047947 */ /* 0x000fea0003800000 */
.L_x_37:
[----:B------:R-:W-:-:S07]  /*13a0*/  FADD.FTZ R0, R3, R0 ;  /* 0x0000000003007221 */ /* 0x000fce0000010000 */
.L_x_45:
[----:B------:R-:W-:Y:S05]  /*13b0*/  BSYNC.RECONVERGENT B2 ;  /* 0x0000000000027941 */ /* 0x000fea0003800200 */
.L_x_35:
[----:B------:R-:W-:Y:S02]  /*13c0*/  HFMA2 R9, -RZ, RZ, 0, 0 ;  /* 0x00000000ff097431 */ /* 0x000fe400000001ff */
[----:B------:R-:W-:-:S04]  /*13d0*/  IMAD.MOV.U32 R8, RZ, RZ, R6 ;  /* 0x000000ffff087224 */ /* 0x000fc800078e0006 */
[----:B0-----:R-:W-:Y:S05]  /*13e0*/  RET.REL.NODEC R8 `(_Z37evaluate_trajectory_smoothness_kernelPfPK9RobotPoseiff) ;  /* 0xffffffec08047950 */ /* 0x001fea0003c3ffff */
.L_x_46:
[----:B------:R-:W-:-:S00]  /*13f0*/  BRA `(.L_x_46) ;  /* 0xfffffffc00fc7947 */ /* 0x000fc0000383ffff */
[----:B------:R-:W-:-:S00]  /*1400*/  NOP ;  /* 0x0000000000007918 */ /* 0x000fc00000000000 */
[----:B------:R-:W-:-:S00]  /*1410*/  NOP ;  /* 0x0000000000007918 */ /* 0x000fc00000000000 */
[----:B------:R-:W-:-:S00]  /*1420*/  NOP ;  /* 0x0000000000007918 */ /* 0x000fc00000000000 */
[----:B------:R-:W-:-:S00]  /*1430*/  NOP ;  /* 0x0000000000007918 */ /* 0x000fc00000000000 */
[----:B------:R-:W-:-:S00]  /*1440*/  NOP ;  /* 0x0000000000007918 */ /* 0x000fc00000000000 */
[----:B------:R-:W-:-:S00]  /*1450*/  NOP ;  /* 0x0000000000007918 */ /* 0x000fc00000000000 */
[----:B------:R-:W-:-:S00]  /*1460*/  NOP ;  /* 0x0000000000007918 */ /* 0x000fc00000000000 */
[----:B------:R-:W-:-:S00]  /*1470*/  NOP ;  /* 0x0000000000007918 */ /* 0x000fc00000000000 */
.L_x_305:


//--------------------- .text._Z27compute_sdf_gradient_kernelPfS_PK8Obstaclei10GridParamsf --------------------------
	.section	.text._Z27compute_sdf_gradient_kernelPfS_PK8Obstaclei10GridParamsf,"ax",@progbits
	.align	128
        .global         _Z27compute_sdf_gradient_kernelPfS_PK8Obstaclei10GridParamsf
        .type           _Z27compute_sdf_gradient_kernelPfS_PK8Obstaclei10GridParamsf,@function
        .size           _Z27compute_sdf_gradient_kernelPfS_PK8Obstaclei10GridParamsf,(.L_x_307 - _Z27compute_sdf_gradient_kernelPfS_PK8Obstaclei10GridParamsf)
        .other          _Z27compute_sdf_gradient_kernelPfS_PK8Obstaclei10GridParamsf,@"STO_CUDA_ENTRY STV_DEFAULT"
_Z27compute_sdf_gradient_kernelPfS_PK8Obstaclei10GridParamsf:
.text._Z27compute_sdf_gradient_kernelPfS_PK8Obstaclei10GridParamsf:
[----:B------:R-:W-:Y:S01]  /*0000*/  LDC R1, c[0x0][0x37c] ;  /* 0x0000df00ff017b82 */ /* 0x000fe20000000800 */
[----:B------:R-:W0:Y:S07]  /*0010*/  S2R R5, SR_TID.Y ;  /* 0x0000000000057919 */ /* 0x000e2e0000002200 */
[----:B------:R-:W1:Y:S01]  /*0020*/  LDC R3, c[0x0][0x360] ;  /* 0x0000d800ff037b82 */ /* 0x000e620000000800 */
[----:B------:R-:W2:Y:S01]  /*0030*/  LDCU.64 UR6, c[0x0][0x3b0] ;  /* 0x00007600ff0677ac */ /* 0x000ea20008000a00 */
[----:B------:R-:W1:Y:S06]  /*0040*/  S2R R2, SR_TID.X ;  /* 0x0000000000027919 */ /* 0x000e6c0000002100 */
[----:B------:R-:W0:Y:S08]  /*0050*/  S2UR UR5, SR_CTAID.Y ;  /* 0x00000000000579c3 */ /* 0x000e300000002600 */
[----:B------:R-:W0:Y:S08]  /*0060*/  LDC R0, c[0x0][0x364] ;  /* 0x0000d900ff007b82 */ /* 0x000e300000000800 */
[----:B------:R-:W1:Y:S01]  /*0070*/  S2UR UR4, SR_CTAID.X ;  /* 0x00000000000479c3 */ /* 0x000e620000002500 */
[----:B0-----:R-:W-:-:S05]  /*0080*/  IMAD R0, R0, UR5, R5 ;  /* 0x0000000500007c24 */ /* 0x001fca000f8e0205 */
[----:B--2---:R-:W-:Y:S01]  /*0090*/  ISETP.GE.AND P0, PT, R0, UR7, PT ;  /* 0x0000000700007c0c */ /* 0x004fe2000bf06270 */
[----:B-1----:R-:W-:-:S05]  /*00a0*/  IMAD R3, R3, UR4, R2 ;  /* 0x0000000403037c24 */ /* 0x002fca000f8e0202 */
[----:B------:R-:W-:-:S13]  /*00b0*/  ISETP.GE.OR P0, PT, R3, UR6, P0 ;  /* 0x0000000603007c0c */ /* 0x000fda0008706670 */
[----:B------:R-:W-:Y:S05]  /*00c0*/  @P0 EXIT ;  /* 0x000000000000094d */ /* 0x000fea0003800000 */
[----:B------:R-:W0:Y:S01]  /*00d0*/  LDC.64 R6, c[0x0][0x398] ;  /* 0x0000e600ff067b82 */ /* 0x000e220000000a00 */
[----:B------:R-:W1:Y:S01]  /*00e0*/  LDCU UR4, c[0x0][0x3ac] ;  /* 0x00007580ff0477ac */ /* 0x000e620008000800 */
[----:B------:R-:W-:Y:S01]  /*00f0*/  I2FP.F32.S32 R2, R3 ;  /* 0x0000000300027245 */ /* 0x000fe20000201400 */
[----:B------:R-:W-:Y:S01]  /*0100*/  IMAD.MOV.U32 R5, RZ, RZ, 0x7f7fffff ;  /* 0x7f7fffffff057424 */ /* 0x000fe200078e00ff */
[----:B------:R-:W-:Y:S01]  /*0110*/  I2FP.F32.U32 R13, R0 ;  /* 0x00000000000d7245 */ /* 0x000fe20000201000 */
[----:B------:R-:W2:Y:S03]  /*0120*/  LDCU.64 UR8, c[0x0][0x358] ;  /* 0x00006b00ff0877ac */ /* 0x000ea60008000a00 */
[----:B------:R-:W3:Y:S01]  /*0130*/  LDC R4, c[0x0][0x3a0] ;  /* 0x0000e800ff047b82 */ /* 0x000ee20000000800 */
[----:B0-----:R-:W-:Y:S01]  /*0140*/  ISETP.GE.AND P0, PT, R6, 0x1, PT ;  /* 0x000000010600780c */ /* 0x001fe20003f06270 */
[----:B-1----:R-:W-:Y:S01]  /*0150*/  FFMA R2, R2, UR4, R7 ;  /* 0x0000000402027c23 */ /* 0x002fe20008000007 */
[----:B---3--:R-:W-:Y:S01]  /*0160*/  FFMA R13, R13, UR4, R4 ;  /* 0x000000040d0d7c23 */ /* 0x008fe20008000004 */
[----:B------:R-:W-:-:S10]  /*0170*/  IMAD.MOV.U32 R4, RZ, RZ, 0x7f7fffff ;  /* 0x7f7fffffff047424 */ /* 0x000fd400078e00ff */
[----:B--2---:R-:W-:Y:S05]  /*0180*/  @!P0 BRA `(.L_x_47) ;  /* 0x0000002000bc8947 */ /* 0x004fea0003800000 */
[----:B------:R-:W0:Y:S01]  /*0190*/  LDCU UR4, c[0x0][0x3b8] ;  /* 0x00007700ff0477ac */ /* 0x000e220008000800 */
[----:B------:R-:W-:Y:S02]  /*01a0*/  IMAD.MOV.U32 R5, RZ, RZ, 0x7f7fffff ;  /* 0x7f7fffffff057424 */ /* 0x000fe400078e00ff */
[----:B------:R-:W-:Y:S02]  /*01b0*/  IMAD.MOV.U32 R4, RZ, RZ, 0x7f7fffff ;  /* 0x7f7fffffff047424 */ /* 0x000fe400078e00ff */
[C---:B0-----:R-:W-:Y:S01]  /*01c0*/  FADD R12, R2.reuse, UR4 ;  /* 0x00000004020c7e21 */ /* 0x041fe20008000000 */
[----:B------:R-:W-:Y:S01]  /*01d0*/  FADD R14, R2, -UR4 ;  /* 0x80000004020e7e21 */ /* 0x000fe20008000000 */
[----:B------:R-:W-:-:S06]  /*01e0*/  UMOV UR4, URZ ;  /* 0x000000ff00047c82 */ /* 0x000fcc0008000000 */
.L_x_74:
[----:B------:R-:W0:Y:S01]  /*01f0*/  LDCU.64 UR6, c[0x0][0x390] ;  /* 0x00007200ff0677ac */ /* 0x000e220008000a00 */
[----:B------:R-:W1:Y:S01]  /*0200*/  LDCU UR5, c[0x0][0x398] ;  /* 0x00007300ff0577ac */ /* 0x000e620008000800 */
[----:B0-----:R-:W-:-:S06]  /*0210*/  UIMAD.WIDE.U32 UR6, UR4, 0x1c, UR6 ;  /* 0x0000001c040678a5 */ /* 0x001fcc000f8e0006 */
[----:B------:R-:W-:Y:S01]  /*0220*/  MOV R18, UR6 ;  /* 0x0000000600127c02 */ /* 0x000fe20008000f00 */
[----:B------:R-:W-:-:S05]  /*0230*/  IMAD.U32 R19, RZ, RZ, UR7 ;  /* 0x00000007ff137e24 */ /* 0x000fca000f8e00ff */
[----:B------:R-:W2:Y:S01]  /*0240*/  LDG.E R15, desc[UR8][R18.64+0xc] ;  /* 0x00000c08120f7981 */ /* 0x000ea2000c1e1900 */
[----:B------:R-:W-:-:S04]  /*0250*/  UIADD3 UR4, UPT, UPT, UR4, 0x1, URZ ;  /* 0x0000000104047890 */ /* 0x000fc8000fffe0ff */
[----:B-1----:R-:W-:Y:S01]  /*0260*/  UISETP.NE.AND UP0, UPT, UR4, UR5, UPT ;  /* 0x000000050400728c */ /* 0x002fe2000bf05270 */
[----:B--2---:R-:W-:-:S13]  /*0270*/  ISETP.NE.AND P0, PT, R15, RZ, PT ;  /* 0x000000ff0f00720c */ /* 0x004fda0003f05270 */
[----:B------:R-:W-:Y:S05]  /*0280*/  @P0 BRA `(.L_x_48) ;  /* 0x00000000009c0947 */ /* 0x000fea0003800000 */
[----:B------:R-:W2:Y:S04]  /*0290*/  LDG.E R20, desc[UR8][R18.64+0x4] ;  /* 0x0000040812147981 */ /* 0x000ea8000c1e1900 */
[----:B------:R-:W3:Y:S04]  /*02a0*/  LDG.E R15, desc[UR8][R18.64] ;  /* 0x00000008120f7981 */ /* 0x000ee8000c1e1900 */
[----:B------:R0:W5:Y:S01]  /*02b0*/  LDG.E R16, desc[UR8][R18.64+0x8] ;  /* 0x0000080812107981 */ /* 0x000162000c1e1900 */
[----:B------:R-:W-:Y:S01]  /*02c0*/  BSSY.RECONVERGENT B0, `(.L_x_49) ;  /* 0x0000011000007945 */ /* 0x000fe20003800200 */
[----:B--2---:R-:W-:Y:S01]  /*02d0*/  FADD R17, R13, -R20 ;  /* 0x800000140d117221 */ /* 0x004fe20000000000 */
[----:B---3--:R-:W-:-:S03]  /*02e0*/  FADD R20, R12, -R15 ;  /* 0x8000000f0c147221 */ /* 0x008fc60000000000 */
[----:B------:R-:W-:-:S04]  /*02f0*/  FMUL R17, R17, R17 ;  /* 0x0000001111117220 */ /* 0x000fc80000400000 */
[----:B------:R-:W-:-:S04]  /*0300*/  FFMA R22, R20, R20, R17 ;  /* 0x0000001414167223 */ /* 0x000fc80000000011 */
[----:B------:R-:W-:Y:S01]  /*0310*/  VIADD R20, R22, 0xf3000000 ;  /* 0xf300000016147836 */ /* 0x000fe20000000000 */
[----:B------:R0:W1:Y:S04]  /*0320*/  MUFU.RSQ R21, R22 ;  /* 0x0000001600157308 */ /* 0x0000680000001400 */
[----:B------:R-:W-:-:S13]  /*0330*/  ISETP.GT.U32.AND P0, PT, R20, 0x727fffff, PT ;  /* 0x727fffff1400780c */ /* 0x000fda0003f04070 */
[----:B01----:R-:W-:Y:S05]  /*0340*/  @!P0 BRA `(.L_x_50) ;  /* 0x0000000000108947 */ /* 0x003fea0003800000 */
[----:B------:R-:W-:Y:S01]  /*0350*/  IMAD.MOV.U32 R18, RZ, RZ, R22 ;  /* 0x000000ffff127224 */ /* 0x000fe200078e0016 */
[----:B------:R-:W-:-:S07]  /*0360*/  MOV R28, 0x380 ;  /* 0x00000380001c7802 */ /* 0x000fce0000000f00 */
[----:B-----5:R-:W-:Y:S05]  /*0370*/  CALL.REL.NOINC `($__internal_2_$__cuda_sm20_sqrt_rn_f32_slowpath) ;  /* 0x0000004400cc7944 */ /* 0x020fea0003c00000 */
[----:B------:R-:W-:Y:S05]  /*0380*/  BRA `(.L_x_51) ;  /* 0x0000000000107947 */ /* 0x000fea0003800000 */
.L_x_50:
[----:B------:R-:W-:Y:S01]  /*0390*/  FMUL.FTZ R29, R22, R21 ;  /* 0x00000015161d7220 */ /* 0x000fe20000410000 */
[----:B------:R-:W-:-:S03]  /*03a0*/  FMUL.FTZ R19, R21, 0.5 ;  /* 0x3f00000015137820 */ /* 0x000fc60000410000 */
[----:B------:R-:W-:-:S04]  /*03b0*/  FFMA R18, -R29, R29, R22 ;  /* 0x0000001d1d127223 */ /* 0x000fc80000000116 */
[----:B------:R-:W-:-:S07]  /*03c0*/  FFMA R29, R18, R19, R29 ;  /* 0x00000013121d7223 */ /* 0x000fce000000001d */
.L_x_51:
[----:B------:R-:W-:Y:S05]  /*03d0*/  BSYNC.RECONVERGENT B0 ;  /* 0x0000000000007941 */ /* 0x000fea0003800200 */
.L_x_49:
[----:B------:R-:W-:Y:S01]  /*03e0*/  FADD R18, R14, -R15 ;  /* 0x8000000f0e127221 */ /* 0x000fe20000000000 */
[----:B------:R-:W-:Y:S01]  /*03f0*/  BSSY.RECONVERGENT B0, `(.L_x_52) ;  /* 0x000000e000007945 */ /* 0x000fe20003800200 */
[----:B-----5:R-:W-:Y:S02]  /*0400*/  FADD R25, -R16, R29 ;  /* 0x0000001d10197221 */ /* 0x020fe40000000100 */
[----:B------:R-:W-:-:S04]  /*0410*/  FFMA R18, R18, R18, R17 ;  /* 0x0000001212127223 */ /* 0x000fc80000000011 */
[----:B------:R-:W-:Y:S01]  /*0420*/  VIADD R17, R18, 0xf3000000 ;  /* 0xf300000012117836 */ /* 0x000fe20000000000 */
[----:B------:R0:W1:Y:S04]  /*0430*/  MUFU.RSQ R15, R18 ;  /* 0x00000012000f7308 */ /* 0x0000680000001400 */
[----:B------:R-:W-:-:S13]  /*0440*/  ISETP.GT.U32.AND P0, PT, R17, 0x727fffff, PT ;  /* 0x727fffff1100780c */ /* 0x000fda0003f04070 */
[----:B01----:R-:W-:Y:S05]  /*0450*/  @!P0 BRA `(.L_x_53) ;  /* 0x00000000000c8947 */ /* 0x003fea0003800000 */
[----:B------:R-:W-:-:S07]  /*0460*/  MOV R28, 0x480 ;  /* 0x00000480001c7802 */ /* 0x000fce0000000f00 */
[----:B------:R-:W-:Y:S05]  /*0470*/  CALL.REL.NOINC `($__internal_2_$__cuda_sm20_sqrt_rn_f32_slowpath) ;  /* 0x00000044008c7944 */ /* 0x000fea0003c00000 */
[----:B------:R-:W-:Y:S05]  /*0480*/  BRA `(.L_x_54) ;  /* 0x0000000000107947 */ /* 0x000fea0003800000 */
.L_x_53:
[----:B------:R-:W-:Y:S01]  /*0490*/  FMUL.FTZ R29, R18, R15 ;  /* 0x0000000f121d7220 */ /* 0x000fe20000410000 */
[----:B------:R-:W-:-:S03]  /*04a0*/  FMUL.FTZ R15, R15, 0.5 ;  /* 0x3f0000000f0f7820 */ /* 0x000fc60000410000 */
[----:B------:R-:W-:-:S04]  /*04b0*/  FFMA R18, -R29, R29, R18 ;  /* 0x0000001d1d127223 */ /* 0x000fc80000000112 */
[----:B------:R-:W-:-:S07]  /*04c0*/  FFMA R29, R18, R15, R29 ;  /* 0x0000000f121d7223 */ /* 0x000fce000000001d */
.L_x_54:
[----:B------:R-:W-:Y:S05]  /*04d0*/  BSYNC.RECONVERGENT B0 ;  /* 0x0000000000007941 */ /* 0x000fea0003800200 */
.L_x_52:
[----:B------:R-:W-:Y:S01]  /*04e0*/  FADD R16, -R16, R29 ;  /* 0x0000001d10107221 */ /* 0x000fe20000000100 */
[----:B------:R-:W-:Y:S06]  /*04f0*/  BRA `(.L_x_55) ;  /* 0x0000001c00d47947 */ /* 0x000fec0003800000 */
.L_x_48:
[----:B------:R-:W2:Y:S04]  /*0500*/  LDG.E R15, desc[UR8][R18.64+0x18] ;  /* 0x00001808120f7981 */ /* 0x000ea8000c1e1900 */
[----:B------:R-:W3:Y:S04]  /*0510*/  LDG.E R22, desc[UR8][R18.64+0x4] ;  /* 0x0000040812167981 */ /* 0x000ee8000c1e1900 */
[----:B------:R-:W5:Y:S04]  /*0520*/  LDG.E R17, desc[UR8][R18.64] ;  /* 0x0000000812117981 */ /* 0x000f68000c1e1900 */
[----:B------:R-:W5:Y:S04]  /*0530*/  LDG.E R16, desc[UR8][R18.64+0x10] ;  /* 0x0000100812107981 */ /* 0x000f68000c1e1900 */
[----:B------:R0:W5:Y:S01]  /*0540*/  LDG.E R20, desc[UR8][R18.64+0x14] ;  /* 0x0000140812147981 */ /* 0x000162000c1e1900 */
[C---:B--2---:R-:W-:Y:S01]  /*0550*/  FMUL R25, R15.reuse, -0.63661974668502807617 ;  /* 0xbf22f9830f197820 */ /* 0x044fe20000400000 */
[C---:B------:R-:W-:Y:S01]  /*0560*/  FSETP.GE.AND P0, PT, |R15|.reuse, 105615, PT ;  /* 0x47ce47800f00780b */ /* 0x040fe20003f06200 */
[----:B------:R-:W-:-:S02]  /*0570*/  FADD R23, -R15, -RZ ;  /* 0x800000ff0f177221 */ /* 0x000fc40000000100 */
[----:B------:R-:W1:Y:S01]  /*0580*/  F2I.NTZ R29, R25 ;  /* 0x00000019001d7305 */ /* 0x000e620000203100 */
[----:B---3--:R-:W-:Y:S01]  /*0590*/  FADD R22, R13, -R22 ;  /* 0x800000160d167221 */ /* 0x008fe20000000000 */
[----:B-1----:R-:W-:-:S05]  /*05a0*/  I2FP.F32.S32 R24, R29 ;  /* 0x0000001d00187245 */ /* 0x002fca0000201400 */
[----:B------:R-:W-:-:S04]  /*05b0*/  FFMA R21, R24, -1.5707962512969970703, -R15 ;  /* 0xbfc90fda18157823 */ /* 0x000fc8000000080f */
[----:B------:R-:W-:-:S04]  /*05c0*/  FFMA R21, R24, -7.5497894158615963534e-08, R21 ;  /* 0xb3a2216818157823 */ /* 0x000fc80000000015 */
[----:B------:R-:W-:Y:S01]  /*05d0*/  FFMA R21, R24, -5.3903029534742383927e-15, R21 ;  /* 0xa7c234c518157823 */ /* 0x000fe20000000015 */
[----:B------:R-:W-:-:S03]  /*05e0*/  MOV R24, R29 ;  /* 0x0000001d00187202 */ /* 0x000fc60000000f00 */
[----:B0-----:R-:W-:Y:S01]  /*05f0*/  IMAD.MOV.U32 R18, RZ, RZ, R21 ;  /* 0x000000ffff127224 */ /* 0x001fe200078e0015 */
[----:B------:R-:W-:Y:S06]  /*0600*/  @!P0 BRA `(.L_x_56) ;  /* 0x0000000400648947 */ /* 0x000fec0003800000 */
[----:B------:R-:W-:-:S13]  /*0610*/  FSETP.NEU.AND P0, PT, |R15|, +INF , PT ;  /* 0x7f8000000f00780b */ /* 0x000fda0003f0d200 */
[----:B------:R-:W-:Y:S01]  /*0620*/  @!P0 FMUL R18, RZ, -R15 ;  /* 0x8000000fff128220 */ /* 0x000fe20000400000 */
[----:B------:R-:W-:Y:S01]  /*0630*/  @!P0 IMAD.MOV.U32 R29, RZ, RZ, RZ ;  /* 0x000000ffff1d8224 */ /* 0x000fe200078e00ff */
[----:B------:R-:W-:Y:S06]  /*0640*/  @!P0 BRA `(.L_x_56) ;  /* 0x0000000400548947 */ /* 0x000fec0003800000 */
[----:B------:R-:W-:Y:S02]  /*0650*/  IMAD.SHL.U32 R18, R23, 0x100, RZ ;  /* 0x0000010017127824 */ /* 0x000fe400078e00ff */
[----:B------:R-:W-:Y:S02]  /*0660*/  HFMA2 R31, -RZ, RZ, 0, 0 ;  /* 0x00000000ff1f7431 */ /* 0x000fe400000001ff */
[----:B------:R-:W-:Y:S02]  /*0670*/  IMAD.MOV.U32 R25, RZ, RZ, RZ ;  /* 0x000000ffff197224 */ /* 0x000fe400078e00ff */
[----:B------:R-:W-:Y:S01]  /*0680*/  IMAD.MOV.U32 R29, RZ, RZ, RZ ;  /* 0x000000ffff1d7224 */ /* 0x000fe200078e00ff */
[----:B------:R-:W-:-:S07]  /*0690*/  LOP3.LUT R33, R18, 0x80000000, RZ, 0xfc, !PT ;  /* 0x8000000012217812 */ /* 0x000fce00078efcff */
.L_x_57:
[----:B------:R-:W0:Y:S02]  /*06a0*/  LDC.64 R18, c[0x4][RZ] ;  /* 0x01000000ff127b82 */ /* 0x000e240000000a00 */
[----:B0-----:R-:W-:-:S05]  /*06b0*/  IMAD.WIDE.U32 R26, R29, 0x4, R18 ;  /* 0x000000041d1a7825 */ /* 0x001fca00078e0012 */
[----:B------:R-:W2:Y:S01]  /*06c0*/  LDG.E.CONSTANT R18, desc[UR8][R26.64] ;  /* 0x000000081a127981 */ /* 0x000ea2000c1e9900 */
[C---:B------:R-:W-:Y:S02]  /*06d0*/  IMAD.SHL.U32 R28, R29.reuse, 0x4, RZ ;  /* 0x000000041d1c7824 */ /* 0x040fe400078e00ff */
[----:B------:R-:W-:-:S03]  /*06e0*/  VIADD R29, R29, 0x1 ;  /* 0x000000011d1d7836 */ /* 0x000fc60000000000 */
[C---:B------:R-:W-:Y:S02]  /*06f0*/  ISETP.EQ.AND P0, PT, R28.reuse, RZ, PT ;  /* 0x000000ff1c00720c */ /* 0x040fe40003f02270 */
[C---:B------:R-:W-:Y:S02]  /*0700*/  ISETP.EQ.AND P5, PT, R28.reuse, 0x4, PT ;  /* 0x000000041c00780c */ /* 0x040fe40003fa2270 */
[C---:B------:R-:W-:Y:S02]  /*0710*/  ISETP.EQ.AND P4, PT, R28.reuse, 0x8, PT ;  /* 0x000000081c00780c */ /* 0x040fe40003f82270 */
[C---:B------:R-:W-:Y:S02]  /*0720*/  ISETP.EQ.AND P3, PT, R28.reuse, 0xc, PT ;  /* 0x0000000c1c00780c */ /* 0x040fe40003f62270 */
[C---:B------:R-:W-:Y:S02]  /*0730*/  ISETP.EQ.AND P2, PT, R28.reuse, 0x10, PT ;  /* 0x000000101c00780c */ /* 0x040fe40003f42270 */
[----:B------:R-:W-:Y:S01]  /*0740*/  ISETP.EQ.AND P1, PT, R28, 0x14, PT ;  /* 0x000000141c00780c */ /* 0x000fe20003f22270 */
[----:B--2---:R-:W-:-:S03]  /*0750*/  IMAD.WIDE.U32 R18, R18, R33, RZ ;  /* 0x0000002112127225 */ /* 0x004fc600078e00ff */
[----:B------:R-:W-:-:S04]  /*0760*/  IADD3 R18, P6, PT, R18, R25, RZ ;  /* 0x0000001912127210 */ /* 0x000fc80007fde0ff */
[-C--:B------:R-:W-:Y:S01]  /*0770*/  @P0 MOV R6, R18.reuse ;  /* 0x0000001200060202 */ /* 0x080fe20000000f00 */
[----:B------:R-:W-:Y:S01]  /*0780*/  IMAD.X R25, R19, 0x1, R31, P6 ;  /* 0x0000000113197824 */ /* 0x000fe200030e061f */
[----:B------:R-:W-:Y:S01]  /*0790*/  ISETP.NE.AND P6, PT, R29, 0x6, PT ;  /* 0x000000061d00780c */ /* 0x000fe20003fc5270 */
[--C-:B------:R-:W-:Y:S02]  /*07a0*/  @P5 IMAD.MOV.U32 R7, RZ, RZ, R18.reuse ;  /* 0x000000ffff075224 */ /* 0x100fe400078e0012 */
[----:B------:R-:W-:Y:S01]  /*07b0*/  @P1 MOV R11, R18 ;  /* 0x00000012000b1202 */ /* 0x000fe20000000f00 */
[--C-:B------:R-:W-:Y:S02]  /*07c0*/  @P4 IMAD.MOV.U32 R8, RZ, RZ, R18.reuse ;  /* 0x000000ffff084224 */ /* 0x100fe400078e0012 */
[--C-:B------:R-:W-:Y:S02]  /*07d0*/  @P3 IMAD.MOV.U32 R9, RZ, RZ, R18.reuse ;  /* 0x000000ffff093224 */ /* 0x100fe400078e0012 */
[----:B------:R-:W-:-:S05]  /*07e0*/  @P2 IMAD.MOV.U32 R10, RZ, RZ, R18 ;  /* 0x000000ffff0a2224 */ /* 0x000fca00078e0012 */
[----:B------:R-:W-:Y:S05]  /*07f0*/  @P6 BRA `(.L_x_57) ;  /* 0xfffffffc00a86947 */ /* 0x000fea000383ffff */
[----:B------:R-:W-:-:S04]  /*0800*/  SHF.R.U32.HI R18, RZ, 0x17, R23 ;  /* 0x00000017ff127819 */ /* 0x000fc80000011617 */
[C---:B------:R-:W-:Y:S02]  /*0810*/  LOP3.LUT R19, R18.reuse, 0xe0, RZ, 0xc0, !PT ;  /* 0x000000e012137812 */ /* 0x040fe400078ec0ff */
[----:B------:R-:W-:-:S03]  /*0820*/  LOP3.LUT P6, RZ, R18, 0x1f, RZ, 0xc0, !PT ;  /* 0x0000001f12ff7812 */ /* 0x000fc600078cc0ff */
[----:B------:R-:W-:-:S05]  /*0830*/  VIADD R19, R19, 0xffffff80 ;  /* 0xffffff8013137836 */ /* 0x000fca0000000000 */
[----:B------:R-:W-:-:S05]  /*0840*/  SHF.R.U32.HI R19, RZ, 0x5, R19 ;  /* 0x00000005ff137819 */ /* 0x000fca0000011613 */
[----:B------:R-:W-:-:S05]  /*0850*/  IMAD.U32 R27, R19, -0x4, RZ ;  /* 0xfffffffc131b7824 */ /* 0x000fca00078e00ff */
[C---:B------:R-:W-:Y:S02]  /*0860*/  ISETP.EQ.AND P3, PT, R27.reuse, -0x18, PT ;  /* 0xffffffe81b00780c */ /* 0x040fe40003f62270 */
[C---:B------:R-:W-:Y:S02]  /*0870*/  ISETP.EQ.AND P4, PT, R27.reuse, -0x14, PT ;  /* 0xffffffec1b00780c */ /* 0x040fe40003f82270 */
[C---:B------:R-:W-:Y:S02]  /*0880*/  ISETP.EQ.AND P2, PT, R27.reuse, -0x10, PT ;  /* 0xfffffff01b00780c */ /* 0x040fe40003f42270 */
[C---:B------:R-:W-:Y:S02]  /*0890*/  ISETP.EQ.AND P1, PT, R27.reuse, -0xc, PT ;  /* 0xfffffff41b00780c */ /* 0x040fe40003f22270 */
[C---:B------:R-:W-:Y:S02]  /*08a0*/  ISETP.EQ.AND P0, PT, R27.reuse, -0x8, PT ;  /* 0xfffffff81b00780c */ /* 0x040fe40003f02270 */
[----:B------:R-:W-:-:S03]  /*08b0*/  ISETP.EQ.AND P5, PT, R27, RZ, PT ;  /* 0x000000ff1b00720c */ /* 0x000fc60003fa2270 */
[--C-:B------:R-:W-:Y:S01]  /*08c0*/  @P3 IMAD.MOV.U32 R28, RZ, RZ, R6.reuse ;  /* 0x000000ffff1c3224 */ /* 0x100fe200078e0006 */
[C---:B------:R-:W-:Y:S01]  /*08d0*/  ISETP.EQ.AND P3, PT, R27.reuse, -0x4, PT ;  /* 0xfffffffc1b00780c */ /* 0x040fe20003f62270 */
[----:B------:R-:W-:Y:S01]  /*08e0*/  @P4 IMAD.MOV.U32 R19, RZ, RZ, R6 ;  /* 0x000000ffff134224 */ /* 0x000fe200078e0006 */
[----:B------:R-:W-:Y:S01]  /*08f0*/  @P4 MOV R28, R7 ;  /* 0x00000007001c4202 */ /* 0x000fe20000000f00 */
[----:B------:R-:W-:Y:S01]  /*0900*/  @P2 IMAD.MOV.U32 R19, RZ, RZ, R7 ;  /* 0x000000ffff132224 */ /* 0x000fe200078e0007 */
[----:B------:R-:W-:Y:S01]  /*0910*/  ISETP.EQ.AND P4, PT, R27, 0x4, PT ;  /* 0x000000041b00780c */ /* 0x000fe20003f82270 */
[--C-:B------:R-:W-:Y:S02]  /*0920*/  @P2 IMAD.MOV.U32 R28, RZ, RZ, R8.reuse ;  /* 0x000000ffff1c2224 */ /* 0x100fe400078e0008 */
[----:B------:R-:W-:Y:S01]  /*0930*/  @P1 IMAD.MOV.U32 R19, RZ, RZ, R8 ;  /* 0x000000ffff131224 */ /* 0x000fe200078e0008 */
[----:B------:R-:W-:Y:S01]  /*0940*/  @P0 MOV R19, R9 ;  /* 0x0000000900130202 */ /* 0x000fe20000000f00 */
[----:B------:R-:W-:-:S02]  /*0950*/  @P1 IMAD.MOV.U32 R28, RZ, RZ, R9 ;  /* 0x000000ffff1c1224 */ /* 0x000fc400078e0009 */
[--C-:B------:R-:W-:Y:S02]  /*0960*/  @P0 IMAD.MOV.U32 R28, RZ, RZ, R10.reuse ;  /* 0x000000ffff1c0224 */ /* 0x100fe400078e000a */
[----:B------:R-:W-:Y:S02]  /*0970*/  @P3 IMAD.MOV.U32 R19, RZ, RZ, R10 ;  /* 0x000000ffff133224 */ /* 0x000fe400078e000a */
[--C-:B------:R-:W-:Y:S01]  /*0980*/  @P3 IMAD.MOV.U32 R28, RZ, RZ, R11.reuse ;  /* 0x000000ffff1c3224 */ /* 0x100fe200078e000b */
[----:B------:R-:W-:Y:S01]  /*0990*/  @P5 MOV R28, R25 ;  /* 0x00000019001c5202 */ /* 0x000fe20000000f00 */
[----:B------:R-:W-:Y:S02]  /*09a0*/  @P5 IMAD.MOV.U32 R19, RZ, RZ, R11 ;  /* 0x000000ffff135224 */ /* 0x000fe400078e000b */
[----:B------:R-:W-:Y:S01]  /*09b0*/  @P4 IMAD.MOV.U32 R19, RZ, RZ, R25 ;  /* 0x000000ffff134224 */ /* 0x000fe200078e0019 */
[----:B------:R-:W-:Y:S06]  /*09c0*/  @!P6 BRA `(.L_x_58) ;  /* 0x00000000002ce947 */ /* 0x000fec0003800000 */
[----:B------:R-:W-:Y:S01]  /*09d0*/  @P2 IMAD.MOV.U32 R26, RZ, RZ, R6 ;  /* 0x000000ffff1a2224 */ /* 0x000fe200078e0006 */
[----:B------:R-:W-:Y:S01]  /*09e0*/  LOP3.LUT R18, R18, 0x1f, RZ, 0xc0, !PT ;  /* 0x0000001f12127812 */ /* 0x000fe200078ec0ff */
[----:B------:R-:W-:Y:S02]  /*09f0*/  @P1 IMAD.MOV.U32 R26, RZ, RZ, R7 ;  /* 0x000000ffff1a1224 */ /* 0x000fe400078e0007 */
[----:B------:R-:W-:Y:S01]  /*0a00*/  @P0 IMAD.MOV.U32 R26, RZ, RZ, R8 ;  /* 0x000000ffff1a0224 */ /* 0x000fe200078e0008 */
[----:B------:R-:W-:Y:S02]  /*0a10*/  ISETP.EQ.AND P0, PT, R27, 0x8, PT ;  /* 0x000000081b00780c */ /* 0x000fe40003f02270 */
[----:B------:R-:W-:Y:S01]  /*0a20*/  @P3 MOV R26, R9 ;  /* 0x00000009001a3202 */ /* 0x000fe20000000f00 */
[----:B------:R-:W-:Y:S01]  /*0a30*/  @P5 IMAD.MOV.U32 R26, RZ, RZ, R10 ;  /* 0x000000ffff1a5224 */ /* 0x000fe200078e000a */
[----:B------:R-:W-:Y:S01]  /*0a40*/  SHF.L.W.U32.HI R28, R19, R18, R28 ;  /* 0x00000012131c7219 */ /* 0x000fe20000010e1c */
[----:B------:R-:W-:-:S08]  /*0a50*/  @P4 IMAD.MOV.U32 R26, RZ, RZ, R11 ;  /* 0x000000ffff1a4224 */ /* 0x000fd000078e000b */
[----:B------:R-:W-:-:S05]  /*0a60*/  @P0 IMAD.MOV.U32 R26, RZ, RZ, R25 ;  /* 0x000000ffff1a0224 */ /* 0x000fca00078e0019 */
[----:B------:R-:W-:-:S07]  /*0a70*/  SHF.L.W.U32.HI R19, R26, R18, R19 ;  /* 0x000000121a137219 */ /* 0x000fce0000010e13 */
.L_x_58:
[C---:B------:R-:W-:Y:S01]  /*0a80*/  SHF.L.W.U32.HI R29, R19.reuse, 0x2, R28 ;  /* 0x00000002131d7819 */ /* 0x040fe20000010e1c */
[----:B------:R-:W-:Y:S01]  /*0a90*/  IMAD.SHL.U32 R19, R19, 0x4, RZ ;  /* 0x0000000413137824 */ /* 0x000fe200078e00ff */
[----:B------:R-:W-:Y:S01]  /*0aa0*/  UMOV UR6, 0x54442d19 ;  /* 0x54442d1900067882 */ /* 0x000fe20000000000 */
[----:B------:R-:W-:Y:S01]  /*0ab0*/  UMOV UR7, 0x3bf921fb ;  /* 0x3bf921fb00077882 */ /* 0x000fe20000000000 */
[----:B------:R-:W-:Y:S02]  /*0ac0*/  SHF.R.S32.HI R26, RZ, 0x1f, R29 ;  /* 0x0000001fff1a7819 */ /* 0x000fe4000001141d */
[----:B------:R-:W-:Y:S02]  /*0ad0*/  ISETP.GE.AND P0, PT, R23, RZ, PT ;  /* 0x000000ff1700720c */ /* 0x000fe40003f06270 */
[C---:B------:R-:W-:Y:S02]  /*0ae0*/  LOP3.LUT R18, R26.reuse, R19, RZ, 0x3c, !PT ;  /* 0x000000131a127212 */ /* 0x040fe400078e3cff */
[----:B------:R-:W-:-:S02]  /*0af0*/  LOP3.LUT R19, R26, R29, RZ, 0x3c, !PT ;  /* 0x0000001d1a137212 */ /* 0x000fc400078e3cff */
[----:B------:R-:W-:Y:S02]  /*0b00*/  SHF.R.U32.HI R28, RZ, 0x1e, R28 ;  /* 0x0000001eff1c7819 */ /* 0x000fe4000001161c */
[C---:B------:R-:W-:Y:S02]  /*0b10*/  LOP3.LUT R25, R29.reuse, R23, RZ, 0x3c, !PT ;  /* 0x000000171d197212 */ /* 0x040fe400078e3cff */
[----:B------:R-:W0:Y:S01]  /*0b20*/  I2F.F64.S64 R18, R18 ;  /* 0x0000001200127312 */ /* 0x000e220000301c00 */
[----:B------:R-:W-:Y:S02]  /*0b30*/  LEA.HI R29, R29, R28, RZ, 0x1 ;  /* 0x0000001c1d1d7211 */ /* 0x000fe400078f08ff */
[----:B------:R-:W-:Y:S02]  /*0b40*/  ISETP.GE.AND P1, PT, R25, RZ, PT ;  /* 0x000000ff1900720c */ /* 0x000fe40003f26270 */
[----:B------:R-:W-:-:S05]  /*0b50*/  IADD3 R25, PT, PT, -R29, RZ, RZ ;  /* 0x000000ff1d197210 */ /* 0x000fca0007ffe1ff */
[----:B------:R-:W-:Y:S01]  /*0b60*/  @!P0 IMAD.MOV.U32 R29, RZ, RZ, R25 ;  /* 0x000000ffff1d8224 */ /* 0x000fe200078e0019 */
[----:B0-----:R-:W-:-:S10]  /*0b70*/  DMUL R26, R18, UR6 ;  /* 0x00000006121a7c28 */ /* 0x001fd40008000000 */
[----:B------:R-:W0:Y:S02]  /*0b80*/  F2F.F32.F64 R26, R26 ;  /* 0x0000001a001a7310 */ /* 0x000e240000301000 */
[----:B0-----:R-:W-:-:S07]  /*0b90*/  FSEL R18, -R26, R26, !P1 ;  /* 0x0000001a1a127208 */ /* 0x001fce0004800100 */
.L_x_56:
[----:B------:R-:W-:Y:S02]  /*0ba0*/  IMAD.MOV.U32 R25, RZ, RZ, 0x37cbac00 ;  /* 0x37cbac00ff197424 */ /* 0x000fe400078e00ff */
[----:B------:R-:W-:Y:S01]  /*0bb0*/  FMUL R26, R18, R18 ;  /* 0x00000012121a7220 */ /* 0x000fe20000400000 */
[C---:B------:R-:W-:Y:S01]  /*0bc0*/  LOP3.LUT R27, R29.reuse, 0x1, RZ, 0xc0, !PT ;  /* 0x000000011d1b7812 */ /* 0x040fe200078ec0ff */
[----:B------:R-:W-:Y:S02]  /*0bd0*/  IMAD.MOV.U32 R28, RZ, RZ, 0x3c0885e4 ;  /* 0x3c0885e4ff1c7424 */ /* 0x000fe400078e00ff */
[----:B------:R-:W-:Y:S01]  /*0be0*/  FFMA R19, R26, R25, -0.0013887860113754868507 ;  /* 0xbab607ed1a137423 */ /* 0x000fe20000000019 */
[----:B------:R-:W-:Y:S01]  /*0bf0*/  VIADD R30, R29, 0x1 ;  /* 0x000000011d1e7836 */ /* 0x000fe20000000000 */
[----:B------:R-:W-:Y:S01]  /*0c00*/  ISETP.NE.U32.AND P0, PT, R27, 0x1, PT ;  /* 0x000000011b00780c */ /* 0x000fe20003f05070 */
[----:B------:R-:W-:Y:S01]  /*0c10*/  IMAD.MOV.U32 R32, RZ, RZ, R24 ;  /* 0x000000ffff207224 */ /* 0x000fe200078e0018 */
[----:B------:R-:W-:-:S02]  /*0c20*/  MOV R29, 0x3e2aaaa8 ;  /* 0x3e2aaaa8001d7802 */ /* 0x000fc40000000f00 */
[----:B------:R-:W-:Y:S02]  /*0c30*/  FSEL R19, R19, -0.00019574658654164522886, P0 ;  /* 0xb94d415313137808 */ /* 0x000fe40000000000 */
[----:B------:R-:W-:Y:S02]  /*0c40*/  FSEL R27, R28, 0.041666727513074874878, !P0 ;  /* 0x3d2aaabb1c1b7808 */ /* 0x000fe40004000000 */
[----:B------:R-:W-:Y:S02]  /*0c50*/  LOP3.LUT P1, RZ, R30, 0x2, RZ, 0xc0, !PT ;  /* 0x000000021eff7812 */ /* 0x000fe4000782c0ff */
[----:B------:R-:W-:Y:S01]  /*0c60*/  FSEL R31, R18, 1, !P0 ;  /* 0x3f800000121f7808 */ /* 0x000fe20004000000 */
[C---:B------:R-:W-:Y:S01]  /*0c70*/  FFMA R19, R26.reuse, R19, R27 ;  /* 0x000000131a137223 */ /* 0x040fe2000000001b */
[----:B------:R-:W-:Y:S02]  /*0c80*/  FSEL R30, -R29, -0.4999999701976776123, !P0 ;  /* 0xbeffffff1d1e7808 */ /* 0x000fe40004000100 */
[----:B------:R-:W-:Y:S01]  /*0c90*/  FSETP.GE.AND P0, PT, |R15|, 105615, PT ;  /* 0x47ce47800f00780b */ /* 0x000fe20003f06200 */
[----:B------:R-:W-:-:S02]  /*0ca0*/  FFMA R18, R26, R31, RZ ;  /* 0x0000001f1a127223 */ /* 0x000fc400000000ff */
[----:B------:R-:W-:-:S04]  /*0cb0*/  FFMA R19, R26, R19, R30 ;  /* 0x000000131a137223 */ /* 0x000fc8000000001e */
[----:B------:R-:W-:Y:S01]  /*0cc0*/  FFMA R31, R18, R19, R31 ;  /* 0x00000013121f7223 */ /* 0x000fe2000000001f */
[----:B------:R-:W-:-:S03]  /*0cd0*/  IMAD.MOV.U32 R18, RZ, RZ, R21 ;  /* 0x000000ffff127224 */ /* 0x000fc600078e0015 */
[----:B------:R-:W-:Y:S02]  /*0ce0*/  @P1 FADD R31, RZ, -R31 ;  /* 0x8000001fff1f1221 */ /* 0x000fe40000000000 */
[----:B------:R-:W-:Y:S05]  /*0cf0*/  @!P0 BRA `(.L_x_59) ;  /* 0x0000000400648947 */ /* 0x000fea0003800000 */
[----:B------:R-:W-:-:S13]  /*0d00*/  FSETP.NEU.AND P0, PT, |R15|, +INF , PT ;  /* 0x7f8000000f00780b */ /* 0x000fda0003f0d200 */
[----:B------:R-:W-:Y:S01]  /*0d10*/  @!P0 FMUL R18, RZ, -R15 ;  /* 0x8000000fff128220 */ /* 0x000fe20000400000 */
[----:B------:R-:W-:Y:S01]  /*0d20*/  @!P0 IMAD.MOV.U32 R32, RZ, RZ, RZ ;  /* 0x000000ffff208224 */ /* 0x000fe200078e00ff */
[----:B------:R-:W-:Y:S06]  /*0d30*/  @!P0 BRA `(.L_x_59) ;  /* 0x0000000400548947 */ /* 0x000fec0003800000 */
[----:B------:R-:W-:Y:S01]  /*0d40*/  IMAD.SHL.U32 R30, R23, 0x100, RZ ;  /* 0x00000100171e7824 */ /* 0x000fe200078e00ff */
[----:B------:R-:W-:Y:S01]  /*0d50*/  MOV R33, RZ ;  /* 0x000000ff00217202 */ /* 0x000fe20000000f00 */
[----:B------:R-:W-:Y:S02]  /*0d60*/  IMAD.MOV.U32 R37, RZ, RZ, RZ ;  /* 0x000000ffff257224 */ /* 0x000fe400078e00ff */
[----:B------:R-:W-:Y:S01]  /*0d70*/  IMAD.MOV.U32 R35, RZ, RZ, RZ ;  /* 0x000000ffff237224 */ /* 0x000fe200078e00ff */
[----:B------:R-:W-:-:S07]  /*0d80*/  LOP3.LUT R30, R30, 0x80000000, RZ, 0xfc, !PT ;  /* 0x800000001e1e7812 */ /* 0x000fce00078efcff */
.L_x_60:
        /* <DEDUP_REMOVED lines=13> */
[----:B------:R-:W-:Y:S01]  /*0e60*/  IADD3.X R33, PT, PT, R19, R37, RZ, P6, !PT ;  /* 0x0000002513217210 */ /* 0x000fe200037fe4ff */
[--C-:B------:R-:W-:Y:S01]  /*0e70*/  @P0 IMAD.MOV.U32 R6, RZ, RZ, R18.reuse ;  /* 0x000000ffff060224 */ /* 0x100fe200078e0012 */
[----:B------:R-:W-:Y:S01]  /*0e80*/  ISETP.NE.AND P6, PT, R35, 0x6, PT ;  /* 0x000000062300780c */ /* 0x000fe20003fc5270 */
[--C-:B------:R-:W-:Y:S01]  /*0e90*/  @P5 IMAD.MOV.U32 R7, RZ, RZ, R18.reuse ;  /* 0x000000ffff075224 */ /* 0x100fe200078e0012 */
[----:B------:R-:W-:Y:S01]  /*0ea0*/  @P2 MOV R10, R18 ;  /* 0x00000012000a2202 */ /* 0x000fe20000000f00 */
[--C-:B------:R-:W-:Y:S02]  /*0eb0*/  @P4 IMAD.MOV.U32 R8, RZ, RZ, R18.reuse ;  /* 0x000000ffff084224 */ /* 0x100fe400078e0012 */
[--C-:B------:R-:W-:Y:S02]  /*0ec0*/  @P3 IMAD.MOV.U32 R9, RZ, RZ, R18.reuse ;  /* 0x000000ffff093224 */ /* 0x100fe400078e0012 */
[----:B------:R-:W-:-:S06]  /*0ed0*/  @P1 IMAD.MOV.U32 R11, RZ, RZ, R18 ;  /* 0x000000ffff0b1224 */ /* 0x000fcc00078e0012 */
        /* <DEDUP_REMOVED lines=12> */
[----:B------:R-:W-:-:S03]  /*0fa0*/  ISETP.EQ.AND P5, PT, R27, 0x4, PT ;  /* 0x000000041b00780c */ /* 0x000fc60003fa2270 */
[----:B------:R-:W-:Y:S01]  /*0fb0*/  @P3 IMAD.MOV.U32 R30, RZ, RZ, R6 ;  /* 0x000000ffff1e3224 */ /* 0x000fe200078e0006 */
[C---:B------:R-:W-:Y:S01]  /*0fc0*/  ISETP.EQ.AND P3, PT, R27.reuse, -0x4, PT ;  /* 0xfffffffc1b00780c */ /* 0x040fe20003f62270 */
[--C-:B------:R-:W-:Y:S01]  /*0fd0*/  @P4 IMAD.MOV.U32 R30, RZ, RZ, R7.reuse ;  /* 0x000000ffff1e4224 */ /* 0x100fe200078e0007 */
[----:B------:R-:W-:Y:S01]  /*0fe0*/  @P4 MOV R18, R6 ;  /* 0x0000000600124202 */ /* 0x000fe20000000f00 */
[----:B------:R-:W-:Y:S01]  /*0ff0*/  @P2 IMAD.MOV.U32 R18, RZ, RZ, R7 ;  /* 0x000000ffff122224 */ /* 0x000fe200078e0007 */
[----:B------:R-:W-:Y:S01]  /*1000*/  ISETP.EQ.AND P4, PT, R27, RZ, PT ;  /* 0x000000ff1b00720c */ /* 0x000fe20003f82270 */
[--C-:B------:R-:W-:Y:S01]  /*1010*/  @P2 IMAD.MOV.U32 R30, RZ, RZ, R8.reuse ;  /* 0x000000ffff1e2224 */ /* 0x100fe200078e0008 */
[----:B------:R-:W-:Y:S01]  /*1020*/  @P1 MOV R30, R9 ;  /* 0x00000009001e1202 */ /* 0x000fe20000000f00 */
[----:B------:R-:W-:Y:S02]  /*1030*/  @P1 IMAD.MOV.U32 R18, RZ, RZ, R8 ;  /* 0x000000ffff121224 */ /* 0x000fe400078e0008 */
[----:B------:R-:W-:-:S02]  /*1040*/  @P0 IMAD.MOV.U32 R18, RZ, RZ, R9 ;  /* 0x000000ffff120224 */ /* 0x000fc400078e0009 */
[--C-:B------:R-:W-:Y:S02]  /*1050*/  @P0 IMAD.MOV.U32 R30, RZ, RZ, R10.reuse ;  /* 0x000000ffff1e0224 */ /* 0x100fe400078e000a */
[----:B------:R-:W-:Y:S02]  /*1060*/  @P3 IMAD.MOV.U32 R18, RZ, RZ, R10 ;  /* 0x000000ffff123224 */ /* 0x000fe400078e000a */
[----:B------:R-:W-:Y:S02]  /*1070*/  @P3 IMAD.MOV.U32 R30, RZ, RZ, R11 ;  /* 0x000000ffff1e3224 */ /* 0x000fe400078e000b */
[----:B------:R-:W-:Y:S01]  /*1080*/  @P4 MOV R18, R11 ;  /* 0x0000000b00124202 */ /* 0x000fe20000000f00 */
[--C-:B------:R-:W-:Y:S02]  /*1090*/  @P4 IMAD.MOV.U32 R30, RZ, RZ, R33.reuse ;  /* 0x000000ffff1e4224 */ /* 0x100fe400078e0021 */
[----:B------:R-:W-:Y:S01]  /*10a0*/  @P5 IMAD.MOV.U32 R18, RZ, RZ, R33 ;  /* 0x000000ffff125224 */ /* 0x000fe200078e0021 */
[----:B------:R-:W-:Y:S06]  /*10b0*/  @!P6 BRA `(.L_x_61) ;  /* 0x00000000002ce947 */ /* 0x000fec0003800000 */
[----:B------:R-:W-:Y:S02]  /*10c0*/  @P2 IMAD.MOV.U32 R19, RZ, RZ, R6 ;  /* 0x000000ffff132224 */ /* 0x000fe400078e0006 */
[----:B------:R-:W-:Y:S01]  /*10d0*/  @P1 IMAD.MOV.U32 R19, RZ, RZ, R7 ;  /* 0x000000ffff131224 */ /* 0x000fe200078e0007 */
[----:B------:R-:W-:Y:S01]  /*10e0*/  @P0 MOV R19, R8 ;  /* 0x0000000800130202 */ /* 0x000fe20000000f00 */
[----:B------:R-:W-:Y:S01]  /*10f0*/  @P3 IMAD.MOV.U32 R19, RZ, RZ, R9 ;  /* 0x000000ffff133224 */ /* 0x000fe200078e0009 */
[----:B------:R-:W-:Y:S01]  /*1100*/  ISETP.EQ.AND P0, PT, R27, 0x8, PT ;  /* 0x000000081b00780c */ /* 0x000fe20003f02270 */
[----:B------:R-:W-:Y:S01]  /*1110*/  @P4 IMAD.MOV.U32 R19, RZ, RZ, R10 ;  /* 0x000000ffff134224 */ /* 0x000fe200078e000a */
[----:B------:R-:W-:Y:S01]  /*1120*/  LOP3.LUT R27, R26, 0x1f, RZ, 0xc0, !PT ;  /* 0x0000001f1a1b7812 */ /* 0x000fe200078ec0ff */
[----:B------:R-:W-:-:S03]  /*1130*/  @P5 IMAD.MOV.U32 R19, RZ, RZ, R11 ;  /* 0x000000ffff135224 */ /* 0x000fc600078e000b */
[----:B------:R-:W-:-:S07]  /*1140*/  SHF.L.W.U32.HI R30, R18, R27, R30 ;  /* 0x0000001b121e7219 */ /* 0x000fce0000010e1e */
[----:B------:R-:W-:-:S05]  /*1150*/  @P0 IMAD.MOV.U32 R19, RZ, RZ, R33 ;  /* 0x000000ffff130224 */ /* 0x000fca00078e0021 */
[----:B------:R-:W-:-:S07]  /*1160*/  SHF.L.W.U32.HI R18, R19, R27, R18 ;  /* 0x0000001b13127219 */ /* 0x000fce0000010e12 */
.L_x_61:
[C---:B------:R-:W-:Y:S01]  /*1170*/  SHF.L.W.U32.HI R32, R18.reuse, 0x2, R30 ;  /* 0x0000000212207819 */ /* 0x040fe20000010e1e */
[----:B------:R-:W-:Y:S01]  /*1180*/  UMOV UR6, 0x54442d19 ;  /* 0x54442d1900067882 */ /* 0x000fe20000000000 */
[----:B------:R-:W-:Y:S01]  /*1190*/  SHF.L.U32 R18, R18, 0x2, RZ ;  /* 0x0000000212127819 */ /* 0x000fe200000006ff */
        /* <DEDUP_REMOVED lines=9> */
[----:B------:R-:W-:-:S03]  /*1230*/  ISETP.GE.AND P0, PT, R30, RZ, PT ;  /* 0x000000ff1e00720c */ /* 0x000fc60003f06270 */
[----:B------:R-:W-:-:S04]  /*1240*/  IMAD.MOV R30, RZ, RZ, -R32 ;  /* 0x000000ffff1e7224 */ /* 0x000fc800078e0a20 */
[----:B------:R-:W-:Y:S01]  /*1250*/  @!P1 IMAD.MOV.U32 R32, RZ, RZ, R30 ;  /* 0x000000ffff209224 */ /* 0x000fe200078e001e */
[----:B0-----:R-:W-:-:S10]  /*1260*/  DMUL R26, R18, UR6 ;  /* 0x00000006121a7c28 */ /* 0x001fd40008000000 */
[----:B------:R-:W0:Y:S02]  /*1270*/  F2F.F32.F64 R26, R26 ;  /* 0x0000001a001a7310 */ /* 0x000e240000301000 */
[----:B0-----:R-:W-:-:S07]  /*1280*/  FSEL R18, -R26, R26, !P0 ;  /* 0x0000001a1a127208 */ /* 0x001fce0004000100 */
.L_x_59:
[----:B------:R-:W-:Y:S01]  /*1290*/  FMUL R19, R18, R18 ;  /* 0x0000001212137220 */ /* 0x000fe20000400000 */
[C---:B------:R-:W-:Y:S01]  /*12a0*/  LOP3.LUT R26, R32.reuse, 0x1, RZ, 0xc0, !PT ;  /* 0x00000001201a7812 */ /* 0x040fe200078ec0ff */
[----:B------:R-:W-:Y:S01]  /*12b0*/  BSSY.RECONVERGENT B0, `(.L_x_62) ;  /* 0x0000024000007945 */ /* 0x000fe20003800200 */
[----:B------:R-:W-:Y:S01]  /*12c0*/  LOP3.LUT P1, RZ, R32, 0x2, RZ, 0xc0, !PT ;  /* 0x0000000220ff7812 */ /* 0x000fe2000782c0ff */
[----:B------:R-:W-:Y:S01]  /*12d0*/  FFMA R25, R19, R25, -0.0013887860113754868507 ;  /* 0xbab607ed13197423 */ /* 0x000fe20000000019 */
[----:B------:R-:W-:-:S04]  /*12e0*/  ISETP.NE.U32.AND P0, PT, R26, 0x1, PT ;  /* 0x000000011a00780c */ /* 0x000fc80003f05070 */
[----:B------:R-:W-:Y:S02]  /*12f0*/  FSEL R28, R28, 0.041666727513074874878, P0 ;  /* 0x3d2aaabb1c1c7808 */ /* 0x000fe40000000000 */
[----:B------:R-:W-:Y:S02]  /*1300*/  FSEL R26, R25, -0.00019574658654164522886, !P0 ;  /* 0xb94d4153191a7808 */ /* 0x000fe40004000000 */
[----:B------:R-:W-:Y:S02]  /*1310*/  FSEL R18, R18, 1, P0 ;  /* 0x3f80000012127808 */ /* 0x000fe40000000000 */
[----:B------:R-:W-:Y:S01]  /*1320*/  FSEL R29, -R29, -0.4999999701976776123, P0 ;  /* 0xbeffffff1d1d7808 */ /* 0x000fe20000000100 */
[C---:B------:R-:W-:Y:S02]  /*1330*/  FFMA R26, R19.reuse, R26, R28 ;  /* 0x0000001a131a7223 */ /* 0x040fe4000000001c */
[C---:B------:R-:W-:Y:S02]  /*1340*/  FFMA R25, R19.reuse, R18, RZ ;  /* 0x0000001213197223 */ /* 0x040fe400000000ff */
[----:B------:R-:W-:-:S04]  /*1350*/  FFMA R26, R19, R26, R29 ;  /* 0x0000001a131a7223 */ /* 0x000fc8000000001d */
[----:B------:R-:W-:Y:S01]  /*1360*/  FFMA R25, R25, R26, R18 ;  /* 0x0000001a19197223 */ /* 0x000fe20000000012 */
[----:B-----5:R-:W-:-:S03]  /*1370*/  FADD R18, R12, -R17 ;  /* 0x800000110c127221 */ /* 0x020fc60000000000 */
[----:B------:R-:W-:Y:S01]  /*1380*/  @P1 FADD R25, RZ, -R25 ;  /* 0x80000019ff191221 */ /* 0x000fe20000000000 */
[----:B------:R-:W-:-:S03]  /*1390*/  FSETP.GE.AND P1, PT, |R15|, 105615, PT ;  /* 0x47ce47800f00780b */ /* 0x000fc60003f26200 */
[-C--:B------:R-:W-:Y:S01]  /*13a0*/  FMUL R19, R18, R25.reuse ;  /* 0x0000001912137220 */ /* 0x080fe20000400000 */
[----:B------:R-:W-:-:S03]  /*13b0*/  FMUL R26, R22, R25 ;  /* 0x00000019161a7220 */ /* 0x000fc60000400000 */
[----:B------:R-:W-:Y:S01]  /*13c0*/  FFMA R19, R22, R31, R19 ;  /* 0x0000001f16137223 */ /* 0x000fe20000000013 */
[----:B------:R-:W-:-:S03]  /*13d0*/  FFMA R31, R31, R18, -R26 ;  /* 0x000000121f1f7223 */ /* 0x000fc6000000081a */
[----:B------:R-:W-:Y:S01]  /*13e0*/  FFMA R25, R20, -0.5, |R19| ;  /* 0xbf00000014197823 */ /* 0x000fe20000000413 */
[----:B------:R-:W-:-:S04]  /*13f0*/  FFMA R26, R16, -0.5, |R31| ;  /* 0xbf000000101a7823 */ /* 0x000fc8000000041f */
[----:B------:R-:W-:Y:S02]  /*1400*/  FMNMX R19, RZ, R25, !PT ;  /* 0x00000019ff137209 */ /* 0x000fe40007800000 */
[----:B------:R-:W-:-:S03]  /*1410*/  FMNMX R18, RZ, R26, !PT ;  /* 0x0000001aff127209 */ /* 0x000fc60007800000 */
[----:B------:R-:W-:-:S04]  /*1420*/  FMUL R19, R19, R19 ;  /* 0x0000001313137220 */ /* 0x000fc80000400000 */
        /* <DEDUP_REMOVED lines=8> */
.L_x_63:
[----:B------:R-:W-:Y:S01]  /*14b0*/  FMUL.FTZ R29, R18, R19 ;  /* 0x00000013121d7220 */ /* 0x000fe20000410000 */
[----:B------:R-:W-:-:S03]  /*14c0*/  FMUL.FTZ R19, R19, 0.5 ;  /* 0x3f00000013137820 */ /* 0x000fc60000410000 */
[----:B------:R-:W-:-:S04]  /*14d0*/  FFMA R18, -R29, R29, R18 ;  /* 0x0000001d1d127223 */ /* 0x000fc80000000112 */
[----:B------:R-:W-:-:S07]  /*14e0*/  FFMA R29, R18, R19, R29 ;  /* 0x00000013121d7223 */ /* 0x000fce000000001d */
.L_x_64:
[----:B------:R-:W-:Y:S05]  /*14f0*/  BSYNC.RECONVERGENT B0 ;  /* 0x0000000000007941 */ /* 0x000fea0003800200 */
.L_x_62:
[----:B------:R-:W-:Y:S01]  /*1500*/  FMNMX R25, R26, R25, !PT ;  /* 0x000000191a197209 */ /* 0x000fe20007800000 */
[----:B------:R-:W-:Y:S01]  /*1510*/  IMAD.MOV.U32 R30, RZ, RZ, R24 ;  /* 0x000000ffff1e7224 */ /* 0x000fe200078e0018 */
[----:B------:R-:W-:Y:S02]  /*1520*/  MOV R19, R21 ;  /* 0x0000001500137202 */ /* 0x000fe40000000f00 */
[----:B------:R-:W-:-:S05]  /*1530*/  FMNMX R18, RZ, R25, PT ;  /* 0x00000019ff127209 */ /* 0x000fca0003800000 */
[----:B------:R-:W-:Y:S01]  /*1540*/  FADD R25, R18, R29 ;  /* 0x0000001d12197221 */ /* 0x000fe20000000000 */
        /* <DEDUP_REMOVED lines=10> */
.L_x_66:
        /* <DEDUP_REMOVED lines=13> */
[----:B------:R-:W-:Y:S01]  /*16c0*/  @P5 MOV R7, R18 ;  /* 0x0000001200075202 */ /* 0x000fe20000000f00 */
[----:B------:R-:W-:Y:S01]  /*16d0*/  IMAD.X R29, R19, 0x1, R33, P6 ;  /* 0x00000001131d7824 */ /* 0x000fe200030e0621 */
[----:B------:R-:W-:Y:S01]  /*16e0*/  ISETP.NE.AND P6, PT, R31, 0x6, PT ;  /* 0x000000061f00780c */ /* 0x000fe20003fc5270 */
[--C-:B------:R-:W-:Y:S02]  /*16f0*/  @P0 IMAD.MOV.U32 R6, RZ, RZ, R18.reuse ;  /* 0x000000ffff060224 */ /* 0x100fe400078e0012 */
[--C-:B------:R-:W-:Y:S02]  /*1700*/  @P4 IMAD.MOV.U32 R8, RZ, RZ, R18.reuse ;  /* 0x000000ffff084224 */ /* 0x100fe400078e0012 */
[--C-:B------:R-:W-:Y:S02]  /*1710*/  @P3 IMAD.MOV.U32 R9, RZ, RZ, R18.reuse ;  /* 0x000000ffff093224 */ /* 0x100fe400078e0012 */
[--C-:B------:R-:W-:Y:S02]  /*1720*/  @P2 IMAD.MOV.U32 R10, RZ, RZ, R18.reuse ;  /* 0x000000ffff0a2224 */ /* 0x100fe400078e0012 */
[----:B------:R-:W-:-:S04]  /*1730*/  @P1 IMAD.MOV.U32 R11, RZ, RZ, R18 ;  /* 0x000000ffff0b1224 */ /* 0x000fc800078e0012 */
[----:B------:R-:W-:Y:S05]  /*1740*/  @P6 BRA `(.L_x_66) ;  /* 0xfffffffc00a86947 */ /* 0x000fea000383ffff */
[----:B------:R-:W-:-:S04]  /*1750*/  SHF.R.U32.HI R26, RZ, 0x17, R23 ;  /* 0x00000017ff1a7819 */ /* 0x000fc80000011617 */
[C---:B------:R-:W-:Y:S02]  /*1760*/  LOP3.LUT R18, R26.reuse, 0xe0, RZ, 0xc0, !PT ;  /* 0x000000e01a127812 */ /* 0x040fe400078ec0ff */
[----:B------:R-:W-:Y:S02]  /*1770*/  LOP3.LUT P6, RZ, R26, 0x1f, RZ, 0xc0, !PT ;  /* 0x0000001f1aff7812 */ /* 0x000fe400078cc0ff */
[----:B------:R-:W-:-:S04]  /*1780*/  IADD3 R18, PT, PT, R18, -0x80, RZ ;  /* 0xffffff8012127810 */ /* 0x000fc80007ffe0ff */
        /* <DEDUP_REMOVED lines=8> */
[--C-:B------:R-:W-:Y:S01]  /*1810*/  @P3 IMAD.MOV.U32 R28, RZ, RZ, R6.reuse ;  /* 0x000000ffff1c3224 */ /* 0x100fe200078e0006 */
[C---:B------:R-:W-:Y:S01]  /*1820*/  ISETP.EQ.AND P3, PT, R27.reuse, -0x4, PT ;  /* 0xfffffffc1b00780c */ /* 0x040fe20003f62270 */
[----:B------:R-:W-:Y:S02]  /*1830*/  @P4 IMAD.MOV.U32 R18, RZ, RZ, R6 ;  /* 0x000000ffff124224 */ /* 0x000fe400078e0006 */
[----:B------:R-:W-:Y:S01]  /*1840*/  @P4 IMAD.MOV.U32 R28, RZ, RZ, R7 ;  /* 0x000000ffff1c4224 */ /* 0x000fe200078e0007 */
[----:B------:R-:W-:Y:S01]  /*1850*/  ISETP.EQ.AND P4, PT, R27, RZ, PT ;  /* 0x000000ff1b00720c */ /* 0x000fe20003f82270 */
[--C-:B------:R-:W-:Y:S01]  /*1860*/  @P2 IMAD.MOV.U32 R28, RZ, RZ, R8.reuse ;  /* 0x000000ffff1c2224 */ /* 0x100fe200078e0008 */
[----:B------:R-:W-:Y:S01]  /*1870*/  @P2 MOV R18, R7 ;  /* 0x0000000700122202 */ /* 0x000fe20000000f00 */
[----:B------:R-:W-:Y:S02]  /*1880*/  @P1 IMAD.MOV.U32 R18, RZ, RZ, R8 ;  /* 0x000000ffff121224 */ /* 0x000fe400078e0008 */
[--C-:B------:R-:W-:Y:S01]  /*1890*/  @P1 IMAD.MOV.U32 R28, RZ, RZ, R9.reuse ;  /* 0x000000ffff1c1224 */ /* 0x100fe200078e0009 */
[----:B------:R-:W-:Y:S01]  /*18a0*/  @P0 MOV R28, R10 ;  /* 0x0000000a001c0202 */ /* 0x000fe20000000f00 */
[----:B------:R-:W-:-:S02]  /*18b0*/  @P0 IMAD.MOV.U32 R18, RZ, RZ, R9 ;  /* 0x000000ffff120224 */ /* 0x000fc400078e0009 */
[----:B------:R-:W-:Y:S02]  /*18c0*/  @P3 IMAD.MOV.U32 R18, RZ, RZ, R10 ;  /* 0x000000ffff123224 */ /* 0x000fe400078e000a */
[--C-:B------:R-:W-:Y:S02]  /*18d0*/  @P3 IMAD.MOV.U32 R28, RZ, RZ, R11.reuse ;  /* 0x000000ffff1c3224 */ /* 0x100fe400078e000b */
[----:B------:R-:W-:Y:S01]  /*18e0*/  @P4 IMAD.MOV.U32 R18, RZ, RZ, R11 ;  /* 0x000000ffff124224 */ /* 0x000fe200078e000b */
[----:B------:R-:W-:Y:S01]  /*18f0*/  @P5 MOV R18, R29 ;  /* 0x0000001d00125202 */ /* 0x000fe20000000f00 */
[----:B------:R-:W-:Y:S01]  /*1900*/  @P4 IMAD.MOV.U32 R28, RZ, RZ, R29 ;  /* 0x000000ffff1c4224 */ /* 0x000fe200078e001d */
[----:B------:R-:W-:Y:S06]  /*1910*/  @!P6 BRA `(.L_x_67) ;  /* 0x00000000002ce947 */ /* 0x000fec0003800000 */
[----:B------:R-:W-:Y:S02]  /*1920*/  @P2 IMAD.MOV.U32 R19, RZ, RZ, R6 ;  /* 0x000000ffff132224 */ /* 0x000fe400078e0006 */
[----:B------:R-:W-:Y:S02]  /*1930*/  @P1 IMAD.MOV.U32 R19, RZ, RZ, R7 ;  /* 0x000000ffff131224 */ /* 0x000fe400078e0007 */
[----:B------:R-:W-:Y:S01]  /*1940*/  @P0 IMAD.MOV.U32 R19, RZ, RZ, R8 ;  /* 0x000000ffff130224 */ /* 0x000fe200078e0008 */
[----:B------:R-:W-:Y:S01]  /*1950*/  ISETP.EQ.AND P0, PT, R27, 0x8, PT ;  /* 0x000000081b00780c */ /* 0x000fe20003f02270 */
[----:B------:R-:W-:Y:S01]  /*1960*/  @P3 IMAD.MOV.U32 R19, RZ, RZ, R9 ;  /* 0x000000ffff133224 */ /* 0x000fe200078e0009 */
[----:B------:R-:W-:Y:S01]  /*1970*/  @P4 MOV R19, R10 ;  /* 0x0000000a00134202 */ /* 0x000fe20000000f00 */
[----:B------:R-:W-:Y:S01]  /*1980*/  @P5 IMAD.MOV.U32 R19, RZ, RZ, R11 ;  /* 0x000000ffff135224 */ /* 0x000fe200078e000b */
[----:B------:R-:W-:-:S04]  /*1990*/  LOP3.LUT R27, R26, 0x1f, RZ, 0xc0, !PT ;  /* 0x0000001f1a1b7812 */ /* 0x000fc800078ec0ff */
[----:B------:R-:W-:-:S05]  /*19a0*/  SHF.L.W.U32.HI R28, R18, R27, R28 ;  /* 0x0000001b121c7219 */ /* 0x000fca0000010e1c */
[----:B------:R-:W-:-:S05]  /*19b0*/  @P0 IMAD.MOV.U32 R19, RZ, RZ, R29 ;  /* 0x000000ffff130224 */ /* 0x000fca00078e001d */
[----:B------:R-:W-:-:S07]  /*19c0*/  SHF.L.W.U32.HI R18, R19, R27, R18 ;  /* 0x0000001b13127219 */ /* 0x000fce0000010e12 */
.L_x_67:
[C---:B------:R-:W-:Y:S01]  /*19d0*/  SHF.L.W.U32.HI R30, R18.reuse, 0x2, R28 ;  /* 0x00000002121e7819 */ /* 0x040fe20000010e1c */
[----:B------:R-:W-:Y:S01]  /*19e0*/  IMAD.SHL.U32 R18, R18, 0x4, RZ ;  /* 0x0000000412127824 */ /* 0x000fe200078e00ff */
[----:B------:R-:W-:Y:S01]  /*19f0*/  UMOV UR6, 0x54442d19 ;  /* 0x54442d1900067882 */ /* 0x000fe20000000000 */
[----:B------:R-:W-:Y:S01]  /*1a00*/  UMOV UR7, 0x3bf921fb ;  /* 0x3bf921fb00077882 */ /* 0x000fe20000000000 */
[----:B------:R-:W-:Y:S02]  /*1a10*/  SHF.R.S32.HI R19, RZ, 0x1f, R30 ;  /* 0x0000001fff137819 */ /* 0x000fe4000001141e */
[----:B------:R-:W-:Y:S02]  /*1a20*/  SHF.R.U32.HI R28, RZ, 0x1e, R28 ;  /* 0x0000001eff1c7819 */ /* 0x000fe4000001161c */
[C---:B------:R-:W-:Y:S02]  /*1a30*/  LOP3.LUT R18, R19.reuse, R18, RZ, 0x3c, !PT ;  /* 0x0000001213127212 */ /* 0x040fe400078e3cff */
[----:B------:R-:W-:-:S02]  /*1a40*/  LOP3.LUT R19, R19, R30, RZ, 0x3c, !PT ;  /* 0x0000001e13137212 */ /* 0x000fc400078e3cff */
[----:B------:R-:W-:Y:S02]  /*1a50*/  ISETP.GE.AND P1, PT, R23, RZ, PT ;  /* 0x000000ff1700720c */ /* 0x000fe40003f26270 */
[C---:B------:R-:W-:Y:S02]  /*1a60*/  LOP3.LUT R29, R30.reuse, R23, RZ, 0x3c, !PT ;  /* 0x000000171e1d7212 */ /* 0x040fe400078e3cff */
[----:B------:R-:W0:Y:S01]  /*1a70*/  I2F.F64.S64 R18, R18 ;  /* 0x0000001200127312 */ /* 0x000e220000301c00 */
[----:B------:R-:W-:Y:S02]  /*1a80*/  LEA.HI R30, R30, R28, RZ, 0x1 ;  /* 0x0000001c1e1e7211 */ /* 0x000fe400078f08ff */
[----:B------:R-:W-:-:S03]  /*1a90*/  ISETP.GE.AND P0, PT, R29, RZ, PT ;  /* 0x000000ff1d00720c */ /* 0x000fc60003f06270 */
[----:B------:R-:W-:-:S05]  /*1aa0*/  IMAD.MOV R28, RZ, RZ, -R30 ;  /* 0x000000ffff1c7224 */ /* 0x000fca00078e0a1e */
[----:B------:R-:W-:Y:S01]  /*1ab0*/  @!P1 MOV R30, R28 ;  /* 0x0000001c001e9202 */ /* 0x000fe20000000f00 */
[----:B0-----:R-:W-:-:S10]  /*1ac0*/  DMUL R26, R18, UR6 ;  /* 0x00000006121a7c28 */ /* 0x001fd40008000000 */
[----:B------:R-:W0:Y:S02]  /*1ad0*/  F2F.F32.F64 R26, R26 ;  /* 0x0000001a001a7310 */ /* 0x000e240000301000 */
[----:B0-----:R-:W-:-:S07]  /*1ae0*/  FSEL R19, -R26, R26, !P0 ;  /* 0x0000001a1a137208 */ /* 0x001fce0004000100 */
.L_x_65:
[----:B------:R-:W-:Y:S02]  /*1af0*/  IMAD.MOV.U32 R28, RZ, RZ, 0x37cbac00 ;  /* 0x37cbac00ff1c7424 */ /* 0x000fe400078e00ff */
[----:B------:R-:W-:Y:S01]  /*1b00*/  FMUL R18, R19, R19 ;  /* 0x0000001313127220 */ /* 0x000fe20000400000 */
[----:B------:R-:W-:Y:S01]  /*1b10*/  LOP3.LUT R27, R30, 0x1, RZ, 0xc0, !PT ;  /* 0x000000011e1b7812 */ /* 0x000fe200078ec0ff */
[----:B------:R-:W-:Y:S02]  /*1b20*/  IMAD.MOV.U32 R29, RZ, RZ, 0x3c0885e4 ;  /* 0x3c0885e4ff1d7424 */ /* 0x000fe400078e00ff */
[----:B------:R-:W-:Y:S01]  /*1b30*/  FFMA R26, R18, R28, -0.0013887860113754868507 ;  /* 0xbab607ed121a7423 */ /* 0x000fe2000000001c */
[----:B------:R-:W-:Y:S01]  /*1b40*/  VIADD R31, R30, 0x1 ;  /* 0x000000011e1f7836 */ /* 0x000fe20000000000 */
[----:B------:R-:W-:Y:S01]  /*1b50*/  ISETP.NE.U32.AND P0, PT, R27, 0x1, PT ;  /* 0x000000011b00780c */ /* 0x000fe20003f05070 */
[----:B------:R-:W-:-:S03]  /*1b60*/  IMAD.MOV.U32 R30, RZ, RZ, 0x3e2aaaa8 ;  /* 0x3e2aaaa8ff1e7424 */ /* 0x000fc600078e00ff */
[----:B------:R-:W-:Y:S02]  /*1b70*/  FSEL R27, R26, -0.00019574658654164522886, P0 ;  /* 0xb94d41531a1b7808 */ /* 0x000fe40000000000 */
[----:B------:R-:W-:Y:S02]  /*1b80*/  FSEL R33, R29, 0.041666727513074874878, !P0 ;  /* 0x3d2aaabb1d217808 */ /* 0x000fe40004000000 */
[----:B------:R-:W-:Y:S02]  /*1b90*/  LOP3.LUT P1, RZ, R31, 0x2, RZ, 0xc0, !PT ;  /* 0x000000021fff7812 */ /* 0x000fe4000782c0ff */
[----:B------:R-:W-:Y:S01]  /*1ba0*/  FSEL R31, R19, 1, !P0 ;  /* 0x3f800000131f7808 */ /* 0x000fe20004000000 */
[----:B------:R-:W-:Y:S01]  /*1bb0*/  FFMA R27, R18, R27, R33 ;  /* 0x0000001b121b7223 */ /* 0x000fe20000000021 */
[----:B------:R-:W-:Y:S02]  /*1bc0*/  FSEL R32, -R30, -0.4999999701976776123, !P0 ;  /* 0xbeffffff1e207808 */ /* 0x000fe40004000100 */
[----:B------:R-:W-:Y:S01]  /*1bd0*/  FSETP.GE.AND P0, PT, |R15|, 105615, PT ;  /* 0x47ce47800f00780b */ /* 0x000fe20003f06200 */
[----:B------:R-:W-:-:S02]  /*1be0*/  FFMA R26, R18, R31, RZ ;  /* 0x0000001f121a7223 */ /* 0x000fc400000000ff */
[----:B------:R-:W-:-:S04]  /*1bf0*/  FFMA R27, R18, R27, R32 ;  /* 0x0000001b121b7223 */ /* 0x000fc80000000020 */
[----:B------:R-:W-:-:S04]  /*1c00*/  FFMA R31, R26, R27, R31 ;  /* 0x0000001b1a1f7223 */ /* 0x000fc8000000001f */
[----:B------:R-:W-:Y:S02]  /*1c10*/  @P1 FADD R31, RZ, -R31 ;  /* 0x8000001fff1f1221 */ /* 0x000fe40000000000 */
[----:B------:R-:W-:Y:S05]  /*1c20*/  @!P0 BRA `(.L_x_68) ;  /* 0x0000000400648947 */ /* 0x000fea0003800000 */
[----:B------:R-:W-:-:S13]  /*1c30*/  FSETP.NEU.AND P0, PT, |R15|, +INF , PT ;  /* 0x7f8000000f00780b */ /* 0x000fda0003f0d200 */
[----:B------:R-:W-:Y:S01]  /*1c40*/  @!P0 FMUL R21, RZ, -R15 ;  /* 0x8000000fff158220 */ /* 0x000fe20000400000 */
[----:B------:R-:W-:Y:S01]  /*1c50*/  @!P0 MOV R24, RZ ;  /* 0x000000ff00188202 */ /* 0x000fe20000000f00 */
[----:B------:R-:W-:Y:S06]  /*1c60*/  @!P0 BRA `(.L_x_68) ;  /* 0x0000000400548947 */ /* 0x000fec0003800000 */
[----:B------:R-:W-:Y:S02]  /*1c70*/  IMAD.SHL.U32 R18, R23, 0x100, RZ ;  /* 0x0000010017127824 */ /* 0x000fe400078e00ff */
[----:B------:R-:W-:Y:S02]  /*1c80*/  IMAD.MOV.U32 R15, RZ, RZ, RZ ;  /* 0x000000ffff0f7224 */ /* 0x000fe400078e00ff */
[----:B------:R-:W-:Y:S01]  /*1c90*/  IMAD.MOV.U32 R33, RZ, RZ, RZ ;  /* 0x000000ffff217224 */ /* 0x000fe200078e00ff */
[----:B------:R-:W-:Y:S01]  /*1ca0*/  LOP3.LUT R35, R18, 0x80000000, RZ, 0xfc, !PT ;  /* 0x8000000012237812 */ /* 0x000fe200078efcff */
[----:B------:R-:W-:-:S07]  /*1cb0*/  IMAD.MOV.U32 R21, RZ, RZ, RZ ;  /* 0x000000ffff157224 */ /* 0x000fce00078e00ff */
.L_x_69:
[----:B------:R-:W0:Y:S02]  /*1cc0*/  LDC.64 R18, c[0x4][RZ] ;  /* 0x01000000ff127b82 */ /* 0x000e240000000a00 */
[----:B0-----:R-:W-:-:S05]  /*1cd0*/  IMAD.WIDE.U32 R26, R21, 0x4, R18 ;  /* 0x00000004151a7825 */ /* 0x001fca00078e0012 */
[----:B------:R-:W2:Y:S01]  /*1ce0*/  LDG.E.CONSTANT R18, desc[UR8][R26.64] ;  /* 0x000000081a127981 */ /* 0x000ea2000c1e9900 */
[C---:B------:R-:W-:Y:S01]  /*1cf0*/  SHF.L.U32 R24, R21.reuse, 0x2, RZ ;  /* 0x0000000215187819 */ /* 0x040fe200000006ff */
        /* <DEDUP_REMOVED lines=20> */
[----:B------:R-:W-:-:S03]  /*1e40*/  LOP3.LUT P6, RZ, R24, 0x1f, RZ, 0xc0, !PT ;  /* 0x0000001f18ff7812 */ /* 0x000fc600078cc0ff */
[----:B------:R-:W-:-:S05]  /*1e50*/  VIADD R18, R18, 0xffffff80 ;  /* 0xffffff8012127836 */ /* 0x000fca0000000000 */
[----:B------:R-:W-:-:S04]  /*1e60*/  SHF.R.U32.HI R18, RZ, 0x5, R18 ;  /* 0x00000005ff127819 */ /* 0x000fc80000011612 */
[----:B------:R-:W-:-:S04]  /*1e70*/  LEA R26, -R18, RZ, 0x2 ;  /* 0x000000ff121a7211 */ /* 0x000fc800078e11ff */
        /* <DEDUP_REMOVED lines=9> */
[--C-:B------:R-:W-:Y:S01]  /*1f10*/  @P4 IMAD.MOV.U32 R21, RZ, RZ, R7.reuse ;  /* 0x000000ffff154224 */ /* 0x100fe200078e0007 */
[----:B------:R-:W-:Y:S01]  /*1f20*/  ISETP.EQ.AND P4, PT, R26, RZ, PT ;  /* 0x000000ff1a00720c */ /* 0x000fe20003f82270 */
[----:B------:R-:W-:Y:S01]  /*1f30*/  @P2 IMAD.MOV.U32 R18, RZ, RZ, R7 ;  /* 0x000000ffff122224 */ /* 0x000fe200078e0007 */
[----:B------:R-:W-:Y:S01]  /*1f40*/  @P2 MOV R21, R8 ;  /* 0x0000000800152202 */ /* 0x000fe20000000f00 */
[----:B------:R-:W-:Y:S02]  /*1f50*/  @P1 IMAD.MOV.U32 R18, RZ, RZ, R8 ;  /* 0x000000ffff121224 */ /* 0x000fe400078e0008 */
[----:B------:R-:W-:-:S02]  /*1f60*/  @P1 IMAD.MOV.U32 R21, RZ, RZ, R9 ;  /* 0x000000ffff151224 */ /* 0x000fc400078e0009 */
[----:B------:R-:W-:Y:S02]  /*1f70*/  @P0 IMAD.MOV.U32 R18, RZ, RZ, R9 ;  /* 0x000000ffff120224 */ /* 0x000fe400078e0009 */
[----:B------:R-:W-:Y:S01]  /*1f80*/  @P0 IMAD.MOV.U32 R21, RZ, RZ, R10 ;  /* 0x000000ffff150224 */ /* 0x000fe200078e000a */
[----:B------:R-:W-:Y:S01]  /*1f90*/  @P3 MOV R18, R10 ;  /* 0x0000000a00123202 */ /* 0x000fe20000000f00 */
[--C-:B------:R-:W-:Y:S02]  /*1fa0*/  @P3 IMAD.MOV.U32 R21, RZ, RZ, R11.reuse ;  /* 0x000000ffff153224 */ /* 0x100fe400078e000b */
[----:B------:R-:W-:Y:S02]  /*1fb0*/  @P4 IMAD.MOV.U32 R18, RZ, RZ, R11 ;  /* 0x000000ffff124224 */ /* 0x000fe400078e000b */
[--C-:B------:R-:W-:Y:S02]  /*1fc0*/  @P4 IMAD.MOV.U32 R21, RZ, RZ, R15.reuse ;  /* 0x000000ffff154224 */ /* 0x100fe400078e000f */
[----:B------:R-:W-:Y:S01]  /*1fd0*/  @P5 IMAD.MOV.U32 R18, RZ, RZ, R15 ;  /* 0x000000ffff125224 */ /* 0x000fe200078e000f */
[----:B------:R-:W-:Y:S06]  /*1fe0*/  @!P6 BRA `(.L_x_70) ;  /* 0x00000000002ce947 */ /* 0x000fec0003800000 */
[----:B------:R-:W-:Y:S01]  /*1ff0*/  @P2 MOV R19, R6 ;  /* 0x0000000600132202 */ /* 0x000fe20000000f00 */
[----:B------:R-:W-:Y:S01]  /*2000*/  @P1 IMAD.MOV.U32 R19, RZ, RZ, R7 ;  /* 0x000000ffff131224 */ /* 0x000fe200078e0007 */
[----:B------:R-:W-:Y:S01]  /*2010*/  LOP3.LUT R24, R24, 0x1f, RZ, 0xc0, !PT ;  /* 0x0000001f18187812 */ /* 0x000fe200078ec0ff */
[----:B------:R-:W-:Y:S01]  /*2020*/  @P0 IMAD.MOV.U32 R19, RZ, RZ, R8 ;  /* 0x000000ffff130224 */ /* 0x000fe200078e0008 */
[----:B------:R-:W-:Y:S01]  /*2030*/  ISETP.EQ.AND P0, PT, R26, 0x8, PT ;  /* 0x000000081a00780c */ /* 0x000fe20003f02270 */
[----:B------:R-:W-:Y:S01]  /*2040*/  @P3 IMAD.MOV.U32 R19, RZ, RZ, R9 ;  /* 0x000000ffff133224 */ /* 0x000fe200078e0009 */
[----:B------:R-:W-:Y:S01]  /*2050*/  SHF.L.W.U32.HI R21, R18, R24, R21 ;  /* 0x0000001812157219 */ /* 0x000fe20000010e15 */
[----:B------:R-:W-:Y:S01]  /*2060*/  @P4 IMAD.MOV.U32 R19, RZ, RZ, R10 ;  /* 0x000000ffff134224 */ /* 0x000fe200078e000a */
[----:B------:R-:W-:-:S09]  /*2070*/  @P5 MOV R19, R11 ;  /* 0x0000000b00135202 */ /* 0x000fd20000000f00 */
[----:B------:R-:W-:-:S05]  /*2080*/  @P0 IMAD.MOV.U32 R19, RZ, RZ, R15 ;  /* 0x000000ffff130224 */ /* 0x000fca00078e000f */
[----:B------:R-:W-:-:S07]  /*2090*/  SHF.L.W.U32.HI R18, R19, R24, R18 ;  /* 0x0000001813127219 */ /* 0x000fce0000010e12 */
.L_x_70:
        /* <DEDUP_REMOVED lines=18> */
.L_x_68:
        /* <DEDUP_REMOVED lines=14> */
[----:B------:R-:W-:-:S03]  /*22a0*/  FADD R18, R14, -R17 ;  /* 0x800000110e127221 */ /* 0x000fc60000000000 */
[----:B------:R-:W-:-:S04]  /*22b0*/  @P1 FADD R19, RZ, -R19 ;  /* 0x80000013ff131221 */ /* 0x000fc80000000000 */
        /* <DEDUP_REMOVED lines=10> */
[----:B------:R0:W1:Y:S01]  /*2360*/  MUFU.RSQ R17, R18 ;  /* 0x0000001200117308 */ /* 0x0000620000001400 */
[----:B------:R-:W-:-:S04]  /*2370*/  IADD3 R16, PT, PT, R18, -0xd000000, RZ ;  /* 0xf300000012107810 */ /* 0x000fc80007ffe0ff */
[----:B------:R-:W-:-:S13]  /*2380*/  ISETP.GT.U32.AND P0, PT, R16, 0x727fffff, PT ;  /* 0x727fffff1000780c */ /* 0x000fda0003f04070 */
[----:B01----:R-:W-:Y:S05]  /*2390*/  @!P0 BRA `(.L_x_72) ;  /* 0x00000000000c8947 */ /* 0x003fea0003800000 */
[----:B------:R-:W-:-:S07]  /*23a0*/  MOV R28, 0x23c0 ;  /* 0x000023c0001c7802 */ /* 0x000fce0000000f00 */
[----:B------:R-:W-:Y:S05]  /*23b0*/  CALL.REL.NOINC `($__internal_2_$__cuda_sm20_sqrt_rn_f32_slowpath) ;  /* 0x0000002400bc7944 */ /* 0x000fea0003c00000 */
[----:B------:R-:W-:Y:S05]  /*23c0*/  BRA `(.L_x_73) ;  /* 0x0000000000107947 */ /* 0x000fea0003800000 */
.L_x_72:
[----:B------:R-:W-:Y:S01]  /*23d0*/  FMUL.FTZ R29, R18, R17 ;  /* 0x00000011121d7220 */ /* 0x000fe20000410000 */
[----:B------:R-:W-:-:S03]  /*23e0*/  FMUL.FTZ R17, R17, 0.5 ;  /* 0x3f00000011117820 */ /* 0x000fc60000410000 */
[----:B------:R-:W-:-:S04]  /*23f0*/  FFMA R16, -R29, R29, R18 ;  /* 0x0000001d1d107223 */ /* 0x000fc80000000112 */
[----:B------:R-:W-:-:S07]  /*2400*/  FFMA R29, R16, R17, R29 ;  /* 0x00000011101d7223 */ /* 0x000fce000000001d */
.L_x_73:
[----:B------:R-:W-:Y:S05]  /*2410*/  BSYNC.RECONVERGENT B0 ;  /* 0x0000000000007941 */ /* 0x000fea0003800200 */
.L_x_71:
[----:B------:R-:W-:-:S04]  /*2420*/  FMNMX R15, R15, R20, !PT ;  /* 0x000000140f0f7209 */ /* 0x000fc80007800000 */
[----:B------:R-:W-:-:S05]  /*2430*/  FMNMX R16, RZ, R15, PT ;  /* 0x0000000fff107209 */ /* 0x000fca0003800000 */
[----:B------:R-:W-:-:S07]  /*2440*/  FADD R16, R16, R29 ;  /* 0x0000001d10107221 */ /* 0x000fce0000000000 */
.L_x_55:
[----:B------:R-:W-:Y:S02]  /*2450*/  FMNMX R4, R25, R4, PT ;  /* 0x0000000419047209 */ /* 0x000fe40003800000 */
[----:B------:R-:W-:Y:S01]  /*2460*/  FMNMX R5, R16, R5, PT ;  /* 0x0000000510057209 */ /* 0x000fe20003800000 */
[----:B------:R-:W-:Y:S06]  /*2470*/  BRA.U UP0, `(.L_x_74) ;  /* 0xffffffdd005c7547 */ /* 0x000fec000b83ffff */
.L_x_47:
[----:B------:R-:W0:Y:S01]  /*2480*/  LDCU UR4, c[0x0][0x398] ;  /* 0x00007300ff0477ac */ /* 0x000e220008000800 */
[----:B------:R-:W-:Y:S01]  /*2490*/  IMAD.MOV.U32 R15, RZ, RZ, RZ ;  /* 0x000000ffff0f7224 */ /* 0x000fe200078e00ff */
[----:B------:R-:W1:Y:S01]  /*24a0*/  LDCU UR5, c[0x0][0x3b8] ;  /* 0x00007700ff0577ac */ /* 0x000e620008000800 */
[----:B0-----:R-:W-:Y:S01]  /*24b0*/  UISETP.GE.AND UP0, UPT, UR4, 0x1, UPT ;  /* 0x000000010400788c */ /* 0x001fe2000bf06270 */
[C---:B-1----:R-:W-:Y:S01]  /*24c0*/  FADD R12, R13.reuse, UR5 ;  /* 0x000000050d0c7e21 */ /* 0x042fe20008000000 */
[----:B------:R-:W-:-:S07]  /*24d0*/  FADD R13, R13, -UR5 ;  /* 0x800000050d0d7e21 */ /* 0x000fce0008000000 */
[----:B------:R-:W-:Y:S05]  /*24e0*/  BRA.U !UP0, `(.L_x_75) ;  /* 0x0000002108cc7547 */ /* 0x000fea000b800000 */
[----:B------:R-:W-:Y:S01]  /*24f0*/  IMAD.MOV.U32 R14, RZ, RZ, 0x7f7fffff ;  /* 0x7f7fffffff0e7424 */ /* 0x000fe200078e00ff */
[----:B------:R-:W-:Y:S01]  /*2500*/  UMOV UR4, URZ ;  /* 0x000000ff00047c82 */ /* 0x000fe20008000000 */
[----:B------:R-:W-:-:S07]  /*2510*/  IMAD.MOV.U32 R15, RZ, RZ, 0x7f7fffff ;  /* 0x7f7fffffff0f7424 */ /* 0x000fce00078e00ff */
.L_x_102:
[----:B------:R-:W0:Y:S01]  /*2520*/  LDCU.64 UR6, c[0x0][0x390] ;  /* 0x00007200ff0677ac */ /* 0x000e220008000a00 */
[----:B------:R-:W1:Y:S01]  /*2530*/  LDCU UR5, c[0x0][0x398] ;  /* 0x00007300ff0577ac */ /* 0x000e620008000800 */
[----:B0-----:R-:W-:-:S06]  /*2540*/  UIMAD.WIDE.U32 UR6, UR4, 0x1c, UR6 ;  /* 0x0000001c040678a5 */ /* 0x001fcc000f8e0006 */
[----:B------:R-:W-:Y:S01]  /*2550*/  IMAD.U32 R18, RZ, RZ, UR6 ;  /* 0x00000006ff127e24 */ /* 0x000fe2000f8e00ff */
[----:B------:R-:W-:-:S05]  /*2560*/  MOV R19, UR7 ;  /* 0x0000000700137c02 */ /* 0x000fca0008000f00 */
        /* <DEDUP_REMOVED lines=21> */
.L_x_78:
[----:B------:R-:W-:Y:S01]  /*26c0*/  FMUL.FTZ R29, R22, R23 ;  /* 0x00000017161d7220 */ /* 0x000fe20000410000 */
[----:B------:R-:W-:-:S03]  /*26d0*/  FMUL.FTZ R19, R23, 0.5 ;  /* 0x3f00000017137820 */ /* 0x000fc60000410000 */
[----:B------:R-:W-:-:S04]  /*26e0*/  FFMA R18, -R29, R29, R22 ;  /* 0x0000001d1d127223 */ /* 0x000fc80000000116 */
[----:B------:R-:W-:-:S07]  /*26f0*/  FFMA R29, R18, R19, R29 ;  /* 0x00000013121d7223 */ /* 0x000fce000000001d */
.L_x_79:
[----:B------:R-:W-:Y:S05]  /*2700*/  BSYNC.RECONVERGENT B0 ;  /* 0x0000000000007941 */ /* 0x000fea0003800200 */
.L_x_77:
[----:B------:R-:W-:Y:S01]  /*2710*/  FADD R16, R13, -R16 ;  /* 0x800000100d107221 */ /* 0x000fe20000000000 */
[----:B------:R-:W-:Y:S01]  /*2720*/  BSSY.RECONVERGENT B0, `(.L_x_80) ;  /* 0x0000010000007945 */ /* 0x000fe20003800200 */
[----:B-----5:R-:W-:Y:S02]  /*2730*/  FADD R26, -R17, R29 ;  /* 0x0000001d111a7221 */ /* 0x020fe40000000100 */
        /* <DEDUP_REMOVED lines=8> */
[----:B------:R-:W-:Y:S05]  /*27c0*/  CALL.REL.NOINC `($__internal_2_$__cuda_sm20_sqrt_rn_f32_slowpath) ;  /* 0x0000002000b87944 */ /* 0x000fea0003c00000 */
[----:B------:R-:W-:Y:S05]  /*27d0*/  BRA `(.L_x_82) ;  /* 0x0000000000107947 */ /* 0x000fea0003800000 */
.L_x_81:
[----:B------:R-:W-:Y:S01]  /*27e0*/  FMUL.FTZ R29, R16, R19 ;  /* 0x00000013101d7220 */ /* 0x000fe20000410000 */
[----:B------:R-:W-:-:S03]  /*27f0*/  FMUL.FTZ R18, R19, 0.5 ;  /* 0x3f00000013127820 */ /* 0x000fc60000410000 */
[----:B------:R-:W-:-:S04]  /*2800*/  FFMA R16, -R29, R29, R16 ;  /* 0x0000001d1d107223 */ /* 0x000fc80000000110 */
[----:B------:R-:W-:-:S07]  /*2810*/  FFMA R29, R16, R18, R29 ;  /* 0x00000012101d7223 */ /* 0x000fce000000001d */
.L_x_82:
[----:B------:R-:W-:Y:S05]  /*2820*/  BSYNC.RECONVERGENT B0 ;  /* 0x0000000000007941 */ /* 0x000fea0003800200 */
.L_x_80:
[----:B------:R-:W-:Y:S01]  /*2830*/  FADD R17, -R17, R29 ;  /* 0x0000001d11117221 */ /* 0x000fe20000000100 */
[----:B------:R-:W-:Y:S06]  /*2840*/  BRA `(.L_x_83) ;  /* 0x0000001c00e47947 */ /* 0x000fec0003800000 */
.L_x_76:
        /* <DEDUP_REMOVED lines=21> */
[----:B------:R-:W-:Y:S01]  /*29a0*/  IMAD.SHL.U32 R18, R24, 0x100, RZ ;  /* 0x0000010018127824 */ /* 0x000fe200078e00ff */
[----:B------:R-:W-:Y:S01]  /*29b0*/  CS2R R28, SRZ ;  /* 0x00000000001c7805 */ /* 0x000fe2000001ff00 */
[----:B------:R-:W-:Y:S01]  /*29c0*/  IMAD.MOV.U32 R31, RZ, RZ, RZ ;  /* 0x000000ffff1f7224 */ /* 0x000fe200078e00ff */
[----:B------:R-:W0:Y:S02]  /*29d0*/  LDCU.64 UR6, c[0x4][URZ] ;  /* 0x01000000ff0677ac */ /* 0x000e240008000a00 */
[----:B------:R-:W-:Y:S01]  /*29e0*/  LOP3.LUT R33, R18, 0x80000000, RZ, 0xfc, !PT ;  /* 0x8000000012217812 */ /* 0x000fe200078efcff */
[----:B------:R-:W-:-:S06]  /*29f0*/  UMOV UR5, URZ ;  /* 0x000000ff00057c82 */ /* 0x000fcc0008000000 */
.L_x_85:
[----:B0-----:R-:W-:Y:S01]  /*2a00*/  MOV R18, UR6 ;  /* 0x0000000600127c02 */ /* 0x001fe20008000f00 */
[----:B------:R-:W-:-:S05]  /*2a10*/  IMAD.U32 R19, RZ, RZ, UR7 ;  /* 0x00000007ff137e24 */ /* 0x000fca000f8e00ff */
[----:B------:R-:W2:Y:S01]  /*2a20*/  LDG.E.CONSTANT R18, desc[UR8][R18.64] ;  /* 0x0000000812127981 */ /* 0x000ea2000c1e9900 */
[----:B------:R-:W-:Y:S01]  /*2a30*/  UIADD3 UR5, UPT, UPT, UR5, 0x1, URZ ;  /* 0x0000000105057890 */ /* 0x000fe2000fffe0ff */
[C---:B------:R-:W-:Y:S01]  /*2a40*/  ISETP.EQ.AND P0, PT, R28.reuse, RZ, PT ;  /* 0x000000ff1c00720c */ /* 0x040fe20003f02270 */
[----:B------:R-:W-:Y:S01]  /*2a50*/  UIADD3 UR6, UP1, UPT, UR6, 0x4, URZ ;  /* 0x0000000406067890 */ /* 0x000fe2000ff3e0ff */
[C---:B------:R-:W-:Y:S01]  /*2a60*/  ISETP.EQ.AND P1, PT, R28.reuse, 0x4, PT ;  /* 0x000000041c00780c */ /* 0x040fe20003f22270 */
[----:B------:R-:W-:Y:S01]  /*2a70*/  UISETP.NE.AND UP0, UPT, UR5, 0x6, UPT ;  /* 0x000000060500788c */ /* 0x000fe2000bf05270 */
[C---:B------:R-:W-:Y:S01]  /*2a80*/  ISETP.EQ.AND P2, PT, R28.reuse, 0x8, PT ;  /* 0x000000081c00780c */ /* 0x040fe20003f42270 */
[----:B------:R-:W-:Y:S01]  /*2a90*/  UIADD3.X UR7, UPT, UPT, URZ, UR7, URZ, UP1, !UPT ;  /* 0x00000007ff077290 */ /* 0x000fe20008ffe4ff */
[C---:B------:R-:W-:Y:S02]  /*2aa0*/  ISETP.EQ.AND P3, PT, R28.reuse, 0xc, PT ;  /* 0x0000000c1c00780c */ /* 0x040fe40003f62270 */
[----:B------:R-:W-:-:S02]  /*2ab0*/  ISETP.EQ.AND P4, PT, R28, 0x10, PT ;  /* 0x000000101c00780c */ /* 0x000fc40003f82270 */
[C---:B------:R-:W-:Y:S01]  /*2ac0*/  ISETP.EQ.AND P5, PT, R28.reuse, 0x14, PT ;  /* 0x000000141c00780c */ /* 0x040fe20003fa2270 */
[----:B------:R-:W-:Y:S02]  /*2ad0*/  VIADD R28, R28, 0x4 ;  /* 0x000000041c1c7836 */ /* 0x000fe40000000000 */
[----:B--2---:R-:W-:-:S03]  /*2ae0*/  IMAD.WIDE.U32 R26, R18, R33, RZ ;  /* 0x00000021121a7225 */ /* 0x004fc600078e00ff */
[----:B------:R-:W-:-:S04]  /*2af0*/  IADD3 R26, P6, PT, R26, R29, RZ ;  /* 0x0000001d1a1a7210 */ /* 0x000fc80007fde0ff */
[----:B------:R-:W-:Y:S01]  /*2b00*/  @P2 MOV R8, R26 ;  /* 0x0000001a00082202 */ /* 0x000fe20000000f00 */
[----:B------:R-:W-:Y:S02]  /*2b10*/  IMAD.X R29, R27, 0x1, R31, P6 ;  /* 0x000000011b1d7824 */ /* 0x000fe400030e061f */
[--C-:B------:R-:W-:Y:S02]  /*2b20*/  @P0 IMAD.MOV.U32 R6, RZ, RZ, R26.reuse ;  /* 0x000000ffff060224 */ /* 0x100fe400078e001a */
[--C-:B------:R-:W-:Y:S02]  /*2b30*/  @P1 IMAD.MOV.U32 R7, RZ, RZ, R26.reuse ;  /* 0x000000ffff071224 */ /* 0x100fe400078e001a */
[--C-:B------:R-:W-:Y:S02]  /*2b40*/  @P3 IMAD.MOV.U32 R9, RZ, RZ, R26.reuse ;  /* 0x000000ffff093224 */ /* 0x100fe400078e001a */
[--C-:B------:R-:W-:Y:S02]  /*2b50*/  @P4 IMAD.MOV.U32 R10, RZ, RZ, R26.reuse ;  /* 0x000000ffff0a4224 */ /* 0x100fe400078e001a */
[----:B------:R-:W-:Y:S01]  /*2b60*/  @P5 IMAD.MOV.U32 R11, RZ, RZ, R26 ;  /* 0x000000ffff0b5224 */ /* 0x000fe200078e001a */
[----:B------:R-:W-:Y:S06]  /*2b70*/  BRA.U UP0, `(.L_x_85) ;  /* 0xfffffffd00a07547 */ /* 0x000fec000b83ffff */
        /* <DEDUP_REMOVED lines=14> */
[----:B------:R-:W-:Y:S02]  /*2c60*/  @P4 IMAD.MOV.U32 R19, RZ, RZ, R6 ;  /* 0x000000ffff134224 */ /* 0x000fe400078e0006 */
[----:B------:R-:W-:Y:S01]  /*2c70*/  @P4 IMAD.MOV.U32 R28, RZ, RZ, R7 ;  /* 0x000000ffff1c4224 */ /* 0x000fe200078e0007 */
[----:B------:R-:W-:Y:S01]  /*2c80*/  ISETP.EQ.AND P4, PT, R27, 0x4, PT ;  /* 0x000000041b00780c */ /* 0x000fe20003f82270 */
        /* <DEDUP_REMOVED lines=12> */
[----:B------:R-:W-:Y:S01]  /*2d50*/  @P2 IMAD.MOV.U32 R26, RZ, RZ, R6 ;  /* 0x000000ffff1a2224 */ /* 0x000fe200078e0006 */
[----:B------:R-:W-:Y:S01]  /*2d60*/  LOP3.LUT R18, R18, 0x1f, RZ, 0xc0, !PT ;  /* 0x0000001f12127812 */ /* 0x000fe200078ec0ff */
[----:B------:R-:W-:Y:S02]  /*2d70*/  @P1 IMAD.MOV.U32 R26, RZ, RZ, R7 ;  /* 0x000000ffff1a1224 */ /* 0x000fe400078e0007 */
[----:B------:R-:W-:Y:S01]  /*2d80*/  @P0 IMAD.MOV.U32 R26, RZ, RZ, R8 ;  /* 0x000000ffff1a0224 */ /* 0x000fe200078e0008 */
[----:B------:R-:W-:Y:S01]  /*2d90*/  ISETP.EQ.AND P0, PT, R27, 0x8, PT ;  /* 0x000000081b00780c */ /* 0x000fe20003f02270 */
[----:B------:R-:W-:Y:S01]  /*2da0*/  @P3 IMAD.MOV.U32 R26, RZ, RZ, R9 ;  /* 0x000000ffff1a3224 */ /* 0x000fe200078e0009 */
[----:B------:R-:W-:Y:S01]  /*2db0*/  @P5 MOV R26, R10 ;  /* 0x0000000a001a5202 */ /* 0x000fe20000000f00 */
[----:B------:R-:W-:Y:S01]  /*2dc0*/  @P4 IMAD.MOV.U32 R26, RZ, RZ, R11 ;  /* 0x000000ffff1a4224 */ /* 0x000fe200078e000b */
[----:B------:R-:W-:-:S09]  /*2dd0*/  SHF.L.W.U32.HI R28, R19, R18, R28 ;  /* 0x00000012131c7219 */ /* 0x000fd20000010e1c */
[----:B------:R-:W-:-:S05]  /*2de0*/  @P0 IMAD.MOV.U32 R26, RZ, RZ, R29 ;  /* 0x000000ffff1a0224 */ /* 0x000fca00078e001d */
[----:B------:R-:W-:-:S07]  /*2df0*/  SHF.L.W.U32.HI R19, R26, R18, R19 ;  /* 0x000000121a137219 */ /* 0x000fce0000010e13 */
.L_x_86:
[C-C-:B------:R-:W-:Y:S01]  /*2e00*/  SHF.L.W.U32.HI R29, R19.reuse, 0x2, R28.reuse ;  /* 0x00000002131d7819 */ /* 0x140fe20000010e1c */
        /* <DEDUP_REMOVED lines=8> */
[C---:B------:R-:W-:Y:S02]  /*2e90*/  LEA.HI R28, R29.reuse, R28, RZ, 0x1 ;  /* 0x0000001c1d1c7211 */ /* 0x040fe400078f08ff */
[----:B------:R-:W0:Y:S01]  /*2ea0*/  I2F.F64.S64 R18, R18 ;  /* 0x0000001200127312 */ /* 0x000e220000301c00 */
[----:B------:R-:W-:Y:S02]  /*2eb0*/  LOP3.LUT R30, R29, R24, RZ, 0x3c, !PT ;  /* 0x000000181d1e7212 */ /* 0x000fe400078e3cff */
[----:B------:R-:W-:Y:S02]  /*2ec0*/  IMAD.MOV R29, RZ, RZ, -R28 ;  /* 0x000000ffff1d7224 */ /* 0x000fe400078e0a1c */
[----:B------:R-:W-:-:S04]  /*2ed0*/  ISETP.GE.AND P1, PT, R30, RZ, PT ;  /* 0x000000ff1e00720c */ /* 0x000fc80003f26270 */
[----:B------:R-:W-:Y:S01]  /*2ee0*/  @!P0 MOV R28, R29 ;  /* 0x0000001d001c8202 */ /* 0x000fe20000000f00 */
[----:B0-----:R-:W-:-:S10]  /*2ef0*/  DMUL R26, R18, UR6 ;  /* 0x00000006121a7c28 */ /* 0x001fd40008000000 */
[----:B------:R-:W0:Y:S02]  /*2f00*/  F2F.F32.F64 R26, R26 ;  /* 0x0000001a001a7310 */ /* 0x000e240000301000 */
[----:B0-----:R-:W-:-:S07]  /*2f10*/  FSEL R18, -R26, R26, !P1 ;  /* 0x0000001a1a127208 */ /* 0x001fce0004800100 */
.L_x_84:
[----:B------:R-:W-:Y:S01]  /*2f20*/  LOP3.LUT R27, R28, 0x1, RZ, 0xc0, !PT ;  /* 0x000000011c1b7812 */ /* 0x000fe200078ec0ff */
[----:B------:R-:W-:Y:S02]  /*2f30*/  IMAD.MOV.U32 R26, RZ, RZ, 0x37cbac00 ;  /* 0x37cbac00ff1a7424 */ /* 0x000fe400078e00ff */
[----:B------:R-:W-:Y:S01]  /*2f40*/  FMUL R19, R18, R18 ;  /* 0x0000001212137220 */ /* 0x000fe20000400000 */
[----:B------:R-:W-:Y:S01]  /*2f50*/  VIADD R30, R28, 0x1 ;  /* 0x000000011c1e7836 */ /* 0x000fe20000000000 */
[----:B------:R-:W-:Y:S01]  /*2f60*/  ISETP.NE.U32.AND P0, PT, R27, 0x1, PT ;  /* 0x000000011b00780c */ /* 0x000fe20003f05070 */
[----:B------:R-:W-:Y:S02]  /*2f70*/  IMAD.MOV.U32 R27, RZ, RZ, 0x3c0885e4 ;  /* 0x3c0885e4ff1b7424 */ /* 0x000fe400078e00ff */
[----:B------:R-:W-:Y:S01]  /*2f80*/  FFMA R29, R19, R26, -0.0013887860113754868507 ;  /* 0xbab607ed131d7423 */ /* 0x000fe2000000001a */
[----:B------:R-:W-:Y:S02]  /*2f90*/  MOV R28, 0x3e2aaaa8 ;  /* 0x3e2aaaa8001c7802 */ /* 0x000fe40000000f00 */
[----:B------:R-:W-:-:S02]  /*2fa0*/  FSETP.GE.AND P2, PT, |R16|, 105615, PT ;  /* 0x47ce47801000780b */ /* 0x000fc40003f46200 */
[----:B------:R-:W-:Y:S02]  /*2fb0*/  FSEL R32, R29, -0.00019574658654164522886, P0 ;  /* 0xb94d41531d207808 */ /* 0x000fe40000000000 */
[----:B------:R-:W-:Y:S02]  /*2fc0*/  FSEL R34, R27, 0.041666727513074874878, !P0 ;  /* 0x3d2aaabb1b227808 */ /* 0x000fe40004000000 */
[----:B------:R-:W-:Y:S02]  /*2fd0*/  LOP3.LUT P1, RZ, R30, 0x2, RZ, 0xc0, !PT ;  /* 0x000000021eff7812 */ /* 0x000fe4000782c0ff */
[----:B------:R-:W-:Y:S01]  /*2fe0*/  FSEL R30, R18, 1, !P0 ;  /* 0x3f800000121e7808 */ /* 0x000fe20004000000 */
[C---:B------:R-:W-:Y:S01]  /*2ff0*/  FFMA R32, R19.reuse, R32, R34 ;  /* 0x0000002013207223 */ /* 0x040fe20000000022 */
[----:B------:R-:W-:Y:S01]  /*3000*/  FSEL R31, -R28, -0.4999999701976776123, !P0 ;  /* 0xbeffffff1c1f7808 */ /* 0x000fe20004000100 */
[----:B------:R-:W-:Y:S01]  /*3010*/  IMAD.MOV.U32 R18, RZ, RZ, R22 ;  /* 0x000000ffff127224 */ /* 0x000fe200078e0016 */
[----:B------:R-:W-:Y:S01]  /*3020*/  P2R R34, PR, RZ, 0x4 ;  /* 0x00000004ff227803 */ /* 0x000fe20000000000 */
[----:B------:R-:W-:-:S02]  /*3030*/  FFMA R29, R19, R30, RZ ;  /* 0x0000001e131d7223 */ /* 0x000fc400000000ff */
[----:B------:R-:W-:-:S04]  /*3040*/  FFMA R31, R19, R32, R31 ;  /* 0x00000020131f7223 */ /* 0x000fc8000000001f */
[----:B------:R-:W-:Y:S01]  /*3050*/  FFMA R30, R29, R31, R30 ;  /* 0x0000001f1d1e7223 */ /* 0x000fe2000000001e */
[----:B------:R-:W-:-:S03]  /*3060*/  IMAD.MOV.U32 R31, RZ, RZ, R25 ;  /* 0x000000ffff1f7224 */ /* 0x000fc600078e0019 */
[----:B------:R-:W-:Y:S01]  /*3070*/  @P1 FADD R30, RZ, -R30 ;  /* 0x8000001eff1e1221 */ /* 0x000fe20000000000 */
[----:B------:R-:W-:Y:S06]  /*3080*/  @!P2 BRA `(.L_x_87) ;  /* 0x000000040064a947 */ /* 0x000fec0003800000 */
[----:B------:R-:W-:-:S13]  /*3090*/  FSETP.NEU.AND P0, PT, |R16|, +INF , PT ;  /* 0x7f8000001000780b */ /* 0x000fda0003f0d200 */
[----:B------:R-:W-:Y:S01]  /*30a0*/  @!P0 FMUL R18, RZ, -R16 ;  /* 0x80000010ff128220 */ /* 0x000fe20000400000 */
[----:B------:R-:W-:Y:S01]  /*30b0*/  @!P0 IMAD.MOV.U32 R31, RZ, RZ, RZ ;  /* 0x000000ffff1f8224 */ /* 0x000fe200078e00ff */
[----:B------:R-:W-:Y:S06]  /*30c0*/  @!P0 BRA `(.L_x_87) ;  /* 0x0000000400548947 */ /* 0x000fec0003800000 */
[----:B------:R-:W-:Y:S01]  /*30d0*/  SHF.L.U32 R32, R24, 0x8, RZ ;  /* 0x0000000818207819 */ /* 0x000fe200000006ff */
[----:B------:R-:W-:Y:S02]  /*30e0*/  IMAD.MOV.U32 R33, RZ, RZ, RZ ;  /* 0x000000ffff217224 */ /* 0x000fe400078e00ff */
[----:B------:R-:W-:Y:S01]  /*30f0*/  IMAD.MOV.U32 R31, RZ, RZ, RZ ;  /* 0x000000ffff1f7224 */ /* 0x000fe200078e00ff */
[----:B------:R-:W-:Y:S01]  /*3100*/  LOP3.LUT R32, R32, 0x80000000, RZ, 0xfc, !PT ;  /* 0x8000000020207812 */ /* 0x000fe200078efcff */
[----:B------:R-:W-:-:S07]  /*3110*/  IMAD.MOV.U32 R29, RZ, RZ, RZ ;  /* 0x000000ffff1d7224 */ /* 0x000fce00078e00ff */
.L_x_88:
[----:B------:R-:W0:Y:S02]  /*3120*/  LDC.64 R18, c[0x4][RZ] ;  /* 0x01000000ff127b82 */ /* 0x000e240000000a00 */
[----:B0-----:R-:W-:-:S05]  /*3130*/  IMAD.WIDE.U32 R36, R29, 0x4, R18 ;  /* 0x000000041d247825 */ /* 0x001fca00078e0012 */
[----:B------:R-:W2:Y:S02]  /*3140*/  LDG.E.CONSTANT R19, desc[UR8][R36.64] ;  /* 0x0000000824137981 */ /* 0x000ea4000c1e9900 */
[----:B--2---:R-:W-:-:S03]  /*3150*/  IMAD.WIDE.U32 R18, R19, R32, RZ ;  /* 0x0000002013127225 */ /* 0x004fc600078e00ff */
[----:B------:R-:W-:Y:S01]  /*3160*/  IADD3 R35, P0, PT, R18, R33, RZ ;  /* 0x0000002112237210 */ /* 0x000fe20007f1e0ff */
[C---:B------:R-:W-:Y:S02]  /*3170*/  IMAD.SHL.U32 R18, R29.reuse, 0x4, RZ ;  /* 0x000000041d127824 */ /* 0x040fe400078e00ff */
[----:B------:R-:W-:Y:S01]  /*3180*/  VIADD R29, R29, 0x1 ;  /* 0x000000011d1d7836 */ /* 0x000fe20000000000 */
[----:B------:R-:W-:Y:S02]  /*3190*/  IADD3.X R33, PT, PT, R19, R31, RZ, P0, !PT ;  /* 0x0000001f13217210 */ /* 0x000fe400007fe4ff */
[C---:B------:R-:W-:Y:S02]  /*31a0*/  ISETP.EQ.AND P5, PT, R18.reuse, RZ, PT ;  /* 0x000000ff1200720c */ /* 0x040fe40003fa2270 */
[C---:B------:R-:W-:Y:S02]  /*31b0*/  ISETP.EQ.AND P0, PT, R18.reuse, 0x4, PT ;  /* 0x000000041200780c */ /* 0x040fe40003f02270 */
[----:B------:R-:W-:-:S02]  /*31c0*/  ISETP.EQ.AND P1, PT, R18, 0x8, PT ;  /* 0x000000081200780c */ /* 0x000fc40003f22270 */
[C---:B------:R-:W-:Y:S02]  /*31d0*/  ISETP.EQ.AND P2, PT, R18.reuse, 0xc, PT ;  /* 0x0000000c1200780c */ /* 0x040fe40003f42270 */
[C---:B------:R-:W-:Y:S02]  /*31e0*/  ISETP.EQ.AND P3, PT, R18.reuse, 0x10, PT ;  /* 0x000000101200780c */ /* 0x040fe40003f62270 */
[----:B------:R-:W-:-:S03]  /*31f0*/  ISETP.EQ.AND P4, PT, R18, 0x14, PT ;  /* 0x000000141200780c */ /* 0x000fc60003f82270 */
[--C-:B------:R-:W-:Y:S01]  /*3200*/  @P5 IMAD.MOV.U32 R6, RZ, RZ, R35.reuse ;  /* 0x000000ffff065224 */ /* 0x100fe200078e0023 */
[----:B------:R-:W-:Y:S02]  /*3210*/  ISETP.NE.AND P5, PT, R29, 0x6, PT ;  /* 0x000000061d00780c */ /* 0x000fe40003fa5270 */
[-C--:B------:R-:W-:Y:S01]  /*3220*/  @P0 MOV R7, R35.reuse ;  /* 0x0000002300070202 */ /* 0x080fe20000000f00 */
[--C-:B------:R-:W-:Y:S02]  /*3230*/  @P1 IMAD.MOV.U32 R8, RZ, RZ, R35.reuse ;  /* 0x000000ffff081224 */ /* 0x100fe400078e0023 */
[--C-:B------:R-:W-:Y:S02]  /*3240*/  @P2 IMAD.MOV.U32 R9, RZ, RZ, R35.reuse ;  /* 0x000000ffff092224 */ /* 0x100fe400078e0023 */
[----:B------:R-:W-:Y:S02]  /*3250*/  @P3 IMAD.MOV.U32 R10, RZ, RZ, R35 ;  /* 0x000000ffff0a3224 */ /* 0x000fe400078e0023 */
[----:B------:R-:W-:-:S04]  /*3260*/  @P4 MOV R11, R35 ;  /* 0x00000023000b4202 */ /* 0x000fc80000000f00 */
        /* <DEDUP_REMOVED lines=19> */
[----:B------:R-:W-:Y:S01]  /*33a0*/  @P0 IMAD.MOV.U32 R29, RZ, RZ, R8 ;  /* 0x000000ffff1d0224 */ /* 0x000fe200078e0008 */
[----:B------:R-:W-:Y:S01]  /*33b0*/  @P1 MOV R19, R8 ;  /* 0x0000000800131202 */ /* 0x000fe20000000f00 */
[--C-:B------:R-:W-:Y:S02]  /*33c0*/  @P1 IMAD.MOV.U32 R29, RZ, RZ, R9.reuse ;  /* 0x000000ffff1d1224 */ /* 0x100fe400078e0009 */
[----:B------:R-:W-:-:S02]  /*33d0*/  @P2 IMAD.MOV.U32 R19, RZ, RZ, R9 ;  /* 0x000000ffff132224 */ /* 0x000fc400078e0009 */
[----:B------:R-:W-:Y:S02]  /*33e0*/  @P2 IMAD.MOV.U32 R29, RZ, RZ, R10 ;  /* 0x000000ffff1d2224 */ /* 0x000fe400078e000a */
[----:B------:R-:W-:Y:S01]  /*33f0*/  @P3 MOV R19, R10 ;  /* 0x0000000a00133202 */ /* 0x000fe20000000f00 */
[----:B------:R-:W-:-:S03]  /*3400*/  @P3 IMAD.MOV.U32 R29, RZ, RZ, R11 ;  /* 0x000000ffff1d3224 */ /* 0x000fc600078e000b */
[----:B------:R-:W-:Y:S01]  /*3410*/  @P4 IMAD.MOV.U32 R19, RZ, RZ, R11 ;  /* 0x000000ffff134224 */ /* 0x000fe200078e000b */
[----:B------:R-:W-:Y:S01]  /*3420*/  @P5 MOV R19, R33 ;  /* 0x0000002100135202 */ /* 0x000fe20000000f00 */
[----:B------:R-:W-:Y:S01]  /*3430*/  @P4 IMAD.MOV.U32 R29, RZ, RZ, R33 ;  /* 0x000000ffff1d4224 */ /* 0x000fe200078e0021 */
[----:B------:R-:W-:Y:S06]  /*3440*/  @!P6 BRA `(.L_x_89) ;  /* 0x00000000002ce947 */ /* 0x000fec0003800000 */
[----:B------:R-:W-:Y:S01]  /*3450*/  @P0 IMAD.MOV.U32 R32, RZ, RZ, R6 ;  /* 0x000000ffff200224 */ /* 0x000fe200078e0006 */
[----:B------:R-:W-:Y:S01]  /*3460*/  ISETP.EQ.AND P0, PT, R31, 0x8, PT ;  /* 0x000000081f00780c */ /* 0x000fe20003f02270 */
[----:B------:R-:W-:Y:S01]  /*3470*/  @P1 IMAD.MOV.U32 R32, RZ, RZ, R7 ;  /* 0x000000ffff201224 */ /* 0x000fe200078e0007 */
[----:B------:R-:W-:Y:S01]  /*3480*/  LOP3.LUT R18, R18, 0x1f, RZ, 0xc0, !PT ;  /* 0x0000001f12127812 */ /* 0x000fe200078ec0ff */
[----:B------:R-:W-:Y:S01]  /*3490*/  @P2 IMAD.MOV.U32 R32, RZ, RZ, R8 ;  /* 0x000000ffff202224 */ /* 0x000fe200078e0008 */
[----:B------:R-:W-:Y:S01]  /*34a0*/  @P3 MOV R32, R9 ;  /* 0x0000000900203202 */ /* 0x000fe20000000f00 */
[----:B------:R-:W-:Y:S01]  /*34b0*/  @P4 IMAD.MOV.U32 R32, RZ, RZ, R10 ;  /* 0x000000ffff204224 */ /* 0x000fe200078e000a */
[----:B------:R-:W-:Y:S01]  /*34c0*/  SHF.L.W.U32.HI R29, R19, R18, R29 ;  /* 0x00000012131d7219 */ /* 0x000fe20000010e1d */
[----:B------:R-:W-:-:S06]  /*34d0*/  @P5 IMAD.MOV.U32 R32, RZ, RZ, R11 ;  /* 0x000000ffff205224 */ /* 0x000fcc00078e000b */
[----:B------:R-:W-:-:S05]  /*34e0*/  @P0 IMAD.MOV.U32 R32, RZ, RZ, R33 ;  /* 0x000000ffff200224 */ /* 0x000fca00078e0021 */
[----:B------:R-:W-:-:S07]  /*34f0*/  SHF.L.W.U32.HI R19, R32, R18, R19 ;  /* 0x0000001220137219 */ /* 0x000fce0000010e13 */
.L_x_89:
        /* <DEDUP_REMOVED lines=18> */
.L_x_87:
        /* <DEDUP_REMOVED lines=12> */
[----:B------:R-:W-:Y:S01]  /*36e0*/  FFMA R26, R19, R26, R29 ;  /* 0x0000001a131a7223 */ /* 0x000fe2000000001d */
[----:B-----5:R-:W-:-:S03]  /*36f0*/  FADD R19, R12, -R17 ;  /* 0x800000110c137221 */ /* 0x020fc60000000000 */
[----:B------:R-:W-:-:S04]  /*3700*/  FFMA R18, R27, R26, R18 ;  /* 0x0000001a1b127223 */ /* 0x000fc80000000012 */
        /* <DEDUP_REMOVED lines=18> */
.L_x_91:
[----:B------:R-:W-:Y:S01]  /*3830*/  FMUL.FTZ R29, R18, R19 ;  /* 0x00000013121d7220 */ /* 0x000fe20000410000 */
[----:B------:R-:W-:-:S03]  /*3840*/  FMUL.FTZ R19, R19, 0.5 ;  /* 0x3f00000013137820 */ /* 0x000fc60000410000 */
[----:B------:R-:W-:-:S04]  /*3850*/  FFMA R18, -R29, R29, R18 ;  /* 0x0000001d1d127223 */ /* 0x000fc80000000112 */
[----:B------:R-:W-:-:S07]  /*3860*/  FFMA R29, R18, R19, R29 ;  /* 0x00000013121d7223 */ /* 0x000fce000000001d */
.L_x_92:
[----:B------:R-:W-:Y:S05]  /*3870*/  BSYNC.RECONVERGENT B0 ;  /* 0x0000000000007941 */ /* 0x000fea0003800200 */
.L_x_90:
[----:B------:R-:W-:Y:S01]  /*3880*/  ISETP.NE.AND P0, PT, R34, RZ, PT ;  /* 0x000000ff2200720c */ /* 0x000fe20003f05270 */
[----:B------:R-:W-:Y:S01]  /*3890*/  IMAD.MOV.U32 R18, RZ, RZ, R22 ;  /* 0x000000ffff127224 */ /* 0x000fe200078e0016 */
[----:B------:R-:W-:Y:S02]  /*38a0*/  FMNMX R26, R27, R26, !PT ;  /* 0x0000001a1b1a7209 */ /* 0x000fe40007800000 */
[----:B------:R-:W-:Y:S02]  /*38b0*/  MOV R30, R25 ;  /* 0x00000019001e7202 */ /* 0x000fe40000000f00 */
[----:B------:R-:W-:-:S05]  /*38c0*/  FMNMX R26, RZ, R26, PT ;  /* 0x0000001aff1a7209 */ /* 0x000fca0003800000 */
[----:B------:R-:W-:Y:S02]  /*38d0*/  FADD R26, R26, R29 ;  /* 0x0000001d1a1a7221 */ /* 0x000fe40000000000 */
[----:B------:R-:W-:Y:S05]  /*38e0*/  @!P0 BRA `(.L_x_93) ;  /* 0x0000000400648947 */ /* 0x000fea0003800000 */
        /* <DEDUP_REMOVED lines=9> */
.L_x_94:
        /* <DEDUP_REMOVED lines=16> */
[----:B------:R-:W-:Y:S01]  /*3a80*/  ISETP.EQ.AND P0, PT, R32, 0x14, PT ;  /* 0x000000142000780c */ /* 0x000fe20003f02270 */
[--C-:B------:R-:W-:Y:S01]  /*3a90*/  @P2 IMAD.MOV.U32 R9, RZ, RZ, R18.reuse ;  /* 0x000000ffff092224 */ /* 0x100fe200078e0012 */
[----:B------:R-:W-:Y:S01]  /*3aa0*/  @P3 MOV R8, R18 ;  /* 0x0000001200083202 */ /* 0x000fe20000000f00 */
[----:B------:R-:W-:-:S10]  /*3ab0*/  @P1 IMAD.MOV.U32 R10, RZ, RZ, R18 ;  /* 0x000000ffff0a1224 */ /* 0x000fd400078e0012 */
[----:B------:R-:W-:Y:S01]  /*3ac0*/  @P0 IMAD.MOV.U32 R11, RZ, RZ, R18 ;  /* 0x000000ffff0b0224 */ /* 0x000fe200078e0012 */
[----:B------:R-:W-:Y:S06]  /*3ad0*/  @P5 BRA `(.L_x_94) ;  /* 0xfffffffc00a85947 */ /* 0x000fec000383ffff */
        /* <DEDUP_REMOVED lines=14> */
[----:B------:R-:W-:Y:S01]  /*3bc0*/  @P4 IMAD.MOV.U32 R18, RZ, RZ, R6 ;  /* 0x000000ffff124224 */ /* 0x000fe200078e0006 */
        /* <DEDUP_REMOVED lines=8> */
[----:B------:R-:W-:Y:S01]  /*3c50*/  @P3 IMAD.MOV.U32 R18, RZ, RZ, R10 ;  /* 0x000000ffff123224 */ /* 0x000fe200078e000a */
[----:B------:R-:W-:-:S03]  /*3c60*/  @P3 MOV R30, R11 ;  /* 0x0000000b001e3202 */ /* 0x000fc60000000f00 */
[----:B------:R-:W-:Y:S02]  /*3c70*/  @P4 IMAD.MOV.U32 R18, RZ, RZ, R11 ;  /* 0x000000ffff124224 */ /* 0x000fe400078e000b */
[--C-:B------:R-:W-:Y:S02]  /*3c80*/  @P4 IMAD.MOV.U32 R30, RZ, RZ, R27.reuse ;  /* 0x000000ffff1e4224 */ /* 0x100fe400078e001b */
[----:B------:R-:W-:Y:S01]  /*3c90*/  @P5 IMAD.MOV.U32 R18, RZ, RZ, R27 ;  /* 0x000000ffff125224 */ /* 0x000fe200078e001b */
[----:B------:R-:W-:Y:S06]  /*3ca0*/  @!P6 BRA `(.L_x_95) ;  /* 0x00000000002ce947 */ /* 0x000fec0003800000 */
[----:B------:R-:W-:Y:S01]  /*3cb0*/  @P0 MOV R19, R6 ;  /* 0x0000000600130202 */ /* 0x000fe20000000f00 */
[----:B------:R-:W-:Y:S01]  /*3cc0*/  @P1 IMAD.MOV.U32 R19, RZ, RZ, R7 ;  /* 0x000000ffff131224 */ /* 0x000fe200078e0007 */
[----:B------:R-:W-:Y:S01]  /*3cd0*/  ISETP.EQ.AND P0, PT, R29, 0x8, PT ;  /* 0x000000081d00780c */ /* 0x000fe20003f02270 */
[----:B------:R-:W-:Y:S01]  /*3ce0*/  @P2 IMAD.MOV.U32 R19, RZ, RZ, R8 ;  /* 0x000000ffff132224 */ /* 0x000fe200078e0008 */
[----:B------:R-:W-:Y:S01]  /*3cf0*/  LOP3.LUT R29, R28, 0x1f, RZ, 0xc0, !PT ;  /* 0x0000001f1c1d7812 */ /* 0x000fe200078ec0ff */
[----:B------:R-:W-:Y:S01]  /*3d00*/  @P3 IMAD.MOV.U32 R19, RZ, RZ, R9 ;  /* 0x000000ffff133224 */ /* 0x000fe200078e0009 */
[----:B------:R-:W-:Y:S01]  /*3d10*/  @P4 MOV R19, R10 ;  /* 0x0000000a00134202 */ /* 0x000fe20000000f00 */
[----:B------:R-:W-:Y:S01]  /*3d20*/  @P5 IMAD.MOV.U32 R19, RZ, RZ, R11 ;  /* 0x000000ffff135224 */ /* 0x000fe200078e000b */
[----:B------:R-:W-:-:S07]  /*3d30*/  SHF.L.W.U32.HI R30, R18, R29, R30 ;  /* 0x0000001d121e7219 */ /* 0x000fce0000010e1e */
[----:B------:R-:W-:-:S05]  /*3d40*/  @P0 IMAD.MOV.U32 R19, RZ, RZ, R27 ;  /* 0x000000ffff130224 */ /* 0x000fca00078e001b */
[----:B------:R-:W-:-:S07]  /*3d50*/  SHF.L.W.U32.HI R18, R19, R29, R18 ;  /* 0x0000001d13127219 */ /* 0x000fce0000010e12 */
.L_x_95:
        /* <DEDUP_REMOVED lines=18> */
.L_x_93:
[----:B------:R-:W-:Y:S02]  /*3e80*/  IMAD.MOV.U32 R27, RZ, RZ, 0x37cbac00 ;  /* 0x37cbac00ff1b7424 */ /* 0x000fe400078e00ff */
[----:B------:R-:W-:Y:S01]  /*3e90*/  FMUL R19, R18, R18 ;  /* 0x0000001212137220 */ /* 0x000fe20000400000 */
[----:B------:R-:W-:Y:S01]  /*3ea0*/  LOP3.LUT R29, R30, 0x1, RZ, 0xc0, !PT ;  /* 0x000000011e1d7812 */ /* 0x000fe200078ec0ff */
[----:B------:R-:W-:Y:S01]  /*3eb0*/  IMAD.MOV.U32 R31, RZ, RZ, 0x3c0885e4 ;  /* 0x3c0885e4ff1f7424 */ /* 0x000fe200078e00ff */
[----:B------:R-:W-:Y:S01]  /*3ec0*/  ISETP.NE.AND P2, PT, R34, RZ, PT ;  /* 0x000000ff2200720c */ /* 0x000fe20003f45270 */
[----:B------:R-:W-:Y:S01]  /*3ed0*/  FFMA R28, R19, R27, -0.0013887860113754868507 ;  /* 0xbab607ed131c7423 */ /* 0x000fe2000000001b */
[----:B------:R-:W-:Y:S01]  /*3ee0*/  ISETP.NE.U32.AND P0, PT, R29, 0x1, PT ;  /* 0x000000011d00780c */ /* 0x000fe20003f05070 */
[----:B------:R-:W-:Y:S01]  /*3ef0*/  IMAD.MOV.U32 R32, RZ, RZ, 0x3e2aaaa8 ;  /* 0x3e2aaaa8ff207424 */ /* 0x000fe200078e00ff */
[----:B------:R-:W-:Y:S02]  /*3f00*/  IADD3 R29, PT, PT, R30, 0x1, RZ ;  /* 0x000000011e1d7810 */ /* 0x000fe40007ffe0ff */
[----:B------:R-:W-:-:S02]  /*3f10*/  FSEL R28, R28, -0.00019574658654164522886, P0 ;  /* 0xb94d41531c1c7808 */ /* 0x000fc40000000000 */
[----:B------:R-:W-:Y:S02]  /*3f20*/  FSEL R30, R31, 0.041666727513074874878, !P0 ;  /* 0x3d2aaabb1f1e7808 */ /* 0x000fe40004000000 */
[----:B------:R-:W-:Y:S02]  /*3f30*/  LOP3.LUT P1, RZ, R29, 0x2, RZ, 0xc0, !PT ;  /* 0x000000021dff7812 */ /* 0x000fe4000782c0ff */
[----:B------:R-:W-:Y:S01]  /*3f40*/  FSEL R29, -R32, -0.4999999701976776123, !P0 ;  /* 0xbeffffff201d7808 */ /* 0x000fe20004000100 */
[----:B------:R-:W-:Y:S01]  /*3f50*/  FFMA R28, R19, R28, R30 ;  /* 0x0000001c131c7223 */ /* 0x000fe2000000001e */
[----:B------:R-:W-:-:S03]  /*3f60*/  FSEL R30, R18, 1, !P0 ;  /* 0x3f800000121e7808 */ /* 0x000fc60004000000 */
[C---:B------:R-:W-:Y:S02]  /*3f70*/  FFMA R28, R19.reuse, R28, R29 ;  /* 0x0000001c131c7223 */ /* 0x040fe4000000001d */
[----:B------:R-:W-:-:S04]  /*3f80*/  FFMA R19, R19, R30, RZ ;  /* 0x0000001e13137223 */ /* 0x000fc800000000ff */
[----:B------:R-:W-:-:S04]  /*3f90*/  FFMA R30, R19, R28, R30 ;  /* 0x0000001c131e7223 */ /* 0x000fc8000000001e */
[----:B------:R-:W-:Y:S01]  /*3fa0*/  @P1 FADD R30, RZ, -R30 ;  /* 0x8000001eff1e1221 */ /* 0x000fe20000000000 */
[----:B------:R-:W-:Y:S06]  /*3fb0*/  @!P2 BRA `(.L_x_96) ;  /* 0x000000040064a947 */ /* 0x000fec0003800000 */
        /* <DEDUP_REMOVED lines=9> */
.L_x_97:
[----:B------:R-:W0:Y:S02]  /*4050*/  LDC.64 R18, c[0x4][RZ] ;  /* 0x01000000ff127b82 */ /* 0x000e240000000a00 */
[----:B0-----:R-:W-:-:S05]  /*4060*/  IMAD.WIDE.U32 R28, R33, 0x4, R18 ;  /* 0x00000004211c7825 */ /* 0x001fca00078e0012 */
[----:B------:R-:W2:Y:S01]  /*4070*/  LDG.E.CONSTANT R19, desc[UR8][R28.64] ;  /* 0x000000081c137981 */ /* 0x000ea2000c1e9900 */
[C---:B------:R-:W-:Y:S01]  /*4080*/  IMAD.SHL.U32 R22, R33.reuse, 0x4, RZ ;  /* 0x0000000421167824 */ /* 0x040fe200078e00ff */
[----:B------:R-:W-:-:S04]  /*4090*/  IADD3 R33, PT, PT, R33, 0x1, RZ ;  /* 0x0000000121217810 */ /* 0x000fc80007ffe0ff */
        /* <DEDUP_REMOVED lines=57> */
.L_x_98:
        /* <DEDUP_REMOVED lines=18> */
.L_x_96:
[----:B------:R-:W-:Y:S01]  /*4550*/  FMUL R16, R22, R22 ;  /* 0x0000001616107220 */ /* 0x000fe20000400000 */
[----:B------:R-:W-:Y:S01]  /*4560*/  LOP3.LUT R18, R25, 0x1, RZ, 0xc0, !PT ;  /* 0x0000000119127812 */ /* 0x000fe200078ec0ff */
[----:B------:R-:W-:Y:S01]  /*4570*/  FADD R17, R13, -R17 ;  /* 0x800000110d117221 */ /* 0x000fe20000000000 */
[----:B------:R-:W-:Y:S01]  /*4580*/  LOP3.LUT P1, RZ, R25, 0x2, RZ, 0xc0, !PT ;  /* 0x0000000219ff7812 */ /* 0x000fe2000782c0ff */
[----:B------:R-:W-:Y:S01]  /*4590*/  FFMA R27, R16, R27, -0.0013887860113754868507 ;  /* 0xbab607ed101b7423 */ /* 0x000fe2000000001b */
[----:B------:R-:W-:Y:S01]  /*45a0*/  ISETP.NE.U32.AND P0, PT, R18, 0x1, PT ;  /* 0x000000011200780c */ /* 0x000fe20003f05070 */
[----:B------:R-:W-:Y:S03]  /*45b0*/  BSSY.RECONVERGENT B0, `(.L_x_99) ;  /* 0x000001f000007945 */ /* 0x000fe60003800200 */
[----:B------:R-:W-:Y:S02]  /*45c0*/  FSEL R31, R31, 0.041666727513074874878, P0 ;  /* 0x3d2aaabb1f1f7808 */ /* 0x000fe40000000000 */
[----:B------:R-:W-:-:S02]  /*45d0*/  FSEL R27, R27, -0.00019574658654164522886, !P0 ;  /* 0xb94d41531b1b7808 */ /* 0x000fc40004000000 */
[----:B------:R-:W-:Y:S02]  /*45e0*/  FSEL R22, R22, 1, P0 ;  /* 0x3f80000016167808 */ /* 0x000fe40000000000 */
[----:B------:R-:W-:Y:S01]  /*45f0*/  FSEL R32, -R32, -0.4999999701976776123, P0 ;  /* 0xbeffffff20207808 */ /* 0x000fe20000000100 */
[C---:B------:R-:W-:Y:S02]  /*4600*/  FFMA R27, R16.reuse, R27, R31 ;  /* 0x0000001b101b7223 */ /* 0x040fe4000000001f */
[C---:B------:R-:W-:Y:S02]  /*4610*/  FFMA R19, R16.reuse, R22, RZ ;  /* 0x0000001610137223 */ /* 0x040fe400000000ff */
[----:B------:R-:W-:-:S04]  /*4620*/  FFMA R27, R16, R27, R32 ;  /* 0x0000001b101b7223 */ /* 0x000fc80000000020 */
        /* <DEDUP_REMOVED lines=19> */
.L_x_100:
[----:B------:R-:W-:Y:S01]  /*4760*/  FMUL.FTZ R29, R18, R17 ;  /* 0x00000011121d7220 */ /* 0x000fe20000410000 */
[----:B------:R-:W-:-:S03]  /*4770*/  FMUL.FTZ R17, R17, 0.5 ;  /* 0x3f00000011117820 */ /* 0x000fc60000410000 */
[----:B------:R-:W-:-:S04]  /*4780*/  FFMA R16, -R29, R29, R18 ;  /* 0x0000001d1d107223 */ /* 0x000fc80000000112 */
[----:B------:R-:W-:-:S07]  /*4790*/  FFMA R29, R16, R17, R29 ;  /* 0x00000011101d7223 */ /* 0x000fce000000001d */
.L_x_101:
[----:B------:R-:W-:Y:S05]  /*47a0*/  BSYNC.RECONVERGENT B0 ;  /* 0x0000000000007941 */ /* 0x000fea0003800200 */
.L_x_99:
[----:B------:R-:W-:-:S04]  /*47b0*/  FMNMX R20, R20, R21, !PT ;  /* 0x0000001514147209 */ /* 0x000fc80007800000 */
[----:B------:R-:W-:-:S05]  /*47c0*/  FMNMX R20, RZ, R20, PT ;  /* 0x00000014ff147209 */ /* 0x000fca0003800000 */
[----:B------:R-:W-:-:S07]  /*47d0*/  FADD R17, R20, R29 ;  /* 0x0000001d14117221 */ /* 0x000fce0000000000 */
.L_x_83:
[----:B------:R-:W-:Y:S02]  /*47e0*/  FMNMX R15, R26, R15, PT ;  /* 0x0000000f1a0f7209 */ /* 0x000fe40003800000 */
[----:B------:R-:W-:Y:S01]  /*47f0*/  FMNMX R14, R17, R14, PT ;  /* 0x0000000e110e7209 */ /* 0x000fe20003800000 */
[----:B------:R-:W-:Y:S06]  /*4800*/  BRA.U UP2, `(.L_x_102) ;  /* 0xffffffdd02447547 */ /* 0x000fec000b83ffff */
[----:B------:R-:W-:-:S07]  /*4810*/  FADD R15, -R14, R15 ;  /* 0x0000000f0e0f7221 */ /* 0x000fce0000000100 */
.L_x_75:
[----:B------:R-:W0:Y:S01]  /*4820*/  LDC R2, c[0x0][0x3b8] ;  /* 0x0000ee00ff027b82 */ /* 0x000e220000000800 */
[----:B------:R-:W1:Y:S01]  /*4830*/  LDCU UR4, c[0x0][0x3b0] ;  /* 0x00007600ff0477ac */ /* 0x000e620008000800 */
[----:B------:R-:W-:Y:S01]  /*4840*/  FADD R4, -R5, R4 ;  /* 0x0000000405047221 */ /* 0x000fe20000000100 */
[----:B------:R-:W-:Y:S01]  /*4850*/  BSSY.RECONVERGENT B0, `(.L_x_103) ;  /* 0x000000f000007945 */ /* 0x000fe20003800200 */
[----:B-1----:R-:W-:Y:S02]  /*4860*/  IMAD R5, R0, UR4, R3 ;  /* 0x0000000400057c24 */ /* 0x002fe4000f8e0203 */
[----:B0-----:R-:W-:-:S04]  /*4870*/  FADD R2, R2, R2 ;  /* 0x0000000202027221 */ /* 0x001fc80000000000 */
[----:B------:R-:W0:Y:S08]  /*4880*/  MUFU.RCP R7, R2 ;  /* 0x0000000200077308 */ /* 0x000e300000001000 */
[----:B------:R-:W1:Y:S01]  /*4890*/  FCHK P0, R4, R2 ;  /* 0x0000000204007302 */ /* 0x000e620000000000 */
[----:B0-----:R-:W-:-:S04]  /*48a0*/  FFMA R6, -R2, R7, 1 ;  /* 0x3f80000002067423 */ /* 0x001fc80000000107 */
[----:B------:R-:W-:-:S04]  /*48b0*/  FFMA R7, R7, R6, R7 ;  /* 0x0000000607077223 */ /* 0x000fc80000000007 */
[----:B------:R-:W-:-:S04]  /*48c0*/  FFMA R6, R4, R7, RZ ;  /* 0x0000000704067223 */ /* 0x000fc800000000ff */
[----:B------:R-:W-:-:S04]  /*48d0*/  FFMA R8, -R2, R6, R4 ;  /* 0x0000000602087223 */ /* 0x000fc80000000104 */
[----:B------:R-:W-:Y:S01]  /*48e0*/  FFMA R3, R7, R8, R6 ;  /* 0x0000000807037223 */ /* 0x000fe20000000006 */
[----:B-1----:R-:W-:Y:S06]  /*48f0*/  @!P0 BRA `(.L_x_104) ;  /* 0x0000000000108947 */ /* 0x002fec0003800000 */
[----:B------:R-:W-:Y:S01]  /*4900*/  IMAD.MOV.U32 R0, RZ, RZ, R4 ;  /* 0x000000ffff007224 */ /* 0x000fe200078e0004 */
[----:B------:R-:W-:Y:S02]  /*4910*/  MOV R3, R2 ;  /* 0x0000000200037202 */ /* 0x000fe40000000f00 */
[----:B------:R-:W-:-:S07]  /*4920*/  MOV R4, 0x4940 ;  /* 0x0000494000047802 */ /* 0x000fce0000000f00 */
[----:B------:R-:W-:Y:S05]  /*4930*/  CALL.REL.NOINC `($__internal_3_$__cuda_sm3x_div_rn_noftz_f32_slowpath) ;  /* 0x0000000000b47944 */ /* 0x000fea0003c00000 */
.L_x_104:
[----:B------:R-:W-:Y:S05]  /*4940*/  BSYNC.RECONVERGENT B0 ;  /* 0x0000000000007941 */ /* 0x000fea0003800200 */
.L_x_103:
[----:B------:R-:W0:Y:S01]  /*4950*/  LDC.64 R6, c[0x0][0x380] ;  /* 0x0000e000ff067b82 */ /* 0x000e220000000a00 */
[----:B------:R-:W1:Y:S01]  /*4960*/  MUFU.RCP R9, R2 ;  /* 0x0000000200097308 */ /* 0x000e620000001000 */
[----:B------:R-:W-:Y:S07]  /*4970*/  BSSY.RECONVERGENT B0, `(.L_x_105) ;  /* 0x000000f000007945 */ /* 0x000fee0003800200 */
[----:B------:R-:W2:Y:S01]  /*4980*/  FCHK P0, R15, R2 ;  /* 0x000000020f007302 */ /* 0x000ea20000000000 */
[----:B-1----:R-:W-:-:S04]  /*4990*/  FFMA R0, -R2, R9, 1 ;  /* 0x3f80000002007423 */ /* 0x002fc80000000109 */
[----:B------:R-:W-:Y:S01]  /*49a0*/  FFMA R0, R9, R0, R9 ;  /* 0x0000000009007223 */ /* 0x000fe20000000009 */
[----:B0-----:R-:W-:-:S04]  /*49b0*/  IMAD.WIDE R6, R5, 0x4, R6 ;  /* 0x0000000405067825 */ /* 0x001fc800078e0206 */
[----:B------:R-:W-:Y:S01]  /*49c0*/  FFMA R9, R0, R15, RZ ;  /* 0x0000000f00097223 */ /* 0x000fe200000000ff */
[----:B------:R0:W-:Y:S03]  /*49d0*/  STG.E desc[UR8][R6.64], R3 ;  /* 0x0000000306007986 */ /* 0x0001e6000c101908 */
[----:B------:R-:W-:-:S04]  /*49e0*/  FFMA R4, -R2, R9, R15 ;  /* 0x0000000902047223 */ /* 0x000fc8000000010f */
[----:B------:R-:W-:Y:S01]  /*49f0*/  FFMA R9, R0, R4, R9 ;  /* 0x0000000400097223 */ /* 0x000fe20000000009 */
[----:B--2---:R-:W-:Y:S06]  /*4a00*/  @!P0 BRA `(.L_x_106) ;  /* 0x0000000000148947 */ /* 0x004fec0003800000 */
[----:B------:R-:W-:Y:S01]  /*4a10*/  IMAD.MOV.U32 R0, RZ, RZ, R15 ;  /* 0x000000ffff007224 */ /* 0x000fe200078e000f */
[----:B------:R-:W-:Y:S01]  /*4a20*/  MOV R4, 0x4a50 ;  /* 0x00004a5000047802 */ /* 0x000fe20000000f00 */
[----:B0-----:R-:W-:-:S07]  /*4a30*/  IMAD.MOV.U32 R3, RZ, RZ, R2 ;  /* 0x000000ffff037224 */ /* 0x001fce00078e0002 */
[----:B------:R-:W-:Y:S05]  /*4a40*/  CALL.REL.NOINC `($__internal_3_$__cuda_sm3x_div_rn_noftz_f32_slowpath) ;  /* 0x0000000000707944 */ /* 0x000fea0003c00000 */
[----:B------:R-:W-:-:S07]  /*4a50*/  IMAD.MOV.U32 R9, RZ, RZ, R3 ;  /* 0x000000ffff097224 */ /* 0x000fce00078e0003 */
.L_x_106:
[----:B------:R-:W-:Y:S05]  /*4a60*/  BSYNC.RECONVERGENT B0 ;  /* 0x0000000000007941 */ /* 0x000fea0003800200 */
.L_x_105:
[----:B0-----:R-:W0:Y:S02]  /*4a70*/  LDC.64 R2, c[0x0][0x388] ;  /* 0x0000e200ff027b82 */ /* 0x001e240000000a00 */
[----:B0-----:R-:W-:-:S05]  /*4a80*/  IMAD.WIDE R2, R5, 0x4, R2 ;  /* 0x0000000405027825 */ /* 0x001fca00078e0202 */
[----:B------:R-:W-:Y:S01]  /*4a90*/  STG.E desc[UR8][R2.64], R9 ;  /* 0x0000000902007986 */ /* 0x000fe2000c101908 */
[----:B------:R-:W-:Y:S05]  /*4aa0*/  EXIT ;  /* 0x000000000000794d */ /* 0x000fea0003800000 */
        .weak           $__internal_2_$__cuda_sm20_sqrt_rn_f32_slowpath
        .type           $__internal_2_$__cuda_sm20_sqrt_rn_f32_slowpath,@function
        .size           $__internal_2_$__cuda_sm20_sqrt_rn_f32_slowpath,($__internal_3_$__cuda_sm3x_div_rn_noftz_f32_slowpath - $__internal_2_$__cuda_sm20_sqrt_rn_f32_slowpath)
$__internal_2_$__cuda_sm20_sqrt_rn_f32_slowpath:
[----:B------:R-:W-:-:S13]  /*4ab0*/  LOP3.LUT P0, RZ, R18, 0x7fffffff, RZ, 0xc0, !PT ;  /* 0x7fffffff12ff7812 */ /* 0x000fda000780c0ff */
[----:B------:R-:W-:Y:S01]  /*4ac0*/  @!P0 MOV R29, R18 ;  /* 0x00000012001d8202 */ /* 0x000fe20000000f00 */
[----:B------:R-:W-:Y:S06]  /*4ad0*/  @!P0 BRA `(.L_x_107) ;  /* 0x0000000000408947 */ /* 0x000fec0003800000 */
[----:B------:R-:W-:-:S13]  /*4ae0*/  FSETP.GEU.FTZ.AND P0, PT, R18, RZ, PT ;  /* 0x000000ff1200720b */ /* 0x000fda0003f1e000 */
[----:B------:R-:W-:Y:S01]  /*4af0*/  @!P0 IMAD.MOV.U32 R29, RZ, RZ, 0x7fffffff ;  /* 0x7fffffffff1d8424 */ /* 0x000fe200078e00ff */
        /* <DEDUP_REMOVED lines=8> */
[----:B------:R-:W-:-:S03]  /*4b80*/  @P0 FMUL.FTZ R30, R31, 0.5 ;  /* 0x3f0000001f1e0820 */ /* 0x000fc60000410000 */
[----:B------:R-:W-:-:S04]  /*4b90*/  @P0 FADD.FTZ R29, -R19, -RZ ;  /* 0x800000ff131d0221 */ /* 0x000fc80000010100 */
[----:B------:R-:W-:Y:S01]  /*4ba0*/  @P0 FFMA R36, R19, R29, R32 ;  /* 0x0000001d13240223 */ /* 0x000fe20000000020 */
[----:B------:R-:W-:-:S03]  /*4bb0*/  @!P0 IMAD.MOV.U32 R29, RZ, RZ, R18 ;  /* 0x000000ffff1d8224 */ /* 0x000fc600078e0012 */
[----:B------:R-:W-:-:S04]  /*4bc0*/  @P0 FFMA R30, R36, R30, R19 ;  /* 0x0000001e241e0223 */ /* 0x000fc80000000013 */
[----:B------:R-:W-:-:S07]  /*4bd0*/  @P0 FMUL.FTZ R29, R30, 2.3283064365386962891e-10 ;  /* 0x2f8000001e1d0820 */ /* 0x000fce0000410000 */
.L_x_107:
[----:B------:R-:W-:Y:S02]  /*4be0*/  HFMA2 R19, -RZ, RZ, 0, 0 ;  /* 0x00000000ff137431 */ /* 0x000fe400000001ff */
[----:B------:R-:W-:-:S04]  /*4bf0*/  IMAD.MOV.U32 R18, RZ, RZ, R28 ;  /* 0x000000ffff127224 */ /* 0x000fc800078e001c */
[----:B------:R-:W-:Y:S05]  /*4c00*/  RET.REL.NODEC R18 `(_Z27compute_sdf_gradient_kernelPfS_PK8Obstaclei10GridParamsf) ;  /* 0xffffffb012fc7950 */ /* 0x000fea0003c3ffff */
        .weak           $__internal_3_$__cuda_sm3x_div_rn_noftz_f32_slowpath
        .type           $__internal_3_$__cuda_sm3x_div_rn_noftz_f32_slowpath,@function
        .size           $__internal_3_$__cuda_sm3x_div_rn_noftz_f32_slowpath,(.L_x_307 - $__internal_3_$__cuda_sm3x_div_rn_noftz_f32_slowpath)
$__internal_3_$__cuda_sm3x_div_rn_noftz_f32_slowpath:
[----:B------:R-:W-:Y:S01]  /*4c10*/  SHF.R.U32.HI R7, RZ, 0x17, R3 ;  /* 0x00000017ff077819 */ /* 0x000fe20000011603 */
[----:B------:R-:W-:Y:S01]  /*4c20*/  BSSY.RECONVERGENT B1, `(.L_x_108) ;  /* 0x0000062000017945 */ /* 0x000fe20003800200 */
[----:B------:R-:W-:Y:S02]  /*4c30*/  SHF.R.U32.HI R6, RZ, 0x17, R0 ;  /* 0x00000017ff067819 */ /* 0x000fe40000011600 */
[----:B------:R-:W-:Y:S02]  /*4c40*/  LOP3.LUT R12, R7, 0xff, RZ, 0xc0, !PT ;  /* 0x000000ff070c7812 */ /* 0x000fe400078ec0ff */
[----:B------:R-:W-:-:S03]  /*4c50*/  LOP3.LUT R10, R6, 0xff, RZ, 0xc0, !PT ;  /* 0x000000ff060a7812 */ /* 0x000fc600078ec0ff */
[----:B------:R-:W-:Y:S02]  /*4c60*/  VIADD R8, R12, 0xffffffff ;  /* 0xffffffff0c087836 */ /* 0x000fe40000000000 */
[----:B------:R-:W-:-:S03]  /*4c70*/  VIADD R7, R10, 0xffffffff ;  /* 0xffffffff0a077836 */ /* 0x000fc60000000000 */
[----:B------:R-:W-:-:S04]  /*4c80*/  ISETP.GT.U32.AND P0, PT, R8, 0xfd, PT ;  /* 0x000000fd0800780c */ /* 0x000fc80003f04070 */
[----:B------:R-:W-:-:S13]  /*4c90*/  ISETP.GT.U32.OR P0, PT, R7, 0xfd, P0 ;  /* 0x000000fd0700780c */ /* 0x000fda0000704470 */
[----:B------:R-:W-:Y:S01]  /*4ca0*/  @!P0 IMAD.MOV.U32 R6, RZ, RZ, RZ ;  /* 0x000000ffff068224 */ /* 0x000fe200078e00ff */
[----:B------:R-:W-:Y:S06]  /*4cb0*/  @!P0 BRA `(.L_x_109) ;  /* 0x00000000005c8947 */ /* 0x000fec0003800000 */
[----:B------:R-:W-:Y:S02]  /*4cc0*/  FSETP.GTU.FTZ.AND P0, PT, |R0|, +INF , PT ;  /* 0x7f8000000000780b */ /* 0x000fe40003f1c200 */
[----:B------:R-:W-:-:S04]  /*4cd0*/  FSETP.GTU.FTZ.AND P1, PT, |R3|, +INF , PT ;  /* 0x7f8000000300780b */ /* 0x000fc80003f3c200 */
        /* <DEDUP_REMOVED lines=16> */
[----:B------:R-:W-:Y:S01]  /*4de0*/  @P0 MOV R6, RZ ;  /* 0x000000ff00060202 */ /* 0x000fe20000000f00 */
[----:B------:R-:W-:Y:S02]  /*4df0*/  @!P0 IMAD.MOV.U32 R6, RZ, RZ, -0x40 ;  /* 0xffffffc0ff068424 */ /* 0x000fe400078e00ff */
[----:B------:R-:W-:Y:S01]  /*4e00*/  @!P0 FFMA R0, R0, 1.84467440737095516160e+19, RZ ;  /* 0x5f80000000008823 */ /* 0x000fe200000000ff */
[----:B------:R-:W-:Y:S01]  /*4e10*/  @!P1 FFMA R3, R3, 1.84467440737095516160e+19, RZ ;  /* 0x5f80000003039823 */ /* 0x000fe200000000ff */
[----:B------:R-:W-:-:S07]  /*4e20*/  @!P1 VIADD R6, R6, 0x40 ;  /* 0x0000004006069836 */ /* 0x000fce0000000000 */
.L_x_109:
[----:B------:R-:W-:Y:S01]  /*4e30*/  LEA R8, R12, 0xc0800000, 0x17 ;  /* 0xc08000000c087811 */ /* 0x000fe200078eb8ff */
[----:B------:R-:W-:Y:S04]  /*4e40*/  BSSY.RECONVERGENT B2, `(.L_x_114) ;  /* 0x0000036000027945 */ /* 0x000fe80003800200 */
[----:B------:R-:W-:Y:S01]  /*4e50*/  IMAD.IADD R8, R3, 0x1, -R8 ;  /* 0x0000000103087824 */ /* 0x000fe200078e0a08 */
[----:B------:R-:W-:-:S03]  /*4e60*/  IADD3 R3, PT, PT, R10, -0x7f, RZ ;  /* 0xffffff810a037810 */ /* 0x000fc60007ffe0ff */
[----:B------:R-:W0:Y:S01]  /*4e70*/  MUFU.RCP R7, R8 ;  /* 0x0000000800077308 */ /* 0x000e220000001000 */
[----:B------:R-:W-:Y:S01]  /*4e80*/  FADD.FTZ R9, -R8, -RZ ;  /* 0x800000ff08097221 */ /* 0x000fe20000010100 */
[C---:B------:R-:W-:Y:S01]  /*4e90*/  IMAD R0, R3.reuse, -0x800000, R0 ;  /* 0xff80000003007824 */ /* 0x040fe200078e0200 */
[----:B------:R-:W-:-:S05]  /*4ea0*/  IADD3 R3, PT, PT, R3, 0x7f, -R12 ;  /* 0x0000007f03037810 */ /* 0x000fca0007ffe80c */
[----:B------:R-:W-:Y:S02]  /*4eb0*/  IMAD.IADD R3, R3, 0x1, R6 ;  /* 0x0000000103037824 */ /* 0x000fe400078e0206 */
[----:B0-----:R-:W-:-:S04]  /*4ec0*/  FFMA R10, R7, R9, 1 ;  /* 0x3f800000070a7423 */ /* 0x001fc80000000009 */
[----:B------:R-:W-:-:S04]  /*4ed0*/  FFMA R14, R7, R10, R7 ;  /* 0x0000000a070e7223 */ /* 0x000fc80000000007 */
[----:B------:R-:W-:-:S04]  /*4ee0*/  FFMA R7, R0, R14, RZ ;  /* 0x0000000e00077223 */ /* 0x000fc800000000ff */
[----:B------:R-:W-:-:S04]  /*4ef0*/  FFMA R10, R9, R7, R0 ;  /* 0x00000007090a7223 */ /* 0x000fc80000000000 */
[----:B------:R-:W-:-:S04]  /*4f00*/  FFMA R11, R14, R10, R7 ;  /* 0x0000000a0e0b7223 */ /* 0x000fc80000000007 */
[----:B------:R-:W-:-:S04]  /*4f10*/  FFMA R10, R9, R11, R0 ;  /* 0x0000000b090a7223 */ /* 0x000fc80000000000 */
[----:B------:R-:W-:-:S05]  /*4f20*/  FFMA R7, R14, R10, R11 ;  /* 0x0000000a0e077223 */ /* 0x000fca000000000b */
[----:B------:R-:W-:-:S04]  /*4f30*/  SHF.R.U32.HI R0, RZ, 0x17, R7 ;  /* 0x00000017ff007819 */ /* 0x000fc80000011607 */
[----:B------:R-:W-:-:S05]  /*4f40*/  LOP3.LUT R0, R0, 0xff, RZ, 0xc0, !PT ;  /* 0x000000ff00007812 */ /* 0x000fca00078ec0ff */
[----:B------:R-:W-:-:S04]  /*4f50*/  IMAD.IADD R8, R0, 0x1, R3 ;  /* 0x0000000100087824 */ /* 0x000fc800078e0203 */
[----:B------:R-:W-:-:S05]  /*4f60*/  VIADD R0, R8, 0xffffffff ;  /* 0xffffffff08007836 */ /* 0x000fca0000000000 */
        /* <DEDUP_REMOVED lines=9> */
[-CC-:B------:R-:W-:Y:S01]  /*5000*/  FFMA.RZ R0, R14, R10.reuse, R11.reuse ;  /* 0x0000000a0e007223 */ /* 0x180fe2000000c00b */
[----:B------:R-:W-:Y:S01]  /*5010*/  IADD3 R9, PT, PT, R8, 0x20, RZ ;  /* 0x0000002008097810 */ /* 0x000fe20007ffe0ff */
[-CC-:B------:R-:W-:Y:S01]  /*5020*/  FFMA.RM R3, R14, R10.reuse, R11.reuse ;  /* 0x0000000a0e037223 */ /* 0x180fe2000000400b */
[----:B------:R-:W-:Y:S02]  /*5030*/  ISETP.NE.AND P2, PT, R8, RZ, PT ;  /* 0x000000ff0800720c */ /* 0x000fe40003f45270 */
[----:B------:R-:W-:Y:S01]  /*5040*/  LOP3.LUT R6, R0, 0x7fffff, RZ, 0xc0, !PT ;  /* 0x007fffff00067812 */ /* 0x000fe200078ec0ff */
[----:B------:R-:W-:Y:S01]  /*5050*/  FFMA.RP R0, R14, R10, R11 ;  /* 0x0000000a0e007223 */ /* 0x000fe2000000800b */
[----:B------:R-:W-:Y:S01]  /*5060*/  ISETP.NE.AND P1, PT, R8, RZ, PT ;  /* 0x000000ff0800720c */ /* 0x000fe20003f25270 */
[----:B------:R-:W-:Y:S01]  /*5070*/  IMAD.MOV R8, RZ, RZ, -R8 ;  /* 0x000000ffff087224 */ /* 0x000fe200078e0a08 */
[----:B------:R-:W-:Y:S02]  /*5080*/  LOP3.LUT R6, R6, 0x800000, RZ, 0xfc, !PT ;  /* 0x0080000006067812 */ /* 0x000fe400078efcff */
[----:B------:R-:W-:-:S02]  /*5090*/  FSETP.NEU.FTZ.AND P0, PT, R0, R3, PT ;  /* 0x000000030000720b */ /* 0x000fc40003f1d000 */
[----:B------:R-:W-:Y:S02]  /*50a0*/  SHF.L.U32 R9, R6, R9, RZ ;  /* 0x0000000906097219 */ /* 0x000fe400000006ff */
[----:B------:R-:W-:Y:S02]  /*50b0*/  SEL R3, R8, RZ, P2 ;  /* 0x000000ff08037207 */ /* 0x000fe40001000000 */
[----:B------:R-:W-:Y:S02]  /*50c0*/  ISETP.NE.AND P1, PT, R9, RZ, P1 ;  /* 0x000000ff0900720c */ /* 0x000fe40000f25270 */
[----:B------:R-:W-:Y:S02]  /*50d0*/  SHF.R.U32.HI R3, RZ, R3, R6 ;  /* 0x00000003ff037219 */ /* 0x000fe40000011606 */
[----:B------:R-:W-:Y:S02]  /*50e0*/  PLOP3.LUT P0, PT, P0, P1, PT, 0xf8, 0x8f ;  /* 0x00000000008f781c */ /* 0x000fe40000703f70 */
[----:B------:R-:W-:-:S02]  /*50f0*/  SHF.R.U32.HI R9, RZ, 0x1, R3 ;  /* 0x00000001ff097819 */ /* 0x000fc40000011603 */
[----:B------:R-:W-:-:S04]  /*5100*/  SEL R0, RZ, 0x1, !P0 ;  /* 0x00000001ff007807 */ /* 0x000fc80004000000 */
[----:B------:R-:W-:-:S04]  /*5110*/  LOP3.LUT R0, R0, 0x1, R9, 0xf8, !PT ;  /* 0x0000000100007812 */ /* 0x000fc800078ef809 */
[----:B------:R-:W-:-:S05]  /*5120*/  LOP3.LUT R0, R0, R3, RZ, 0xc0, !PT ;  /* 0x0000000300007212 */ /* 0x000fca00078ec0ff */
[----:B------:R-:W-:-:S05]  /*5130*/  IMAD.IADD R0, R9, 0x1, R0 ;  /* 0x0000000109007824 */ /* 0x000fca00078e0200 */
[----:B------:R-:W-:Y:S01]  /*5140*/  LOP3.LUT R7, R0, R7, RZ, 0xfc, !PT ;  /* 0x0000000700077212 */ /* 0x000fe200078efcff */
[----:B------:R-:W-:Y:S06]  /*5150*/  BRA `(.L_x_117) ;  /* 0x0000000000107947 */ /* 0x000fec0003800000 */
.L_x_116:
[----:B------:R-:W-:-:S04]  /*5160*/  LOP3.LUT R7, R7, 0x80000000, RZ, 0xc0, !PT ;  /* 0x8000000007077812 */ /* 0x000fc800078ec0ff */
[----:B------:R-:W-:Y:S01]  /*5170*/  LOP3.LUT R7, R7, 0x7f800000, RZ, 0xfc, !PT ;  /* 0x7f80000007077812 */ /* 0x000fe200078efcff */
[----:B------:R-:W-:Y:S06]  /*5180*/  BRA `(.L_x_117) ;  /* 0x0000000000047947 */ /* 0x000fec0003800000 */
.L_x_115:
[----:B------:R-:W-:-:S07]  /*5190*/  IMAD R7, R3, 0x800000, R7 ;  /* 0x0080000003077824 */ /* 0x000fce00078e0207 */
.L_x_117:
[----:B------:R-:W-:Y:S05]  /*51a0*/  BSYNC.RECONVERGENT B2 ;  /* 0x0000000000027941 */ /* 0x000fea0003800200 */
.L_x_114:
[----:B------:R-:W-:Y:S05]  /*51b0*/  BRA `(.L_x_118) ;  /* 0x0000000000207947 */ /* 0x000fea0003800000 */
.L_x_113:
[----:B------:R-:W-:-:S04]  /*51c0*/  LOP3.LUT R0, R3, 0x80000000, R0, 0x48, !PT ;  /* 0x8000000003007812 */ /* 0x000fc800078e4800 */
[----:B------:R-:W-:Y:S01]  /*51d0*/  LOP3.LUT R7, R0, 0x7f800000, RZ, 0xfc, !PT ;  /* 0x7f80000000077812 */ /* 0x000fe200078efcff */
[----:B------:R-:W-:Y:S06]  /*51e0*/  BRA `(.L_x_118) ;  /* 0x0000000000147947 */ /* 0x000fec0003800000 */
.L_x_112:
[----:B------:R-:W-:Y:S01]  /*51f0*/  LOP3.LUT R7, R3, 0x80000000, R0, 0x48, !PT ;  /* 0x8000000003077812 */ /* 0x000fe200078e4800 */
[----:B------:R-:W-:Y:S06]  /*5200*/  BRA `(.L_x_118) ;  /* 0x00000000000c7947 */ /* 0x000fec0003800000 */
.L_x_111:
[----:B------:R-:W0:Y:S01]  /*5210*/  MUFU.RSQ R7, -QNAN ;  /* 0xffc0000000077908 */ /* 0x000e220000001400 */
[----:B------:R-:W-:Y:S05]  /*5220*/  BRA `(.L_x_118) ;  /* 0x0000000000047947 */ /* 0x000fea0003800000 */
.L_x_110:
[----:B------:R-:W-:-:S07]  /*5230*/  FADD.FTZ R7, R0, R3 ;  /* 0x0000000300077221 */ /* 0x000fce0000010000 */
.L_x_118:
[----:B------:R-:W-:Y:S05]  /*5240*/  BSYNC.RECONVERGENT B1 ;  /* 0x0000000000017941 */ /* 0x000fea0003800200 */
.L_x_108:
[----:B0-----:R-:W-:Y:S01]  /*5250*/  MOV R3, R7 ;  /* 0x0000000700037202 */ /* 0x001fe20000000f00 */
[----:B------:R-:W-:Y:S02]  /*5260*/  IMAD.MOV.U32 R6, RZ, RZ, R4 ;  /* 0x000000ffff067224 */ /* 0x000fe400078e0004 */
[----:B------:R-:W-:-:S04]  /*5270*/  IMAD.MOV.U32 R7, RZ, RZ, 0x0 ;  /* 0x00000000ff077424 */ /* 0x000fc800078e00ff */
[----:B------:R-:W-:Y:S05]  /*5280*/  RET.REL.NODEC R6 `(_Z27compute_sdf_gradient_kernelPfS_PK8Obstaclei10GridParamsf) ;  /* 0xffffffac065c7950 */ /* 0x000fea0003c3ffff */
.L_x_119:
        /* <DEDUP_REMOVED lines=15> */
.L_x_307:


//--------------------- .text._Z28check_robot_collision_kernelPbPK9RobotPoseiPK8Obstacleifff --------------------------
	.section	.text._Z28check_robot_collision_kernelPbPK9RobotPoseiPK8Obstacleifff,"ax",@progbits
	.align	128
        .global         _Z28check_robot_collision_kernelPbPK9RobotPoseiPK8Obstacleifff
        .type           _Z28check_robot_collision_kernelPbPK9RobotPoseiPK8Obstacleifff,@function
        .size           _Z28check_robot_collision_kernelPbPK9RobotPoseiPK8Obstacleifff,(.L_x_308 - _Z28check_robot_collision_kernelPbPK9RobotPoseiPK8Obstacleifff)
        .other          _Z28check_robot_collision_kernelPbPK9RobotPoseiPK8Obstacleifff,@"STO_CUDA_ENTRY STV_DEFAULT"
_Z28check_robot_collision_kernelPbPK9RobotPoseiPK8Obstacleifff:
.text._Z28check_robot_collision_kernelPbPK9RobotPoseiPK8Obstacleifff:
[----:B------:R-:W-:Y:S01]  /*0000*/  LDC R1, c[0x0][0x37c] ;  /* 0x0000df00ff017b82 */ /* 0x000fe20000000800 */
[----:B------:R-:W0:Y:S07]  /*0010*/  S2R R3, SR_TID.X ;  /* 0x0000000000037919 */ /* 0x000e2e0000002100 */
[----:B------:R-:W0:Y:S01]  /*0020*/  S2UR UR4, SR_CTAID.X ;  /* 0x00000000000479c3 */ /* 0x000e220000002500 */
[----:B------:R-:W1:Y:S07]  /*0030*/  LDCU UR5, c[0x0][0x390] ;  /* 0x00007200ff0577ac */ /* 0x000e6e0008000800 */
[----:B------:R-:W0:Y:S02]  /*0040*/  LDC R0, c[0x0][0x360] ;  /* 0x0000d800ff007b82 */ /* 0x000e240000000800 */
[----:B0-----:R-:W-:-:S05]  /*0050*/  IMAD R0, R0, UR4, R3 ;  /* 0x0000000400007c24 */ /* 0x001fca000f8e0203 */
[----:B-1----:R-:W-:-:S13]  /*0060*/  ISETP.GE.AND P0, PT, R0, UR5, PT ;  /* 0x0000000500007c0c */ /* 0x002fda000bf06270 */
[----:B------:R-:W-:Y:S05]  /*0070*/  @P0 EXIT ;  /* 0x000000000000094d */ /* 0x000fea0003800000 */
[----:B------:R-:W0:Y:S01]  /*0080*/  LDCU UR4, c[0x0][0x3a0] ;  /* 0x00007400ff0477ac */ /* 0x000e220008000800 */
[----:B------:R-:W-:Y:S01]  /*0090*/  PRMT R2, RZ, 0x7610, R2 ;  /* 0x00007610ff027816 */ /* 0x000fe20000000002 */
[----:B------:R-:W1:Y:S01]  /*00a0*/  LDCU.64 UR6, c[0x0][0x358] ;  /* 0x00006b00ff0677ac */ /* 0x000e620008000a00 */
[----:B0-----:R-:W-:-:S09]  /*00b0*/  UISETP.GE.AND UP0, UPT, UR4, 0x1, UPT ;  /* 0x000000010400788c */ /* 0x001fd2000bf06270 */
[----:B-1----:R-:W-:Y:S05]  /*00c0*/  BRA.U !UP0, `(.L_x_120) ;  /* 0x0000009908047547 */ /* 0x002fea000b800000 */
[----:B------:R-:W0:Y:S08]  /*00d0*/  LDC.64 R6, c[0x0][0x388] ;  /* 0x0000e200ff067b82 */ /* 0x000e300000000a00 */
[----:B------:R-:W1:Y:S08]  /*00e0*/  LDC R2, c[0x0][0x3a8] ;  /* 0x0000ea00ff027b82 */ /* 0x000e700000000800 */
[----:B------:R-:W2:Y:S01]  /*00f0*/  LDC R9, c[0x0][0x3a4] ;  /* 0x0000e900ff097b82 */ /* 0x000ea20000000800 */
[----:B0-----:R-:W-:-:S05]  /*0100*/  IMAD.WIDE R6, R0, 0x10, R6 ;  /* 0x0000001000067825 */ /* 0x001fca00078e0206 */
[----:B------:R0:W5:Y:S04]  /*0110*/  LDG.E R3, desc[UR6][R6.64] ;  /* 0x0000000606037981 */ /* 0x000168000c1e1900 */
[----:B------:R0:W5:Y:S04]  /*0120*/  LDG.E R4, desc[UR6][R6.64+0x4] ;  /* 0x0000040606047981 */ /* 0x000168000c1e1900 */
[----:B------:R0:W5:Y:S01]  /*0130*/  LDG.E R5, desc[UR6][R6.64+0x8] ;  /* 0x0000080606057981 */ /* 0x000162000c1e1900 */
[----:B-1----:R-:W-:-:S04]  /*0140*/  FMUL R2, R2, R2 ;  /* 0x0000000202027220 */ /* 0x002fc80000400000 */
[----:B--2---:R-:W-:-:S04]  /*0150*/  FFMA R24, R9, R9, R2 ;  /* 0x0000000909187223 */ /* 0x004fc80000000002 */
[----:B------:R-:W-:Y:S01]  /*0160*/  VIADD R2, R24, 0xf3000000 ;  /* 0xf300000018027836 */ /* 0x000fe20000000000 */
[----:B------:R0:W1:Y:S04]  /*0170*/  MUFU.RSQ R9, R24 ;  /* 0x0000001800097308 */ /* 0x0000680000001400 */
[----:B------:R-:W-:-:S13]  /*0180*/  ISETP.GT.U32.AND P0, PT, R2, 0x727fffff, PT ;  /* 0x727fffff0200780c */ /* 0x000fda0003f04070 */
[----:B01----:R-:W-:Y:S05]  /*0190*/  @!P0 BRA `(.L_x_121) ;  /* 0x0000000000188947 */ /* 0x003fea0003800000 */
[----:B------:R-:W-:Y:S01]  /*01a0*/  BSSY.RECONVERGENT B0, `(.L_x_122) ;  /* 0x0000003000007945 */ /* 0x000fe20003800200 */
[----:B------:R-:W-:-:S07]  /*01b0*/  MOV R26, 0x1d0 ;  /* 0x000001d0001a7802 */ /* 0x000fce0000000f00 */
[----:B-----5:R-:W-:Y:S05]  /*01c0*/  CALL.REL.NOINC `($__internal_4_$__cuda_sm20_sqrt_rn_f32_slowpath) ;  /* 0x0000009400d87944 */ /* 0x020fea0003c00000 */
[----:B------:R-:W-:Y:S05]  /*01d0*/  BSYNC.RECONVERGENT B0 ;  /* 0x0000000000007941 */ /* 0x000fea0003800200 */
.L_x_122:
[----:B------:R-:W-:Y:S01]  /*01e0*/  IMAD.MOV.U32 R7, RZ, RZ, R27 ;  /* 0x000000ffff077224 */ /* 0x000fe200078e001b */
[----:B------:R-:W-:Y:S06]  /*01f0*/  BRA `(.L_x_123) ;  /* 0x0000000000107947 */ /* 0x000fec0003800000 */
.L_x_121:
[----:B------:R-:W-:Y:S01]  /*0200*/  FMUL.FTZ R7, R24, R9 ;  /* 0x0000000918077220 */ /* 0x000fe20000410000 */
[----:B------:R-:W-:-:S03]  /*0210*/  FMUL.FTZ R9, R9, 0.5 ;  /* 0x3f00000009097820 */ /* 0x000fc60000410000 */
[----:B------:R-:W-:-:S04]  /*0220*/  FFMA R24, -R7, R7, R24 ;  /* 0x0000000707187223 */ /* 0x000fc80000000118 */
[----:B------:R-:W-:-:S07]  /*0230*/  FFMA R7, R24, R9, R7 ;  /* 0x0000000918077223 */ /* 0x000fce0000000007 */
.L_x_123:
[C---:B-----5:R-:W-:Y:S01]  /*0240*/  FMUL R2, R5.reuse, 0.63661974668502807617 ;  /* 0x3f22f98305027820 */ /* 0x060fe20000400000 */
[----:B------:R-:W0:Y:S01]  /*0250*/  LDC R12, c[0x0][0x3ac] ;  /* 0x0000eb00ff0c7b82 */ /* 0x000e220000000800 */
[----:B------:R-:W-:Y:S01]  /*0260*/  SHF.R.U32.HI R10, RZ, 0x17, R5 ;  /* 0x00000017ff0a7819 */ /* 0x000fe20000011605 */
[----:B------:R-:W-:Y:S01]  /*0270*/  BSSY.RECONVERGENT B0, `(.L_x_120) ;  /* 0x0000966000007945 */ /* 0x000fe20003800200 */
[C---:B------:R-:W-:Y:S02]  /*0280*/  FSETP.GE.AND P0, PT, |R5|.reuse, 105615, PT ;  /* 0x47ce47800500780b */ /* 0x040fe40003f06200 */
[----:B------:R-:W1:Y:S01]  /*0290*/  F2I.NTZ R2, R2 ;  /* 0x0000000200027305 */ /* 0x000e620000203100 */
[----:B------:R-:W-:Y:S02]  /*02a0*/  LOP3.LUT R8, R10, 0xe0, RZ, 0xc0, !PT ;  /* 0x000000e00a087812 */ /* 0x000fe400078ec0ff */
[----:B------:R-:W-:-:S03]  /*02b0*/  FSETP.EQ.OR P1, PT, |R5|, +INF , !P0 ;  /* 0x7f8000000500780b */ /* 0x000fc60004722600 */
[----:B------:R-:W-:Y:S01]  /*02c0*/  VIADD R8, R8, 0xffffff80 ;  /* 0xffffff8008087836 */ /* 0x000fe20000000000 */
[----:B------:R-:W-:Y:S02]  /*02d0*/  P2R R19, PR, RZ, 0x2 ;  /* 0x00000002ff137803 */ /* 0x000fe40000000000 */
[----:B-1----:R-:W-:Y:S02]  /*02e0*/  I2FP.F32.S32 R6, R2 ;  /* 0x0000000200067245 */ /* 0x002fe40000201400 */
[----:B------:R-:W-:Y:S01]  /*02f0*/  SHF.R.U32.HI R2, RZ, 0x5, R8 ;  /* 0x00000005ff027819 */ /* 0x000fe20000011608 */
[----:B------:R-:W-:Y:S02]  /*0300*/  IMAD.MOV.U32 R8, RZ, RZ, RZ ;  /* 0x000000ffff087224 */ /* 0x000fe400078e00ff */
[----:B0-----:R-:W-:Y:S01]  /*0310*/  FFMA R7, R7, 0.5, R12 ;  /* 0x3f00000007077823 */ /* 0x001fe2000000000c */
[----:B------:R-:W-:-:S04]  /*0320*/  FFMA R9, R6, -1.5707962512969970703, R5 ;  /* 0xbfc90fda06097823 */ /* 0x000fc80000000005 */
[----:B------:R-:W-:-:S04]  /*0330*/  FFMA R9, R6, -7.5497894158615963534e-08, R9 ;  /* 0xb3a2216806097823 */ /* 0x000fc80000000009 */
[----:B------:R-:W-:Y:S01]  /*0340*/  FFMA R6, R6, -5.3903029534742383927e-15, R9 ;  /* 0xa7c234c506067823 */ /* 0x000fe20000000009 */
[----:B------:R-:W-:Y:S01]  /*0350*/  LOP3.LUT R9, R10, 0x1f, RZ, 0xc0, !PT ;  /* 0x0000001f0a097812 */ /* 0x000fe200078ec0ff */
[----:B------:R-:W-:Y:S02]  /*0360*/  IMAD.U32 R10, R2, -0x4, RZ ;  /* 0xfffffffc020a7824 */ /* 0x000fe400078e00ff */
[----:B------:R-:W-:-:S07]  /*0370*/  @P0 FMUL R6, RZ, R5 ;  /* 0x00000005ff060220 */ /* 0x000fce0000400000 */
.L_x_267:
[----:B------:R-:W0:Y:S02]  /*0380*/  LDC.64 R22, c[0x0][0x398] ;  /* 0x0000e600ff167b82 */ /* 0x000e240000000a00 */
[----:B0-----:R-:W-:-:S05]  /*0390*/  IMAD.WIDE.U32 R22, R8, 0x1c, R22 ;  /* 0x0000001c08167825 */ /* 0x001fca00078e0016 */
[----:B------:R-:W2:Y:S01]  /*03a0*/  LDG.E R21, desc[UR6][R22.64+0xc] ;  /* 0x00000c0616157981 */ /* 0x000ea2000c1e1900 */
[----:B------:R-:W-:Y:S01]  /*03b0*/  BSSY.RECONVERGENT B1, `(.L_x_124) ;  /* 0x000012b000017945 */ /* 0x000fe20003800200 */
[----:B--2---:R-:W-:-:S04]  /*03c0*/  ISETP.NE.AND P0, PT, R21, RZ, PT ;  /* 0x000000ff1500720c */ /* 0x004fc80003f05270 */
[----:B------:R-:W-:-:S09]  /*03d0*/  P2R R30, PR, RZ, 0x1 ;  /* 0x00000001ff1e7803 */ /* 0x000fd20000000000 */
        /* <DEDUP_REMOVED lines=13> */
[----:B------:R-:W-:Y:S02]  /*04b0*/  MOV R24, R26 ;  /* 0x0000001a00187202 */ /* 0x000fe40000000f00 */
[----:B------:R-:W-:-:S07]  /*04c0*/  MOV R26, 0x4e0 ;  /* 0x000004e0001a7802 */ /* 0x000fce0000000f00 */
[----:B-----5:R-:W-:Y:S05]  /*04d0*/  CALL.REL.NOINC `($__internal_4_$__cuda_sm20_sqrt_rn_f32_slowpath) ;  /* 0x0000009400147944 */ /* 0x020fea0003c00000 */
[----:B------:R-:W-:Y:S01]  /*04e0*/  IMAD.MOV.U32 R25, RZ, RZ, R27 ;  /* 0x000000ffff197224 */ /* 0x000fe200078e001b */
[----:B------:R-:W-:Y:S06]  /*04f0*/  BRA `(.L_x_128) ;  /* 0x0000000000107947 */ /* 0x000fec0003800000 */
.L_x_127:
[----:B------:R-:W-:Y:S01]  /*0500*/  FMUL.FTZ R25, R26, R27 ;  /* 0x0000001b1a197220 */ /* 0x000fe20000410000 */
[----:B------:R-:W-:-:S03]  /*0510*/  FMUL.FTZ R24, R27, 0.5 ;  /* 0x3f0000001b187820 */ /* 0x000fc60000410000 */
[----:B------:R-:W-:-:S04]  /*0520*/  FFMA R20, -R25, R25, R26 ;  /* 0x0000001919147223 */ /* 0x000fc8000000011a */
[----:B------:R-:W-:-:S07]  /*0530*/  FFMA R25, R20, R24, R25 ;  /* 0x0000001814197223 */ /* 0x000fce0000000019 */
.L_x_128:
[----:B------:R-:W-:Y:S05]  /*0540*/  BSYNC.RECONVERGENT B2 ;  /* 0x0000000000027941 */ /* 0x000fea0003800200 */
.L_x_126:
[----:B-----5:R-:W-:Y:S01]  /*0550*/  FADD R2, -R2, R25 ;  /* 0x0000001902027221 */ /* 0x020fe20000000100 */
[----:B------:R-:W-:Y:S06]  /*0560*/  BRA `(.L_x_129) ;  /* 0x00000010003c7947 */ /* 0x000fec0003800000 */
.L_x_125:
[----:B------:R-:W2:Y:S04]  /*0570*/  LDG.E R34, desc[UR6][R22.64+0x18] ;  /* 0x0000180616227981 */ /* 0x000ea8000c1e1900 */
[----:B------:R0:W5:Y:S04]  /*0580*/  LDG.E R12, desc[UR6][R22.64] ;  /* 0x00000006160c7981 */ /* 0x000168000c1e1900 */
[----:B------:R0:W5:Y:S04]  /*0590*/  LDG.E R11, desc[UR6][R22.64+0x4] ;  /* 0x00000406160b7981 */ /* 0x000168000c1e1900 */
[----:B------:R0:W5:Y:S04]  /*05a0*/  LDG.E R2, desc[UR6][R22.64+0x10] ;  /* 0x0000100616027981 */ /* 0x000168000c1e1900 */
[----:B------:R0:W5:Y:S01]  /*05b0*/  LDG.E R20, desc[UR6][R22.64+0x14] ;  /* 0x0000140616147981 */ /* 0x000162000c1e1900 */
[----:B------:R-:W-:Y:S01]  /*05c0*/  BSSY.RECONVERGENT B2, `(.L_x_130) ;  /* 0x000006d000027945 */ /* 0x000fe20003800200 */
[C---:B--2---:R-:W-:Y:S01]  /*05d0*/  FMUL R24, R34.reuse, -0.63661974668502807617 ;  /* 0xbf22f98322187820 */ /* 0x044fe20000400000 */
[C---:B------:R-:W-:Y:S01]  /*05e0*/  FSETP.GE.AND P5, PT, |R34|.reuse, 105615, PT ;  /* 0x47ce47802200780b */ /* 0x040fe20003fa6200 */
[----:B------:R-:W-:-:S02]  /*05f0*/  FADD R28, -R34, -RZ ;  /* 0x800000ff221c7221 */ /* 0x000fc40000000100 */
[----:B------:R-:W1:Y:S02]  /*0600*/  F2I.NTZ R29, R24 ;  /* 0x00000018001d7305 */ /* 0x000e640000203100 */
[----:B-1----:R-:W-:Y:S01]  /*0610*/  I2FP.F32.S32 R35, R29 ;  /* 0x0000001d00237245 */ /* 0x002fe20000201400 */
[----:B------:R-:W-:-:S04]  /*0620*/  IMAD.MOV.U32 R36, RZ, RZ, R29 ;  /* 0x000000ffff247224 */ /* 0x000fc800078e001d */
[----:B------:R-:W-:-:S04]  /*0630*/  FFMA R26, R35, -1.5707962512969970703, -R34 ;  /* 0xbfc90fda231a7823 */ /* 0x000fc80000000822 */
[----:B------:R-:W-:-:S04]  /*0640*/  FFMA R26, R35, -7.5497894158615963534e-08, R26 ;  /* 0xb3a22168231a7823 */ /* 0x000fc8000000001a */
[----:B------:R-:W-:-:S04]  /*0650*/  FFMA R35, R35, -5.3903029534742383927e-15, R26 ;  /* 0xa7c234c523237823 */ /* 0x000fc8000000001a */
[----:B------:R-:W-:Y:S01]  /*0660*/  IMAD.MOV.U32 R25, RZ, RZ, R35 ;  /* 0x000000ffff197224 */ /* 0x000fe200078e0023 */
[----:B0-----:R-:W-:Y:S06]  /*0670*/  @!P5 BRA `(.L_x_131) ;  /* 0x000000040084d947 */ /* 0x001fec0003800000 */
[----:B------:R-:W-:-:S13]  /*0680*/  FSETP.NEU.AND P0, PT, |R34|, +INF , PT ;  /* 0x7f8000002200780b */ /* 0x000fda0003f0d200 */
[----:B------:R-:W-:Y:S01]  /*0690*/  @!P0 FMUL R25, RZ, -R34 ;  /* 0x80000022ff198220 */ /* 0x000fe20000400000 */
[----:B------:R-:W-:Y:S01]  /*06a0*/  @!P0 IMAD.MOV.U32 R29, RZ, RZ, RZ ;  /* 0x000000ffff1d8224 */ /* 0x000fe200078e00ff */
[----:B------:R-:W-:Y:S06]  /*06b0*/  @!P0 BRA `(.L_x_131) ;  /* 0x0000000400748947 */ /* 0x000fec0003800000 */
[----:B------:R-:W-:Y:S02]  /*06c0*/  IMAD.SHL.U32 R24, R28, 0x100, RZ ;  /* 0x000001001c187824 */ /* 0x000fe400078e00ff */
[----:B------:R-:W-:Y:S02]  /*06d0*/  HFMA2 R29, -RZ, RZ, 0, 0 ;  /* 0x00000000ff1d7431 */ /* 0x000fe400000001ff */
[----:B------:R-:W-:Y:S01]  /*06e0*/  IMAD.MOV.U32 R32, RZ, RZ, RZ ;  /* 0x000000ffff207224 */ /* 0x000fe200078e00ff */
[----:B------:R-:W0:Y:S01]  /*06f0*/  LDCU.64 UR8, c[0x4][URZ] ;  /* 0x01000000ff0877ac */ /* 0x000e220008000a00 */
[----:B------:R-:W-:Y:S01]  /*0700*/  LOP3.LUT R31, R24, 0x80000000, RZ, 0xfc, !PT ;  /* 0x80000000181f7812 */ /* 0x000fe200078efcff */
[----:B------:R-:W-:Y:S01]  /*0710*/  UMOV UR5, URZ ;  /* 0x000000ff00057c82 */ /* 0x000fe20008000000 */
[----:B------:R-:W-:-:S05]  /*0720*/  UMOV UR4, URZ ;  /* 0x000000ff00047c82 */ /* 0x000fca0008000000 */
.L_x_132:
[----:B0-----:R-:W-:Y:S02]  /*0730*/  IMAD.U32 R24, RZ, RZ, UR8 ;  /* 0x00000008ff187e24 */ /* 0x001fe4000f8e00ff */
[----:B------:R-:W-:-:S05]  /*0740*/  IMAD.U32 R25, RZ, RZ, UR9 ;  /* 0x00000009ff197e24 */ /* 0x000fca000f8e00ff */
[----:B------:R-:W2:Y:S01]  /*0750*/  LDG.E.CONSTANT R24, desc[UR6][R24.64] ;  /* 0x0000000618187981 */ /* 0x000ea2000c1e9900 */
[C---:B------:R-:W-:Y:S01]  /*0760*/  ISETP.EQ.AND P3, PT, R32.reuse, RZ, PT ;  /* 0x000000ff2000720c */ /* 0x040fe20003f62270 */
[----:B------:R-:W-:Y:S01]  /*0770*/  UIADD3 UR4, UPT, UPT, UR4, 0x1, URZ ;  /* 0x0000000104047890 */ /* 0x000fe2000fffe0ff */
[C---:B------:R-:W-:Y:S01]  /*0780*/  ISETP.EQ.AND P0, PT, R32.reuse, 0x4, PT ;  /* 0x000000042000780c */ /* 0x040fe20003f02270 */
[----:B------:R-:W-:Y:S01]  /*0790*/  UIADD3 UR8, UP1, UPT, UR8, 0x4, URZ ;  /* 0x0000000408087890 */ /* 0x000fe2000ff3e0ff */
[----:B------:R-:W-:Y:S01]  /*07a0*/  ISETP.EQ.AND P2, PT, R32, 0xc, PT ;  /* 0x0000000c2000780c */ /* 0x000fe20003f42270 */
[----:B------:R-:W-:Y:S02]  /*07b0*/  UISETP.NE.AND UP0, UPT, UR4, 0x6, UPT ;  /* 0x000000060400788c */ /* 0x000fe4000bf05270 */
[----:B------:R-:W-:Y:S01]  /*07c0*/  UIADD3.X UR9, UPT, UPT, URZ, UR9, URZ, UP1, !UPT ;  /* 0x00000009ff097290 */ /* 0x000fe20008ffe4ff */
[----:B--2---:R-:W-:-:S03]  /*07d0*/  IMAD.WIDE.U32 R26, R24, R31, RZ ;  /* 0x0000001f181a7225 */ /* 0x004fc600078e00ff */
[----:B------:R-:W-:-:S04]  /*07e0*/  IADD3 R26, P1, PT, R26, R29, RZ ;  /* 0x0000001d1a1a7210 */ /* 0x000fc80007f3e0ff */
[----:B------:R-:W-:Y:S01]  /*07f0*/  IADD3.X R29, PT, PT, R27, UR5, RZ, P1, !PT ;  /* 0x000000051b1d7c10 */ /* 0x000fe20008ffe4ff */
[--C-:B------:R-:W-:Y:S01]  /*0800*/  @P3 IMAD.MOV.U32 R13, RZ, RZ, R26.reuse ;  /* 0x000000ffff0d3224 */ /* 0x100fe200078e001a */
[C---:B------:R-:W-:Y:S01]  /*0810*/  ISETP.EQ.AND P1, PT, R32.reuse, 0x8, PT ;  /* 0x000000082000780c */ /* 0x040fe20003f22270 */
[--C-:B------:R-:W-:Y:S01]  /*0820*/  @P0 IMAD.MOV.U32 R14, RZ, RZ, R26.reuse ;  /* 0x000000ffff0e0224 */ /* 0x100fe200078e001a */
[C---:B------:R-:W-:Y:S01]  /*0830*/  ISETP.EQ.AND P3, PT, R32.reuse, 0x10, PT ;  /* 0x000000102000780c */ /* 0x040fe20003f62270 */
[----:B------:R-:W-:Y:S01]  /*0840*/  @P2 IMAD.MOV.U32 R16, RZ, RZ, R26 ;  /* 0x000000ffff102224 */ /* 0x000fe200078e001a */
[C---:B------:R-:W-:Y:S01]  /*0850*/  ISETP.EQ.AND P0, PT, R32.reuse, 0x14, PT ;  /* 0x000000142000780c */ /* 0x040fe20003f02270 */
[----:B------:R-:W-:-:S08]  /*0860*/  VIADD R32, R32, 0x4 ;  /* 0x0000000420207836 */ /* 0x000fd00000000000 */
[----:B------:R-:W-:Y:S02]  /*0870*/  @P1 MOV R15, R26 ;  /* 0x0000001a000f1202 */ /* 0x000fe40000000f00 */
[--C-:B------:R-:W-:Y:S02]  /*0880*/  @P3 IMAD.MOV.U32 R17, RZ, RZ, R26.reuse ;  /* 0x000000ffff113224 */ /* 0x100fe400078e001a */
[----:B------:R-:W-:Y:S01]  /*0890*/  @P0 IMAD.MOV.U32 R18, RZ, RZ, R26 ;  /* 0x000000ffff120224 */ /* 0x000fe200078e001a */
[----:B------:R-:W-:Y:S06]  /*08a0*/  BRA.U UP0, `(.L_x_132) ;  /* 0xfffffffd00a07547 */ /* 0x000fec000b83ffff */
[----:B------:R-:W-:Y:S01]  /*08b0*/  SHF.R.U32.HI R24, RZ, 0x17, R28 ;  /* 0x00000017ff187819 */ /* 0x000fe2000001161c */
[----:B------:R-:W-:Y:S03]  /*08c0*/  BSSY.RECONVERGENT B3, `(.L_x_133) ;  /* 0x000002a000037945 */ /* 0x000fe60003800200 */
[----:B------:R-:W-:-:S05]  /*08d0*/  LOP3.LUT R25, R24, 0xe0, RZ, 0xc0, !PT ;  /* 0x000000e018197812 */ /* 0x000fca00078ec0ff */
        /* <DEDUP_REMOVED lines=11> */
[--C-:B------:R-:W-:Y:S01]  /*0990*/  @P0 IMAD.MOV.U32 R31, RZ, RZ, R14.reuse ;  /* 0x000000ffff1f0224 */ /* 0x100fe200078e000e */
[----:B------:R-:W-:Y:S01]  /*09a0*/  P2R R26, PR, RZ, 0x40 ;  /* 0x00000040ff1a7803 */ /* 0x000fe20000000000 */
[----:B------:R-:W-:Y:S01]  /*09b0*/  @P0 IMAD.MOV.U32 R25, RZ, RZ, R13 ;  /* 0x000000ffff190224 */ /* 0x000fe200078e000d */
[----:B------:R-:W-:Y:S01]  /*09c0*/  ISETP.EQ.AND P0, PT, R27, RZ, PT ;  /* 0x000000ff1b00720c */ /* 0x000fe20003f02270 */
[----:B------:R-:W-:Y:S01]  /*09d0*/  @P4 IMAD.MOV.U32 R25, RZ, RZ, R14 ;  /* 0x000000ffff194224 */ /* 0x000fe200078e000e */
[----:B------:R-:W-:Y:S01]  /*09e0*/  @P3 MOV R25, R15 ;  /* 0x0000000f00193202 */ /* 0x000fe20000000f00 */
[----:B------:R-:W-:Y:S02]  /*09f0*/  @P2 IMAD.MOV.U32 R25, RZ, RZ, R16 ;  /* 0x000000ffff192224 */ /* 0x000fe400078e0010 */
[----:B------:R-:W-:-:S02]  /*0a00*/  @P4 IMAD.MOV.U32 R31, RZ, RZ, R15 ;  /* 0x000000ffff1f4224 */ /* 0x000fc400078e000f */
[----:B------:R-:W-:Y:S02]  /*0a10*/  @P3 IMAD.MOV.U32 R31, RZ, RZ, R16 ;  /* 0x000000ffff1f3224 */ /* 0x000fe400078e0010 */
[--C-:B------:R-:W-:Y:S02]  /*0a20*/  @P1 IMAD.MOV.U32 R25, RZ, RZ, R17.reuse ;  /* 0x000000ffff191224 */ /* 0x100fe400078e0011 */
[----:B------:R-:W-:Y:S02]  /*0a30*/  @P2 IMAD.MOV.U32 R31, RZ, RZ, R17 ;  /* 0x000000ffff1f2224 */ /* 0x000fe400078e0011 */
[----:B------:R-:W-:Y:S01]  /*0a40*/  @P0 MOV R25, R18 ;  /* 0x0000001200190202 */ /* 0x000fe20000000f00 */
[--C-:B------:R-:W-:Y:S01]  /*0a50*/  @P6 IMAD.MOV.U32 R25, RZ, RZ, R29.reuse ;  /* 0x000000ffff196224 */ /* 0x100fe200078e001d */
[----:B------:R-:W-:Y:S01]  /*0a60*/  LOP3.LUT P6, RZ, R24, 0x1f, RZ, 0xc0, !PT ;  /* 0x0000001f18ff7812 */ /* 0x000fe200078cc0ff */
[----:B------:R-:W-:Y:S02]  /*0a70*/  @P1 IMAD.MOV.U32 R31, RZ, RZ, R18 ;  /* 0x000000ffff1f1224 */ /* 0x000fe400078e0012 */
[----:B------:R-:W-:-:S10]  /*0a80*/  @P0 IMAD.MOV.U32 R31, RZ, RZ, R29 ;  /* 0x000000ffff1f0224 */ /* 0x000fd400078e001d */
[----:B------:R-:W-:Y:S05]  /*0a90*/  @!P6 BRA `(.L_x_134) ;  /* 0x000000000030e947 */ /* 0x000fea0003800000 */
[----:B------:R-:W-:Y:S01]  /*0aa0*/  @P4 IMAD.MOV.U32 R26, RZ, RZ, R13 ;  /* 0x000000ffff1a4224 */ /* 0x000fe200078e000d */
[C---:B------:R-:W-:Y:S01]  /*0ab0*/  ISETP.EQ.AND P6, PT, R27.reuse, 0x4, PT ;  /* 0x000000041b00780c */ /* 0x040fe20003fc2270 */
[----:B------:R-:W-:Y:S01]  /*0ac0*/  @P3 IMAD.MOV.U32 R26, RZ, RZ, R14 ;  /* 0x000000ffff1a3224 */ /* 0x000fe200078e000e */
[----:B------:R-:W-:Y:S01]  /*0ad0*/  LOP3.LUT R24, R24, 0x1f, RZ, 0xc0, !PT ;  /* 0x0000001f18187812 */ /* 0x000fe200078ec0ff */
[----:B------:R-:W-:Y:S01]  /*0ae0*/  @P2 IMAD.MOV.U32 R26, RZ, RZ, R15 ;  /* 0x000000ffff1a2224 */ /* 0x000fe200078e000f */
[----:B------:R-:W-:Y:S02]  /*0af0*/  ISETP.EQ.AND P2, PT, R27, 0x8, PT ;  /* 0x000000081b00780c */ /* 0x000fe40003f42270 */
[----:B------:R-:W-:Y:S01]  /*0b00*/  @P1 MOV R26, R16 ;  /* 0x00000010001a1202 */ /* 0x000fe20000000f00 */
[----:B------:R-:W-:Y:S01]  /*0b10*/  @P0 IMAD.MOV.U32 R26, RZ, RZ, R17 ;  /* 0x000000ffff1a0224 */ /* 0x000fe200078e0011 */
[----:B------:R-:W-:-:S05]  /*0b20*/  SHF.L.W.U32.HI R31, R25, R24, R31 ;  /* 0x00000018191f7219 */ /* 0x000fca0000010e1f */
[----:B------:R-:W-:-:S04]  /*0b30*/  @P6 IMAD.MOV.U32 R26, RZ, RZ, R18 ;  /* 0x000000ffff1a6224 */ /* 0x000fc800078e0012 */
[----:B------:R-:W-:-:S05]  /*0b40*/  @P2 IMAD.MOV.U32 R26, RZ, RZ, R29 ;  /* 0x000000ffff1a2224 */ /* 0x000fca00078e001d */
[----:B------:R-:W-:-:S07]  /*0b50*/  SHF.L.W.U32.HI R25, R26, R24, R25 ;  /* 0x000000181a197219 */ /* 0x000fce0000010e19 */
.L_x_134:
[----:B------:R-:W-:Y:S05]  /*0b60*/  BSYNC.RECONVERGENT B3 ;  /* 0x0000000000037941 */ /* 0x000fea0003800200 */
.L_x_133:
        /* <DEDUP_REMOVED lines=18> */
.L_x_131:
[----:B------:R-:W-:Y:S05]  /*0c90*/  BSYNC.RECONVERGENT B2 ;  /* 0x0000000000027941 */ /* 0x000fea0003800200 */
.L_x_130:
[----:B------:R-:W-:Y:S02]  /*0ca0*/  IMAD.MOV.U32 R33, RZ, RZ, 0x37cbac00 ;  /* 0x37cbac00ff217424 */ /* 0x000fe400078e00ff */
[----:B------:R-:W-:Y:S01]  /*0cb0*/  FMUL R26, R25, R25 ;  /* 0x00000019191a7220 */ /* 0x000fe20000400000 */
[----:B------:R-:W-:Y:S01]  /*0cc0*/  LOP3.LUT R27, R29, 0x1, RZ, 0xc0, !PT ;  /* 0x000000011d1b7812 */ /* 0x000fe200078ec0ff */
[----:B------:R-:W-:Y:S01]  /*0cd0*/  IMAD.MOV.U32 R32, RZ, RZ, 0x3c0885e4 ;  /* 0x3c0885e4ff207424 */ /* 0x000fe200078e00ff */
[----:B------:R-:W-:Y:S01]  /*0ce0*/  BSSY.RECONVERGENT B2, `(.L_x_135) ;  /* 0x000006b000027945 */ /* 0x000fe20003800200 */
[----:B------:R-:W-:Y:S01]  /*0cf0*/  FFMA R24, R26, R33, -0.0013887860113754868507 ;  /* 0xbab607ed1a187423 */ /* 0x000fe20000000021 */
[----:B------:R-:W-:Y:S01]  /*0d00*/  ISETP.NE.U32.AND P0, PT, R27, 0x1, PT ;  /* 0x000000011b00780c */ /* 0x000fe20003f05070 */
[----:B------:R-:W-:Y:S02]  /*0d10*/  VIADD R37, R29, 0x1 ;  /* 0x000000011d257836 */ /* 0x000fe40000000000 */
[----:B------:R-:W-:Y:S01]  /*0d20*/  IMAD.MOV.U32 R29, RZ, RZ, 0x3e2aaaa8 ;  /* 0x3e2aaaa8ff1d7424 */ /* 0x000fe200078e00ff */
[----:B------:R-:W-:-:S02]  /*0d30*/  FSEL R27, R24, -0.00019574658654164522886, P0 ;  /* 0xb94d4153181b7808 */ /* 0x000fc40000000000 */
[----:B------:R-:W-:Y:S02]  /*0d40*/  FSEL R31, R32, 0.041666727513074874878, !P0 ;  /* 0x3d2aaabb201f7808 */ /* 0x000fe40004000000 */
[----:B------:R-:W-:Y:S02]  /*0d50*/  LOP3.LUT P1, RZ, R37, 0x2, RZ, 0xc0, !PT ;  /* 0x0000000225ff7812 */ /* 0x000fe4000782c0ff */
[----:B------:R-:W-:Y:S01]  /*0d60*/  FSEL R24, R25, 1, !P0 ;  /* 0x3f80000019187808 */ /* 0x000fe20004000000 */
[----:B------:R-:W-:Y:S01]  /*0d70*/  FFMA R27, R26, R27, R31 ;  /* 0x0000001b1a1b7223 */ /* 0x000fe2000000001f */
[----:B------:R-:W-:-:S03]  /*0d80*/  FSEL R38, -R29, -0.4999999701976776123, !P0 ;  /* 0xbeffffff1d267808 */ /* 0x000fc60004000100 */
[C---:B------:R-:W-:Y:S02]  /*0d90*/  FFMA R31, R26.reuse, R24, RZ ;  /* 0x000000181a1f7223 */ /* 0x040fe400000000ff */
[----:B------:R-:W-:-:S04]  /*0da0*/  FFMA R27, R26, R27, R38 ;  /* 0x0000001b1a1b7223 */ /* 0x000fc80000000026 */
[----:B------:R-:W-:-:S04]  /*0db0*/  FFMA R31, R31, R27, R24 ;  /* 0x0000001b1f1f7223 */ /* 0x000fc80000000018 */
[----:B------:R-:W-:Y:S01]  /*0dc0*/  @P1 FADD R31, RZ, -R31 ;  /* 0x8000001fff1f1221 */ /* 0x000fe20000000000 */
[----:B------:R-:W-:Y:S06]  /*0dd0*/  @!P5 BRA `(.L_x_136) ;  /* 0x00000004006cd947 */ /* 0x000fec0003800000 */
[----:B------:R-:W-:-:S13]  /*0de0*/  FSETP.NEU.AND P0, PT, |R34|, +INF , PT ;  /* 0x7f8000002200780b */ /* 0x000fda0003f0d200 */
[----:B------:R-:W-:Y:S01]  /*0df0*/  @!P0 FMUL R35, RZ, -R34 ;  /* 0x80000022ff238220 */ /* 0x000fe20000400000 */
[----:B------:R-:W-:Y:S01]  /*0e00*/  @!P0 IMAD.MOV.U32 R36, RZ, RZ, RZ ;  /* 0x000000ffff248224 */ /* 0x000fe200078e00ff */
[----:B------:R-:W-:Y:S06]  /*0e10*/  @!P0 BRA `(.L_x_136) ;  /* 0x00000004005c8947 */ /* 0x000fec0003800000 */
[----:B------:R-:W-:Y:S01]  /*0e20*/  SHF.L.U32 R24, R28, 0x8, RZ ;  /* 0x000000081c187819 */ /* 0x000fe200000006ff */
[----:B------:R-:W-:Y:S01]  /*0e30*/  IMAD.MOV.U32 R35, RZ, RZ, RZ ;  /* 0x000000ffff237224 */ /* 0x000fe200078e00ff */
[----:B------:R-:W-:Y:S01]  /*0e40*/  UMOV UR4, URZ ;  /* 0x000000ff00047c82 */ /* 0x000fe20008000000 */
[----:B------:R-:W-:Y:S01]  /*0e50*/  IMAD.MOV.U32 R37, RZ, RZ, RZ ;  /* 0x000000ffff257224 */ /* 0x000fe200078e00ff */
[----:B------:R-:W-:-:S07]  /*0e60*/  LOP3.LUT R39, R24, 0x80000000, RZ, 0xfc, !PT ;  /* 0x8000000018277812 */ /* 0x000fce00078efcff */
.L_x_137:
[----:B------:R-:W0:Y:S02]  /*0e70*/  LDC.64 R24, c[0x4][RZ] ;  /* 0x01000000ff187b82 */ /* 0x000e240000000a00 */
[----:B0-----:R-:W-:-:S06]  /*0e80*/  IMAD.WIDE.U32 R24, R37, 0x4, R24 ;  /* 0x0000000425187825 */ /* 0x001fcc00078e0018 */
[----:B------:R-:W2:Y:S01]  /*0e90*/  LDG.E.CONSTANT R24, desc[UR6][R24.64] ;  /* 0x0000000618187981 */ /* 0x000ea2000c1e9900 */
[C---:B------:R-:W-:Y:S02]  /*0ea0*/  IMAD.SHL.U32 R34, R37.reuse, 0x4, RZ ;  /* 0x0000000425227824 */ /* 0x040fe400078e00ff */
[----:B------:R-:W-:-:S03]  /*0eb0*/  VIADD R37, R37, 0x1 ;  /* 0x0000000125257836 */ /* 0x000fc60000000000 */
[C---:B------:R-:W-:Y:S02]  /*0ec0*/  ISETP.EQ.AND P0, PT, R34.reuse, 0x4, PT ;  /* 0x000000042200780c */ /* 0x040fe40003f02270 */
[C---:B------:R-:W-:Y:S02]  /*0ed0*/  ISETP.EQ.AND P4, PT, R34.reuse, RZ, PT ;  /* 0x000000ff2200720c */ /* 0x040fe40003f82270 */
[C---:B------:R-:W-:Y:S02]  /*0ee0*/  ISETP.EQ.AND P2, PT, R34.reuse, 0xc, PT ;  /* 0x0000000c2200780c */ /* 0x040fe40003f42270 */
[----:B------:R-:W-:Y:S01]  /*0ef0*/  ISETP.EQ.AND P3, PT, R34, 0x10, PT ;  /* 0x000000102200780c */ /* 0x000fe20003f62270 */
[----:B--2---:R-:W-:-:S03]  /*0f00*/  IMAD.WIDE.U32 R26, R24, R39, RZ ;  /* 0x00000027181a7225 */ /* 0x004fc600078e00ff */
[----:B------:R-:W-:-:S04]  /*0f10*/  IADD3 R26, P1, PT, R26, R35, RZ ;  /* 0x000000231a1a7210 */ /* 0x000fc80007f3e0ff */
[----:B------:R-:W-:Y:S01]  /*0f20*/  @P0 MOV R14, R26 ;  /* 0x0000001a000e0202 */ /* 0x000fe20000000f00 */
[--C-:B------:R-:W-:Y:S01]  /*0f30*/  @P4 IMAD.MOV.U32 R13, RZ, RZ, R26.reuse ;  /* 0x000000ffff0d4224 */ /* 0x100fe200078e001a */
[----:B------:R-:W-:Y:S01]  /*0f40*/  ISETP.NE.AND P0, PT, R37, 0x6, PT ;  /* 0x000000062500780c */ /* 0x000fe20003f05270 */
[--C-:B------:R-:W-:Y:S01]  /*0f50*/  @P2 IMAD.MOV.U32 R16, RZ, RZ, R26.reuse ;  /* 0x000000ffff102224 */ /* 0x100fe200078e001a */
[----:B------:R-:W-:Y:S01]  /*0f60*/  IADD3.X R35, PT, PT, R27, UR4, RZ, P1, !PT ;  /* 0x000000041b237c10 */ /* 0x000fe20008ffe4ff */
[----:B------:R-:W-:Y:S01]  /*0f70*/  @P3 IMAD.MOV.U32 R17, RZ, RZ, R26 ;  /* 0x000000ffff113224 */ /* 0x000fe200078e001a */
[C---:B------:R-:W-:Y:S02]  /*0f80*/  ISETP.EQ.AND P1, PT, R34.reuse, 0x8, PT ;  /* 0x000000082200780c */ /* 0x040fe40003f22270 */
[----:B------:R-:W-:-:S11]  /*0f90*/  ISETP.EQ.AND P4, PT, R34, 0x14, PT ;  /* 0x000000142200780c */ /* 0x000fd60003f82270 */
[--C-:B------:R-:W-:Y:S02]  /*0fa0*/  @P1 IMAD.MOV.U32 R15, RZ, RZ, R26.reuse ;  /* 0x000000ffff0f1224 */ /* 0x100fe400078e001a */
[----:B------:R-:W-:Y:S01]  /*0fb0*/  @P4 IMAD.MOV.U32 R18, RZ, RZ, R26 ;  /* 0x000000ffff124224 */ /* 0x000fe200078e001a */
[----:B------:R-:W-:Y:S06]  /*0fc0*/  @P0 BRA `(.L_x_137) ;  /* 0xfffffffc00a80947 */ /* 0x000fec000383ffff */
[----:B------:R-:W-:Y:S01]  /*0fd0*/  SHF.R.U32.HI R26, RZ, 0x17, R28 ;  /* 0x00000017ff1a7819 */ /* 0x000fe2000001161c */
[----:B------:R-:W-:Y:S03]  /*0fe0*/  BSSY.RECONVERGENT B3, `(.L_x_138) ;  /* 0x0000028000037945 */ /* 0x000fe60003800200 */
        /* <DEDUP_REMOVED lines=9> */
[C---:B------:R-:W-:Y:S02]  /*1080*/  ISETP.EQ.AND P4, PT, R27.reuse, RZ, PT ;  /* 0x000000ff1b00720c */ /* 0x040fe40003f82270 */
[----:B------:R-:W-:-:S03]  /*1090*/  ISETP.EQ.AND P5, PT, R27, 0x4, PT ;  /* 0x000000041b00780c */ /* 0x000fc60003fa2270 */
[--C-:B------:R-:W-:Y:S01]  /*10a0*/  @P2 IMAD.MOV.U32 R34, RZ, RZ, R13.reuse ;  /* 0x000000ffff222224 */ /* 0x100fe200078e000d */
[C---:B------:R-:W-:Y:S01]  /*10b0*/  ISETP.EQ.AND P2, PT, R27.reuse, -0x8, PT ;  /* 0xfffffff81b00780c */ /* 0x040fe20003f42270 */
[----:B------:R-:W-:Y:S02]  /*10c0*/  @P3 IMAD.MOV.U32 R24, RZ, RZ, R13 ;  /* 0x000000ffff183224 */ /* 0x000fe400078e000d */
[--C-:B------:R-:W-:Y:S01]  /*10d0*/  @P3 IMAD.MOV.U32 R34, RZ, RZ, R14.reuse ;  /* 0x000000ffff223224 */ /* 0x100fe200078e000e */
[----:B------:R-:W-:Y:S01]  /*10e0*/  ISETP.EQ.AND P3, PT, R27, -0x4, PT ;  /* 0xfffffffc1b00780c */ /* 0x000fe20003f62270 */
[----:B------:R-:W-:Y:S01]  /*10f0*/  @P0 IMAD.MOV.U32 R24, RZ, RZ, R14 ;  /* 0x000000ffff180224 */ /* 0x000fe200078e000e */
[----:B------:R-:W-:Y:S01]  /*1100*/  @P1 MOV R24, R15 ;  /* 0x0000000f00181202 */ /* 0x000fe20000000f00 */
[----:B------:R-:W-:Y:S02]  /*1110*/  @P0 IMAD.MOV.U32 R34, RZ, RZ, R15 ;  /* 0x000000ffff220224 */ /* 0x000fe400078e000f */
[----:B------:R-:W-:-:S04]  /*1120*/  @P1 IMAD.MOV.U32 R34, RZ, RZ, R16 ;  /* 0x000000ffff221224 */ /* 0x000fc800078e0010 */
[----:B------:R-:W-:Y:S02]  /*1130*/  @P2 IMAD.MOV.U32 R24, RZ, RZ, R16 ;  /* 0x000000ffff182224 */ /* 0x000fe400078e0010 */
[--C-:B------:R-:W-:Y:S02]  /*1140*/  @P2 IMAD.MOV.U32 R34, RZ, RZ, R17.reuse ;  /* 0x000000ffff222224 */ /* 0x100fe400078e0011 */
[----:B------:R-:W-:Y:S01]  /*1150*/  @P3 IMAD.MOV.U32 R24, RZ, RZ, R17 ;  /* 0x000000ffff183224 */ /* 0x000fe200078e0011 */
[----:B------:R-:W-:Y:S01]  /*1160*/  @P4 MOV R24, R18 ;  /* 0x0000001200184202 */ /* 0x000fe20000000f00 */
[----:B------:R-:W-:Y:S02]  /*1170*/  @P3 IMAD.MOV.U32 R34, RZ, RZ, R18 ;  /* 0x000000ffff223224 */ /* 0x000fe400078e0012 */
[--C-:B------:R-:W-:Y:S02]  /*1180*/  @P4 IMAD.MOV.U32 R34, RZ, RZ, R35.reuse ;  /* 0x000000ffff224224 */ /* 0x100fe400078e0023 */
        /* <DEDUP_REMOVED lines=13> */
.L_x_139:
[----:B------:R-:W-:Y:S05]  /*1260*/  BSYNC.RECONVERGENT B3 ;  /* 0x0000000000037941 */ /* 0x000fea0003800200 */
.L_x_138:
        /* <DEDUP_REMOVED lines=18> */
.L_x_136:
[----:B------:R-:W-:Y:S05]  /*1390*/  BSYNC.RECONVERGENT B2 ;  /* 0x0000000000027941 */ /* 0x000fea0003800200 */
.L_x_135:
        /* <DEDUP_REMOVED lines=14> */
[----:B-----5:R-:W-:Y:S01]  /*1480*/  FADD R24, R3, -R12 ;  /* 0x8000000c03187221 */ /* 0x020fe20000000000 */
[----:B------:R-:W-:Y:S02]  /*1490*/  FADD R26, R4, -R11 ;  /* 0x8000000b041a7221 */ /* 0x000fe40000000000 */
[----:B------:R-:W-:-:S04]  /*14a0*/  @P1 FADD R27, RZ, -R27 ;  /* 0x8000001bff1b1221 */ /* 0x000fc80000000000 */
[-C--:B------:R-:W-:Y:S01]  /*14b0*/  FMUL R28, R24, R27.reuse ;  /* 0x0000001b181c7220 */ /* 0x080fe20000400000 */
[----:B------:R-:W-:-:S03]  /*14c0*/  FMUL R27, R26, R27 ;  /* 0x0000001b1a1b7220 */ /* 0x000fc60000400000 */
[C---:B------:R-:W-:Y:S01]  /*14d0*/  FFMA R25, R31.reuse, R26, R28 ;  /* 0x0000001a1f197223 */ /* 0x040fe2000000001c */
        /* <DEDUP_REMOVED lines=13> */
[----:B------:R-:W-:Y:S05]  /*15b0*/  CALL.REL.NOINC `($__internal_4_$__cuda_sm20_sqrt_rn_f32_slowpath) ;  /* 0x0000008000dc7944 */ /* 0x000fea0003c00000 */
[----:B------:R-:W-:Y:S01]  /*15c0*/  IMAD.MOV.U32 R2, RZ, RZ, R27 ;  /* 0x000000ffff027224 */ /* 0x000fe200078e001b */
[----:B------:R-:W-:Y:S06]  /*15d0*/  BRA `(.L_x_142) ;  /* 0x0000000000107947 */ /* 0x000fec0003800000 */
.L_x_141:
[----:B------:R-:W-:Y:S01]  /*15e0*/  FMUL.FTZ R2, R25, R24 ;  /* 0x0000001819027220 */ /* 0x000fe20000410000 */
[----:B------:R-:W-:-:S03]  /*15f0*/  FMUL.FTZ R24, R24, 0.5 ;  /* 0x3f00000018187820 */ /* 0x000fc60000410000 */
[----:B------:R-:W-:-:S04]  /*1600*/  FFMA R25, -R2, R2, R25 ;  /* 0x0000000202197223 */ /* 0x000fc80000000119 */
[----:B------:R-:W-:-:S07]  /*1610*/  FFMA R2, R25, R24, R2 ;  /* 0x0000001819027223 */ /* 0x000fce0000000002 */
.L_x_142:
[----:B------:R-:W-:Y:S05]  /*1620*/  BSYNC.RECONVERGENT B2 ;  /* 0x0000000000027941 */ /* 0x000fea0003800200 */
.L_x_140:
[----:B------:R-:W-:-:S04]  /*1630*/  FMNMX R20, R29, R20, !PT ;  /* 0x000000141d147209 */ /* 0x000fc80007800000 */
[----:B------:R-:W-:-:S05]  /*1640*/  FMNMX R25, RZ, R20, PT ;  /* 0x00000014ff197209 */ /* 0x000fca0003800000 */
[----:B------:R-:W-:-:S07]  /*1650*/  FADD R2, R25, R2 ;  /* 0x0000000219027221 */ /* 0x000fce0000000000 */
.L_x_129:
[----:B------:R-:W-:Y:S05]  /*1660*/  BSYNC.RECONVERGENT B1 ;  /* 0x0000000000017941 */ /* 0x000fea0003800200 */
.L_x_124:
[----:B------:R-:W-:Y:S01]  /*1670*/  FSETP.GEU.AND P0, PT, R2, R7, PT ;  /* 0x000000070200720b */ /* 0x000fe20003f0e000 */
[----:B------:R-:W-:Y:S01]  /*1680*/  BSSY.RECONVERGENT B1, `(.L_x_143) ;  /* 0x000081f000017945 */ /* 0x000fe20003800200 */
[----:B------:R-:W-:Y:S02]  /*1690*/  PLOP3.LUT P1, PT, PT, PT, PT, 0x80, 0x8 ;  /* 0x000000000008781c */ /* 0x000fe40003f2f070 */
[----:B------:R-:W-:Y:S02]  /*16a0*/  PRMT R2, RZ, 0x7610, R2 ;  /* 0x00007610ff027816 */ /* 0x000fe40000000002 */
[----:B------:R-:W-:-:S07]  /*16b0*/  P2R R38, PR, RZ, 0x2 ;  /* 0x00000002ff267803 */ /* 0x000fce0000000000 */
[----:B------:R-:W-:Y:S05]  /*16c0*/  @P0 BRA `(.L_x_144) ;  /* 0x0000008000680947 */ /* 0x000fea0003800000 */
[----:B------:R-:W-:Y:S01]  /*16d0*/  FMUL R2, R5, 0.63661974668502807617 ;  /* 0x3f22f98305027820 */ /* 0x000fe20000400000 */
[----:B------:R-:W-:Y:S01]  /*16e0*/  ISETP.NE.AND P1, PT, R19, RZ, PT ;  /* 0x000000ff1300720c */ /* 0x000fe20003f25270 */
[C---:B------:R-:W-:Y:S01]  /*16f0*/  IMAD.SHL.U32 R20, R5.reuse, 0x100, RZ ;  /* 0x0000010005147824 */ /* 0x040fe200078e00ff */
[----:B------:R-:W-:Y:S01]  /*1700*/  FSETP.GE.AND P0, PT, |R5|, 105615, PT ;  /* 0x47ce47800500780b */ /* 0x000fe20003f06200 */
[----:B------:R-:W-:Y:S01]  /*1710*/  BSSY.RECONVERGENT B2, `(.L_x_145) ;  /* 0x000005a000027945 */ /* 0x000fe20003800200 */
[----:B------:R-:W-:Y:S01]  /*1720*/  IADD3 R31, PT, PT, -R9, 0x20, RZ ;  /* 0x00000020091f7810 */ /* 0x000fe20007ffe1ff */
[----:B------:R-:W0:Y:S01]  /*1730*/  F2I.NTZ R2, R2 ;  /* 0x0000000200027305 */ /* 0x000e220000203100 */
[----:B------:R-:W-:Y:S01]  /*1740*/  IMAD.MOV.U32 R33, RZ, RZ, R6 ;  /* 0x000000ffff217224 */ /* 0x000fe200078e0006 */
[----:B------:R-:W-:Y:S02]  /*1750*/  LOP3.LUT R20, R20, 0x80000000, RZ, 0xfc, !PT ;  /* 0x8000000014147812 */ /* 0x000fe400078efcff */
[----:B0-----:R-:W-:-:S04]  /*1760*/  SEL R32, R2, RZ, !P0 ;  /* 0x000000ff02207207 */ /* 0x001fc80004000000 */
[----:B------:R-:W-:Y:S01]  /*1770*/  MOV R29, R32 ;  /* 0x00000020001d7202 */ /* 0x000fe20000000f00 */
[----:B------:R-:W-:Y:S06]  /*1780*/  @P1 BRA `(.L_x_146) ;  /* 0x0000000400481947 */ /* 0x000fec0003800000 */
[----:B------:R-:W-:Y:S01]  /*1790*/  IMAD.MOV.U32 R33, RZ, RZ, RZ ;  /* 0x000000ffff217224 */ /* 0x000fe200078e00ff */
[----:B------:R-:W-:Y:S01]  /*17a0*/  UMOV UR4, URZ ;  /* 0x000000ff00047c82 */ /* 0x000fe20008000000 */
[----:B------:R-:W-:-:S07]  /*17b0*/  IMAD.MOV.U32 R29, RZ, RZ, RZ ;  /* 0x000000ffff1d7224 */ /* 0x000fce00078e00ff */
.L_x_147:
[----:B------:R-:W0:Y:S02]  /*17c0*/  LDC.64 R24, c[0x4][RZ] ;  /* 0x01000000ff187b82 */ /* 0x000e240000000a00 */
[----:B0-----:R-:W-:-:S05]  /*17d0*/  IMAD.WIDE.U32 R26, R29, 0x4, R24 ;  /* 0x000000041d1a7825 */ /* 0x001fca00078e0018 */
        /* <DEDUP_REMOVED lines=20> */
[C---:B------:R-:W-:Y:S01]  /*1920*/  ISETP.EQ.AND P2, PT, R10.reuse, -0x18, PT ;  /* 0xffffffe80a00780c */ /* 0x040fe20003f42270 */
[----:B------:R-:W-:Y:S01]  /*1930*/  BSSY.RECONVERGENT B3, `(.L_x_148) ;  /* 0x0000026000037945 */ /* 0x000fe20003800200 */
[C---:B------:R-:W-:Y:S02]  /*1940*/  ISETP.EQ.AND P3, PT, R10.reuse, -0x14, PT ;  /* 0xffffffec0a00780c */ /* 0x040fe40003f62270 */
[C---:B------:R-:W-:Y:S02]  /*1950*/  ISETP.EQ.AND P0, PT, R10.reuse, -0x10, PT ;  /* 0xfffffff00a00780c */ /* 0x040fe40003f02270 */
[C---:B------:R-:W-:Y:S02]  /*1960*/  ISETP.EQ.AND P1, PT, R10.reuse, -0xc, PT ;  /* 0xfffffff40a00780c */ /* 0x040fe40003f22270 */
[----:B------:R-:W-:Y:S02]  /*1970*/  ISETP.NE.AND P6, PT, R9, RZ, PT ;  /* 0x000000ff0900720c */ /* 0x000fe40003fc5270 */
[----:B------:R-:W-:-:S02]  /*1980*/  ISETP.EQ.AND P4, PT, R10, RZ, PT ;  /* 0x000000ff0a00720c */ /* 0x000fc40003f82270 */
[C---:B------:R-:W-:Y:S01]  /*1990*/  ISETP.EQ.AND P5, PT, R10.reuse, 0x4, PT ;  /* 0x000000040a00780c */ /* 0x040fe20003fa2270 */
[----:B------:R-:W-:Y:S01]  /*19a0*/  @P2 IMAD.MOV.U32 R2, RZ, RZ, R13 ;  /* 0x000000ffff022224 */ /* 0x000fe200078e000d */
[C---:B------:R-:W-:Y:S01]  /*19b0*/  ISETP.EQ.AND P2, PT, R10.reuse, -0x8, PT ;  /* 0xfffffff80a00780c */ /* 0x040fe20003f42270 */
[--C-:B------:R-:W-:Y:S01]  /*19c0*/  @P3 IMAD.MOV.U32 R2, RZ, RZ, R14.reuse ;  /* 0x000000ffff023224 */ /* 0x100fe200078e000e */
[----:B------:R-:W-:Y:S01]  /*19d0*/  @P3 MOV R24, R13 ;  /* 0x0000000d00183202 */ /* 0x000fe20000000f00 */
[----:B------:R-:W-:Y:S01]  /*19e0*/  @P0 IMAD.MOV.U32 R24, RZ, RZ, R14 ;  /* 0x000000ffff180224 */ /* 0x000fe200078e000e */
[----:B------:R-:W-:Y:S01]  /*19f0*/  ISETP.EQ.AND P3, PT, R10, -0x4, PT ;  /* 0xfffffffc0a00780c */ /* 0x000fe20003f62270 */
[--C-:B------:R-:W-:Y:S02]  /*1a00*/  @P0 IMAD.MOV.U32 R2, RZ, RZ, R15.reuse ;  /* 0x000000ffff020224 */ /* 0x100fe400078e000f */
[----:B------:R-:W-:Y:S02]  /*1a10*/  @P1 IMAD.MOV.U32 R24, RZ, RZ, R15 ;  /* 0x000000ffff181224 */ /* 0x000fe400078e000f */
[----:B------:R-:W-:-:S04]  /*1a20*/  @P1 IMAD.MOV.U32 R2, RZ, RZ, R16 ;  /* 0x000000ffff021224 */ /* 0x000fc800078e0010 */
[----:B------:R-:W-:Y:S01]  /*1a30*/  @P2 MOV R24, R16 ;  /* 0x0000001000182202 */ /* 0x000fe20000000f00 */
[----:B------:R-:W-:-:S03]  /*1a40*/  @P2 IMAD.MOV.U32 R2, RZ, RZ, R17 ;  /* 0x000000ffff022224 */ /* 0x000fc600078e0011 */
[----:B------:R-:W-:Y:S02]  /*1a50*/  @P3 IMAD.MOV.U32 R24, RZ, RZ, R17 ;  /* 0x000000ffff183224 */ /* 0x000fe400078e0011 */
[--C-:B------:R-:W-:Y:S02]  /*1a60*/  @P3 IMAD.MOV.U32 R2, RZ, RZ, R18.reuse ;  /* 0x000000ffff023224 */ /* 0x100fe400078e0012 */
[----:B------:R-:W-:Y:S01]  /*1a70*/  @P4 IMAD.MOV.U32 R24, RZ, RZ, R18 ;  /* 0x000000ffff184224 */ /* 0x000fe200078e0012 */
[----:B------:R-:W-:Y:S01]  /*1a80*/  @P5 MOV R24, R33 ;  /* 0x0000002100185202 */ /* 0x000fe20000000f00 */
[----:B------:R-:W-:Y:S01]  /*1a90*/  @P4 IMAD.MOV.U32 R2, RZ, RZ, R33 ;  /* 0x000000ffff024224 */ /* 0x000fe200078e0021 */
[----:B------:R-:W-:Y:S06]  /*1aa0*/  @!P6 BRA `(.L_x_149) ;  /* 0x000000000038e947 */ /* 0x000fec0003800000 */
[----:B------:R-:W-:Y:S01]  /*1ab0*/  @P0 IMAD.MOV.U32 R28, RZ, RZ, R13 ;  /* 0x000000ffff1c0224 */ /* 0x000fe200078e000d */
[----:B------:R-:W-:Y:S01]  /*1ac0*/  ISETP.EQ.AND P0, PT, R10, 0x8, PT ;  /* 0x000000080a00780c */ /* 0x000fe20003f02270 */
[----:B------:R-:W-:Y:S01]  /*1ad0*/  @P1 IMAD.MOV.U32 R28, RZ, RZ, R14 ;  /* 0x000000ffff1c1224 */ /* 0x000fe200078e000e */
[-C--:B------:R-:W-:Y:S01]  /*1ae0*/  SHF.L.U32 R2, R2, R9.reuse, RZ ;  /* 0x0000000902027219 */ /* 0x080fe200000006ff */
[----:B------:R-:W-:Y:S01]  /*1af0*/  @P2 IMAD.MOV.U32 R28, RZ, RZ, R15 ;  /* 0x000000ffff1c2224 */ /* 0x000fe200078e000f */
[----:B------:R-:W-:Y:S01]  /*1b00*/  SHF.L.U32 R26, R24, R9, RZ ;  /* 0x00000009181a7219 */ /* 0x000fe200000006ff */
[----:B------:R-:W-:Y:S01]  /*1b10*/  @P3 IMAD.MOV.U32 R28, RZ, RZ, R16 ;  /* 0x000000ffff1c3224 */ /* 0x000fe200078e0010 */
[----:B------:R-:W-:Y:S01]  /*1b20*/  SHF.R.U32.HI R25, RZ, R31, R24 ;  /* 0x0000001fff197219 */ /* 0x000fe20000011618 */
[----:B------:R-:W-:Y:S01]  /*1b30*/  @P4 IMAD.MOV.U32 R28, RZ, RZ, R17 ;  /* 0x000000ffff1c4224 */ /* 0x000fe200078e0011 */
[----:B------:R-:W-:-:S03]  /*1b40*/  @P5 MOV R28, R18 ;  /* 0x00000012001c5202 */ /* 0x000fc60000000f00 */
[----:B------:R-:W-:Y:S02]  /*1b50*/  IMAD.IADD R2, R2, 0x1, R25 ;  /* 0x0000000102027824 */ /* 0x000fe400078e0219 */
[----:B------:R-:W-:-:S05]  /*1b60*/  @P0 IMAD.MOV.U32 R28, RZ, RZ, R33 ;  /* 0x000000ffff1c0224 */ /* 0x000fca00078e0021 */
[----:B------:R-:W-:-:S05]  /*1b70*/  SHF.R.U32.HI R27, RZ, R31, R28 ;  /* 0x0000001fff1b7219 */ /* 0x000fca000001161c */
[----:B------:R-:W-:-:S07]  /*1b80*/  IMAD.IADD R24, R26, 0x1, R27 ;  /* 0x000000011a187824 */ /* 0x000fce00078e021b */
.L_x_149:
[----:B------:R-:W-:Y:S05]  /*1b90*/  BSYNC.RECONVERGENT B3 ;  /* 0x0000000000037941 */ /* 0x000fea0003800200 */
.L_x_148:
        /* <DEDUP_REMOVED lines=13> */
[----:B------:R-:W-:Y:S01]  /*1c70*/  @!P0 IMAD.MOV R29, RZ, RZ, -R29 ;  /* 0x000000ffff1d8224 */ /* 0x000fe200078e0a1d */
[----:B0-----:R-:W-:-:S10]  /*1c80*/  DMUL R26, R24, UR4 ;  /* 0x00000004181a7c28 */ /* 0x001fd40008000000 */
[----:B------:R-:W0:Y:S02]  /*1c90*/  F2F.F32.F64 R26, R26 ;  /* 0x0000001a001a7310 */ /* 0x000e240000301000 */
[----:B0-----:R-:W-:-:S07]  /*1ca0*/  FSEL R33, -R26, R26, !P1 ;  /* 0x0000001a1a217208 */ /* 0x001fce0004800100 */
.L_x_146:
[----:B------:R-:W-:Y:S05]  /*1cb0*/  BSYNC.RECONVERGENT B2 ;  /* 0x0000000000027941 */ /* 0x000fea0003800200 */
.L_x_145:
[----:B------:R-:W-:Y:S01]  /*1cc0*/  MOV R2, 0x37cbac00 ;  /* 0x37cbac0000027802 */ /* 0x000fe20000000f00 */
[----:B------:R-:W-:Y:S01]  /*1cd0*/  FMUL R25, R33, R33 ;  /* 0x0000002121197220 */ /* 0x000fe20000400000 */
[----:B------:R-:W-:Y:S01]  /*1ce0*/  LOP3.LUT R26, R29, 0x1, RZ, 0xc0, !PT ;  /* 0x000000011d1a7812 */ /* 0x000fe200078ec0ff */
[----:B------:R-:W-:Y:S01]  /*1cf0*/  IMAD.MOV.U32 R28, RZ, RZ, 0x3c0885e4 ;  /* 0x3c0885e4ff1c7424 */ /* 0x000fe200078e00ff */
[----:B------:R-:W-:Y:S01]  /*1d00*/  ISETP.NE.AND P2, PT, R19, RZ, PT ;  /* 0x000000ff1300720c */ /* 0x000fe20003f45270 */
[----:B------:R-:W-:Y:S01]  /*1d10*/  FFMA R24, R25, R2, -0.0013887860113754868507 ;  /* 0xbab607ed19187423 */ /* 0x000fe20000000002 */
[----:B------:R-:W-:Y:S01]  /*1d20*/  ISETP.NE.U32.AND P0, PT, R26, 0x1, PT ;  /* 0x000000011a00780c */ /* 0x000fe20003f05070 */
[----:B------:R-:W-:Y:S01]  /*1d30*/  VIADD R27, R29, 0x1 ;  /* 0x000000011d1b7836 */ /* 0x000fe20000000000 */
[----:B------:R-:W-:Y:S01]  /*1d40*/  BSSY.RECONVERGENT B2, `(.L_x_150) ;  /* 0x0000060000027945 */ /* 0x000fe20003800200 */
[----:B------:R-:W-:Y:S01]  /*1d50*/  IMAD.MOV.U32 R29, RZ, RZ, 0x3e2aaaa8 ;  /* 0x3e2aaaa8ff1d7424 */ /* 0x000fe200078e00ff */
[----:B------:R-:W-:-:S02]  /*1d60*/  FSEL R26, R24, -0.00019574658654164522886, P0 ;  /* 0xb94d4153181a7808 */ /* 0x000fc40000000000 */
[----:B------:R-:W-:Y:S02]  /*1d70*/  FSEL R34, R28, 0.041666727513074874878, !P0 ;  /* 0x3d2aaabb1c227808 */ /* 0x000fe40004000000 */
[----:B------:R-:W-:Y:S02]  /*1d80*/  LOP3.LUT P1, RZ, R27, 0x2, RZ, 0xc0, !PT ;  /* 0x000000021bff7812 */ /* 0x000fe4000782c0ff */
[----:B------:R-:W-:Y:S01]  /*1d90*/  FSEL R24, R33, 1, !P0 ;  /* 0x3f80000021187808 */ /* 0x000fe20004000000 */
[----:B------:R-:W-:Y:S01]  /*1da0*/  FFMA R26, R25, R26, R34 ;  /* 0x0000001a191a7223 */ /* 0x000fe20000000022 */
[----:B------:R-:W-:Y:S01]  /*1db0*/  FSEL R27, -R29, -0.4999999701976776123, !P0 ;  /* 0xbeffffff1d1b7808 */ /* 0x000fe20004000100 */
[----:B------:R-:W-:Y:S02]  /*1dc0*/  IMAD.MOV.U32 R34, RZ, RZ, R6 ;  /* 0x000000ffff227224 */ /* 0x000fe400078e0006 */
[C---:B------:R-:W-:Y:S02]  /*1dd0*/  FFMA R33, R25.reuse, R24, RZ ;  /* 0x0000001819217223 */ /* 0x040fe400000000ff */
[----:B------:R-:W-:-:S04]  /*1de0*/  FFMA R26, R25, R26, R27 ;  /* 0x0000001a191a7223 */ /* 0x000fc8000000001b */
[----:B------:R-:W-:-:S04]  /*1df0*/  FFMA R33, R33, R26, R24 ;  /* 0x0000001a21217223 */ /* 0x000fc80000000018 */
[----:B------:R-:W-:Y:S01]  /*1e00*/  @P1 FADD R33, RZ, -R33 ;  /* 0x80000021ff211221 */ /* 0x000fe20000000000 */
[----:B------:R-:W-:Y:S06]  /*1e10*/  @P2 BRA `(.L_x_151) ;  /* 0x0000000400482947 */ /* 0x000fec0003800000 */
[----:B------:R-:W-:Y:S02]  /*1e20*/  HFMA2 R35, -RZ, RZ, 0, 0 ;  /* 0x00000000ff237431 */ /* 0x000fe400000001ff */
[----:B------:R-:W-:Y:S01]  /*1e30*/  IMAD.MOV.U32 R37, RZ, RZ, RZ ;  /* 0x000000ffff257224 */ /* 0x000fe200078e00ff */
[----:B------:R-:W-:-:S06]  /*1e40*/  UMOV UR4, URZ ;  /* 0x000000ff00047c82 */ /* 0x000fcc0008000000 */
.L_x_152:
        /* <DEDUP_REMOVED lines=11> */
[----:B------:R-:W-:Y:S01]  /*1f00*/  IADD3.X R37, PT, PT, R25, UR4, RZ, P1, !PT ;  /* 0x0000000419257c10 */ /* 0x000fe20008ffe4ff */
[--C-:B------:R-:W-:Y:S01]  /*1f10*/  @P0 IMAD.MOV.U32 R14, RZ, RZ, R24.reuse ;  /* 0x000000ffff0e0224 */ /* 0x100fe200078e0018 */
[----:B------:R-:W-:Y:S01]  /*1f20*/  ISETP.NE.AND P0, PT, R35, 0x6, PT ;  /* 0x000000062300780c */ /* 0x000fe20003f05270 */
[--C-:B------:R-:W-:Y:S01]  /*1f30*/  @P4 IMAD.MOV.U32 R13, RZ, RZ, R24.reuse ;  /* 0x000000ffff0d4224 */ /* 0x100fe200078e0018 */
[C---:B------:R-:W-:Y:S01]  /*1f40*/  ISETP.EQ.AND P1, PT, R32.reuse, 0x8, PT ;  /* 0x000000082000780c */ /* 0x040fe20003f22270 */
[----:B------:R-:W-:Y:S01]  /*1f50*/  @P3 IMAD.MOV.U32 R17, RZ, RZ, R24 ;  /* 0x000000ffff113224 */ /* 0x000fe200078e0018 */
[----:B------:R-:W-:Y:S02]  /*1f60*/  ISETP.EQ.AND P4, PT, R32, 0x14, PT ;  /* 0x000000142000780c */ /* 0x000fe40003f82270 */
[----:B------:R-:W-:-:S09]  /*1f70*/  @P2 MOV R16, R24 ;  /* 0x0000001800102202 */ /* 0x000fd20000000f00 */
        /* <DEDUP_REMOVED lines=11> */
[--C-:B------:R-:W-:Y:S01]  /*2030*/  @P2 IMAD.MOV.U32 R32, RZ, RZ, R13.reuse ;  /* 0x000000ffff202224 */ /* 0x100fe200078e000d */
[C---:B------:R-:W-:Y:S01]  /*2040*/  ISETP.EQ.AND P2, PT, R10.reuse, -0x8, PT ;  /* 0xfffffff80a00780c */ /* 0x040fe20003f42270 */
[----:B------:R-:W-:Y:S02]  /*2050*/  @P3 IMAD.MOV.U32 R24, RZ, RZ, R13 ;  /* 0x000000ffff183224 */ /* 0x000fe400078e000d */
[----:B------:R-:W-:Y:S01]  /*2060*/  @P3 IMAD.MOV.U32 R32, RZ, RZ, R14 ;  /* 0x000000ffff203224 */ /* 0x000fe200078e000e */
[----:B------:R-:W-:Y:S01]  /*2070*/  ISETP.EQ.AND P3, PT, R10, -0x4, PT ;  /* 0xfffffffc0a00780c */ /* 0x000fe20003f62270 */
[--C-:B------:R-:W-:Y:S01]  /*2080*/  @P0 IMAD.MOV.U32 R32, RZ, RZ, R15.reuse ;  /* 0x000000ffff200224 */ /* 0x100fe200078e000f */
[----:B------:R-:W-:Y:S01]  /*2090*/  @P0 MOV R24, R14 ;  /* 0x0000000e00180202 */ /* 0x000fe20000000f00 */
[----:B------:R-:W-:Y:S02]  /*20a0*/  @P1 IMAD.MOV.U32 R24, RZ, RZ, R15 ;  /* 0x000000ffff181224 */ /* 0x000fe400078e000f */
[----:B------:R-:W-:-:S04]  /*20b0*/  @P1 IMAD.MOV.U32 R32, RZ, RZ, R16 ;  /* 0x000000ffff201224 */ /* 0x000fc800078e0010 */
[----:B------:R-:W-:Y:S02]  /*20c0*/  @P2 IMAD.MOV.U32 R24, RZ, RZ, R16 ;  /* 0x000000ffff182224 */ /* 0x000fe400078e0010 */
[----:B------:R-:W-:Y:S02]  /*20d0*/  @P2 IMAD.MOV.U32 R32, RZ, RZ, R17 ;  /* 0x000000ffff202224 */ /* 0x000fe400078e0011 */
[----:B------:R-:W-:Y:S01]  /*20e0*/  @P3 MOV R24, R17 ;  /* 0x0000001100183202 */ /* 0x000fe20000000f00 */
[--C-:B------:R-:W-:Y:S02]  /*20f0*/  @P3 IMAD.MOV.U32 R32, RZ, RZ, R18.reuse ;  /* 0x000000ffff203224 */ /* 0x100fe400078e0012 */
[----:B------:R-:W-:Y:S02]  /*2100*/  @P4 IMAD.MOV.U32 R24, RZ, RZ, R18 ;  /* 0x000000ffff184224 */ /* 0x000fe400078e0012 */
[--C-:B------:R-:W-:Y:S02]  /*2110*/  @P4 IMAD.MOV.U32 R32, RZ, RZ, R37.reuse ;  /* 0x000000ffff204224 */ /* 0x100fe400078e0025 */
[----:B------:R-:W-:Y:S01]  /*2120*/  @P5 IMAD.MOV.U32 R24, RZ, RZ, R37 ;  /* 0x000000ffff185224 */ /* 0x000fe200078e0025 */
[----:B------:R-:W-:Y:S06]  /*2130*/  @!P6 BRA `(.L_x_154) ;  /* 0x000000000038e947 */ /* 0x000fec0003800000 */
[----:B------:R-:W-:Y:S01]  /*2140*/  @P0 IMAD.MOV.U32 R26, RZ, RZ, R13 ;  /* 0x000000ffff1a0224 */ /* 0x000fe200078e000d */
[----:B------:R-:W-:Y:S02]  /*2150*/  ISETP.EQ.AND P0, PT, R10, 0x8, PT ;  /* 0x000000080a00780c */ /* 0x000fe40003f02270 */
[----:B------:R-:W-:Y:S01]  /*2160*/  @P1 MOV R26, R14 ;  /* 0x0000000e001a1202 */ /* 0x000fe20000000f00 */
[----:B------:R-:W-:Y:S01]  /*2170*/  @P2 IMAD.MOV.U32 R26, RZ, RZ, R15 ;  /* 0x000000ffff1a2224 */ /* 0x000fe200078e000f */
[----:B------:R-:W-:Y:S01]  /*2180*/  SHF.R.U32.HI R25, RZ, R31, R24 ;  /* 0x0000001fff197219 */ /* 0x000fe20000011618 */
[----:B------:R-:W-:Y:S01]  /*2190*/  @P3 IMAD.MOV.U32 R26, RZ, RZ, R16 ;  /* 0x000000ffff1a3224 */ /* 0x000fe200078e0010 */
[-C--:B------:R-:W-:Y:S01]  /*21a0*/  SHF.L.U32 R24, R24, R9.reuse, RZ ;  /* 0x0000000918187219 */ /* 0x080fe200000006ff */
[----:B------:R-:W-:Y:S01]  /*21b0*/  @P4 IMAD.MOV.U32 R26, RZ, RZ, R17 ;  /* 0x000000ffff1a4224 */ /* 0x000fe200078e0011 */
[----:B------:R-:W-:Y:S01]  /*21c0*/  SHF.L.U32 R32, R32, R9, RZ ;  /* 0x0000000920207219 */ /* 0x000fe200000006ff */
[----:B------:R-:W-:-:S03]  /*21d0*/  @P5 IMAD.MOV.U32 R26, RZ, RZ, R18 ;  /* 0x000000ffff1a5224 */ /* 0x000fc600078e0012 */
[----:B------:R-:W-:Y:S01]  /*21e0*/  IADD3 R32, PT, PT, R32, R25, RZ ;  /* 0x0000001920207210 */ /* 0x000fe20007ffe0ff */
[----:B------:R-:W-:-:S05]  /*21f0*/  @P0 IMAD.MOV.U32 R26, RZ, RZ, R37 ;  /* 0x000000ffff1a0224 */ /* 0x000fca00078e0025 */
[----:B------:R-:W-:-:S05]  /*2200*/  SHF.R.U32.HI R31, RZ, R31, R26 ;  /* 0x0000001fff1f7219 */ /* 0x000fca000001161a */
[----:B------:R-:W-:-:S07]  /*2210*/  IMAD.IADD R24, R24, 0x1, R31 ;  /* 0x0000000118187824 */ /* 0x000fce00078e021f */
.L_x_154:
[----:B------:R-:W-:Y:S05]  /*2220*/  BSYNC.RECONVERGENT B3 ;  /* 0x0000000000037941 */ /* 0x000fea0003800200 */
.L_x_153:
        /* <DEDUP_REMOVED lines=17> */
.L_x_151:
[----:B------:R-:W-:Y:S05]  /*2340*/  BSYNC.RECONVERGENT B2 ;  /* 0x0000000000027941 */ /* 0x000fea0003800200 */
.L_x_150:
[----:B------:R-:W-:Y:S01]  /*2350*/  FMUL R25, R34, R34 ;  /* 0x0000002222197220 */ /* 0x000fe20000400000 */
[----:B------:R-:W-:Y:S01]  /*2360*/  LOP3.LUT R26, R32, 0x1, RZ, 0xc0, !PT ;  /* 0x00000001201a7812 */ /* 0x000fe200078ec0ff */
[----:B------:R-:W0:Y:S01]  /*2370*/  LDC R31, c[0x0][0x3a8] ;  /* 0x0000ea00ff1f7b82 */ /* 0x000e220000000800 */
[----:B------:R-:W-:Y:S01]  /*2380*/  ISETP.NE.AND P2, PT, R30, RZ, PT ;  /* 0x000000ff1e00720c */ /* 0x000fe20003f45270 */
[----:B------:R-:W-:Y:S01]  /*2390*/  FFMA R24, R25, R2, -0.0013887860113754868507 ;  /* 0xbab607ed19187423 */ /* 0x000fe20000000002 */
[----:B------:R-:W-:Y:S01]  /*23a0*/  ISETP.NE.U32.AND P0, PT, R26, 0x1, PT ;  /* 0x000000011a00780c */ /* 0x000fe20003f05070 */
[----:B------:R-:W-:Y:S01]  /*23b0*/  BSSY.RECONVERGENT B2, `(.L_x_155) ;  /* 0x0000131000027945 */ /* 0x000fe20003800200 */
[----:B------:R-:W-:Y:S02]  /*23c0*/  LOP3.LUT P1, RZ, R32, 0x2, RZ, 0xc0, !PT ;  /* 0x0000000220ff7812 */ /* 0x000fe4000782c0ff */
[----:B------:R-:W-:Y:S01]  /*23d0*/  FSEL R24, R24, -0.00019574658654164522886, !P0 ;  /* 0xb94d415318187808 */ /* 0x000fe20004000000 */
[----:B------:R-:W1:Y:S01]  /*23e0*/  LDC R30, c[0x0][0x3a4] ;  /* 0x0000e900ff1e7b82 */ /* 0x000e620000000800 */
[----:B------:R-:W-:-:S02]  /*23f0*/  FSEL R26, R28, 0.041666727513074874878, P0 ;  /* 0x3d2aaabb1c1a7808 */ /* 0x000fc40000000000 */
[----:B------:R-:W-:-:S03]  /*2400*/  FSEL R27, -R29, -0.4999999701976776123, P0 ;  /* 0xbeffffff1d1b7808 */ /* 0x000fc60000000100 */
[----:B------:R-:W-:Y:S01]  /*2410*/  FFMA R26, R25, R24, R26 ;  /* 0x00000018191a7223 */ /* 0x000fe2000000001a */
[----:B------:R-:W-:-:S03]  /*2420*/  FSEL R24, R34, 1, P0 ;  /* 0x3f80000022187808 */ /* 0x000fc60000000000 */
[C---:B------:R-:W-:Y:S02]  /*2430*/  FFMA R26, R25.reuse, R26, R27 ;  /* 0x0000001a191a7223 */ /* 0x040fe4000000001b */
[----:B------:R-:W-:-:S04]  /*2440*/  FFMA R25, R25, R24, RZ ;  /* 0x0000001819197223 */ /* 0x000fc800000000ff */
[----:B------:R-:W-:Y:S01]  /*2450*/  FFMA R24, R25, R26, R24 ;  /* 0x0000001a19187223 */ /* 0x000fe20000000018 */
[----:B0-----:R-:W-:-:S03]  /*2460*/  FMUL R26, R31, -0.5 ;  /* 0xbf0000001f1a7820 */ /* 0x001fc60000400000 */
[----:B------:R-:W-:Y:S01]  /*2470*/  @P1 FADD R24, RZ, -R24 ;  /* 0x80000018ff181221 */ /* 0x000fe20000000000 */
[----:B-1----:R-:W-:-:S03]  /*2480*/  FMUL R25, R30, -0.5 ;  /* 0xbf0000001e197820 */ /* 0x002fc60000400000 */
[C---:B------:R-:W-:Y:S01]  /*2490*/  FMUL R30, R24.reuse, R26 ;  /* 0x0000001a181e7220 */ /* 0x040fe20000400000 */
[----:B------:R-:W-:-:S03]  /*24a0*/  FMUL R27, R24, R25 ;  /* 0x00000019181b7220 */ /* 0x000fc60000400000 */
[C---:B------:R-:W-:Y:S01]  /*24b0*/  FFMA R30, R33.reuse, R25, -R30 ;  /* 0x00000019211e7223 */ /* 0x040fe2000000081e */
[----:B------:R-:W-:-:S03]  /*24c0*/  FFMA R27, R33, R26, R27 ;  /* 0x0000001a211b7223 */ /* 0x000fc6000000001b */
[----:B------:R-:W-:Y:S01]  /*24d0*/  FADD R31, R3, R30 ;  /* 0x0000001e031f7221 */ /* 0x000fe20000000000 */
[----:B------:R-:W-:Y:S01]  /*24e0*/  FADD R30, R4, R27 ;  /* 0x0000001b041e7221 */ /* 0x000fe20000000000 */
[----:B------:R-:W-:Y:S06]  /*24f0*/  @P2 BRA `(.L_x_156) ;  /* 0x0000000000582947 */ /* 0x000fec0003800000 */
[----:B------:R0:W5:Y:S01]  /*2500*/  LDG.E R2, desc[UR6][R22.64+0x8] ;  /* 0x0000080616027981 */ /* 0x000162000c1e1900 */
[----:B------:R-:W-:Y:S01]  /*2510*/  FADD R30, R30, -R11 ;  /* 0x8000000b1e1e7221 */ /* 0x000fe20000000000 */
[----:B------:R-:W-:Y:S01]  /*2520*/  FADD R31, R31, -R12 ;  /* 0x8000000c1f1f7221 */ /* 0x000fe20000000000 */
[----:B------:R-:W-:Y:S02]  /*2530*/  BSSY.RECONVERGENT B3, `(.L_x_157) ;  /* 0x0000010000037945 */ /* 0x000fe40003800200 */
        /* <DEDUP_REMOVED lines=8> */
[----:B-----5:R-:W-:Y:S05]  /*25c0*/  CALL.REL.NOINC `($__internal_4_$__cuda_sm20_sqrt_rn_f32_slowpath) ;  /* 0x0000007000d87944 */ /* 0x020fea0003c00000 */
[----:B------:R-:W-:Y:S01]  /*25d0*/  MOV R25, R27 ;  /* 0x0000001b00197202 */ /* 0x000fe20000000f00 */
[----:B------:R-:W-:Y:S06]  /*25e0*/  BRA `(.L_x_159) ;  /* 0x0000000000107947 */ /* 0x000fec0003800000 */
.L_x_158:
[----:B------:R-:W-:Y:S01]  /*25f0*/  FMUL.FTZ R25, R30, R27 ;  /* 0x0000001b1e197220 */ /* 0x000fe20000410000 */
[----:B------:R-:W-:-:S03]  /*2600*/  FMUL.FTZ R26, R27, 0.5 ;  /* 0x3f0000001b1a7820 */ /* 0x000fc60000410000 */
[----:B------:R-:W-:-:S04]  /*2610*/  FFMA R24, -R25, R25, R30 ;  /* 0x0000001919187223 */ /* 0x000fc8000000011e */
[----:B------:R-:W-:-:S07]  /*2620*/  FFMA R25, R24, R26, R25 ;  /* 0x0000001a18197223 */ /* 0x000fce0000000019 */
.L_x_159:
[----:B------:R-:W-:Y:S05]  /*2630*/  BSYNC.RECONVERGENT B3 ;  /* 0x0000000000037941 */ /* 0x000fea0003800200 */
.L_x_157:
[----:B-----5:R-:W-:Y:S01]  /*2640*/  FADD R2, -R2, R25 ;  /* 0x0000001902027221 */ /* 0x020fe20000000100 */
[----:B------:R-:W-:Y:S06]  /*2650*/  BRA `(.L_x_160) ;  /* 0x0000001000187947 */ /* 0x000fec0003800000 */
.L_x_156:
[----:B------:R-:W2:Y:S04]  /*2660*/  LDG.E R37, desc[UR6][R22.64+0x18] ;  /* 0x0000180616257981 */ /* 0x000ea8000c1e1900 */
        /* <DEDUP_REMOVED lines=21> */
[----:B------:R-:W-:Y:S01]  /*27c0*/  UMOV UR4, URZ ;  /* 0x000000ff00047c82 */ /* 0x000fe20008000000 */
[----:B------:R-:W-:-:S07]  /*27d0*/  LOP3.LUT R43, R24, 0x80000000, RZ, 0xfc, !PT ;  /* 0x80000000182b7812 */ /* 0x000fce00078efcff */
.L_x_163:
        /* <DEDUP_REMOVED lines=22> */
[----:B------:R-:W-:Y:S01]  /*2940*/  SHF.R.U32.HI R24, RZ, 0x17, R34 ;  /* 0x00000017ff187819 */ /* 0x000fe20000011622 */
[----:B------:R-:W-:Y:S03]  /*2950*/  BSSY.RECONVERGENT B4, `(.L_x_164) ;  /* 0x000002a000047945 */ /* 0x000fe60003800200 */
[----:B------:R-:W-:-:S05]  /*2960*/  LOP3.LUT R25, R24, 0xe0, RZ, 0xc0, !PT ;  /* 0x000000e018197812 */ /* 0x000fca00078ec0ff */
        /* <DEDUP_REMOVED lines=10> */
[C---:B------:R-:W-:Y:S01]  /*2a10*/  ISETP.EQ.AND P0, PT, R27.reuse, RZ, PT ;  /* 0x000000ff1b00720c */ /* 0x040fe20003f02270 */
[--C-:B------:R-:W-:Y:S01]  /*2a20*/  @P1 IMAD.MOV.U32 R38, RZ, RZ, R14.reuse ;  /* 0x000000ffff261224 */ /* 0x100fe200078e000e */
[----:B------:R-:W-:Y:S01]  /*2a30*/  @P1 MOV R25, R13 ;  /* 0x0000000d00191202 */ /* 0x000fe20000000f00 */
[----:B------:R-:W-:Y:S01]  /*2a40*/  @P4 IMAD.MOV.U32 R25, RZ, RZ, R14 ;  /* 0x000000ffff194224 */ /* 0x000fe200078e000e */
[----:B------:R-:W-:Y:S01]  /*2a50*/  ISETP.EQ.AND P1, PT, R27, -0x4, PT ;  /* 0xfffffffc1b00780c */ /* 0x000fe20003f22270 */
[--C-:B------:R-:W-:Y:S01]  /*2a60*/  @P3 IMAD.MOV.U32 R25, RZ, RZ, R15.reuse ;  /* 0x000000ffff193224 */ /* 0x100fe200078e000f */
[----:B------:R-:W-:Y:S01]  /*2a70*/  P2R R26, PR, RZ, 0x40 ;  /* 0x00000040ff1a7803 */ /* 0x000fe20000000000 */
[----:B------:R-:W-:Y:S01]  /*2a80*/  @P4 IMAD.MOV.U32 R38, RZ, RZ, R15 ;  /* 0x000000ffff264224 */ /* 0x000fe200078e000f */
[----:B------:R-:W-:Y:S01]  /*2a90*/  @P2 MOV R25, R16 ;  /* 0x0000001000192202 */ /* 0x000fe20000000f00 */
[----:B------:R-:W-:-:S02]  /*2aa0*/  @P3 IMAD.MOV.U32 R38, RZ, RZ, R16 ;  /* 0x000000ffff263224 */ /* 0x000fc400078e0010 */
[----:B------:R-:W-:-:S06]  /*2ab0*/  @P2 IMAD.MOV.U32 R38, RZ, RZ, R17 ;  /* 0x000000ffff262224 */ /* 0x000fcc00078e0011 */
[----:B------:R-:W-:Y:S02]  /*2ac0*/  @P1 IMAD.MOV.U32 R25, RZ, RZ, R17 ;  /* 0x000000ffff191224 */ /* 0x000fe400078e0011 */
[--C-:B------:R-:W-:Y:S01]  /*2ad0*/  @P0 IMAD.MOV.U32 R25, RZ, RZ, R18.reuse ;  /* 0x000000ffff190224 */ /* 0x100fe200078e0012 */
[----:B------:R-:W-:Y:S01]  /*2ae0*/  @P6 MOV R25, R39 ;  /* 0x0000002700196202 */ /* 0x000fe20000000f00 */
[----:B------:R-:W-:Y:S01]  /*2af0*/  @P1 IMAD.MOV.U32 R38, RZ, RZ, R18 ;  /* 0x000000ffff261224 */ /* 0x000fe200078e0012 */
[----:B------:R-:W-:Y:S01]  /*2b00*/  LOP3.LUT P6, RZ, R24, 0x1f, RZ, 0xc0, !PT ;  /* 0x0000001f18ff7812 */ /* 0x000fe200078cc0ff */
[----:B------:R-:W-:-:S12]  /*2b10*/  @P0 IMAD.MOV.U32 R38, RZ, RZ, R39 ;  /* 0x000000ffff260224 */ /* 0x000fd800078e0027 */
[----:B------:R-:W-:Y:S05]  /*2b20*/  @!P6 BRA `(.L_x_165) ;  /* 0x000000000030e947 */ /* 0x000fea0003800000 */
[----:B------:R-:W-:Y:S01]  /*2b30*/  @P4 IMAD.MOV.U32 R26, RZ, RZ, R13 ;  /* 0x000000ffff1a4224 */ /* 0x000fe200078e000d */
[C---:B------:R-:W-:Y:S01]  /*2b40*/  ISETP.EQ.AND P6, PT, R27.reuse, 0x4, PT ;  /* 0x000000041b00780c */ /* 0x040fe20003fc2270 */
[----:B------:R-:W-:Y:S01]  /*2b50*/  @P3 IMAD.MOV.U32 R26, RZ, RZ, R14 ;  /* 0x000000ffff1a3224 */ /* 0x000fe200078e000e */
[----:B------:R-:W-:Y:S01]  /*2b60*/  LOP3.LUT R24, R24, 0x1f, RZ, 0xc0, !PT ;  /* 0x0000001f18187812 */ /* 0x000fe200078ec0ff */
[----:B------:R-:W-:Y:S01]  /*2b70*/  @P2 IMAD.MOV.U32 R26, RZ, RZ, R15 ;  /* 0x000000ffff1a2224 */ /* 0x000fe200078e000f */
[----:B------:R-:W-:Y:S01]  /*2b80*/  ISETP.EQ.AND P2, PT, R27, 0x8, PT ;  /* 0x000000081b00780c */ /* 0x000fe20003f42270 */
[----:B------:R-:W-:Y:S01]  /*2b90*/  @P1 IMAD.MOV.U32 R26, RZ, RZ, R16 ;  /* 0x000000ffff1a1224 */ /* 0x000fe200078e0010 */
[----:B------:R-:W-:Y:S01]  /*2ba0*/  SHF.L.W.U32.HI R38, R25, R24, R38 ;  /* 0x0000001819267219 */ /* 0x000fe20000010e26 */
[----:B------:R-:W-:-:S06]  /*2bb0*/  @P0 IMAD.MOV.U32 R26, RZ, RZ, R17 ;  /* 0x000000ffff1a0224 */ /* 0x000fcc00078e0011 */
[----:B------:R-:W-:-:S04]  /*2bc0*/  @P6 MOV R26, R18 ;  /* 0x00000012001a6202 */ /* 0x000fc80000000f00 */
[----:B------:R-:W-:-:S05]  /*2bd0*/  @P2 IMAD.MOV.U32 R26, RZ, RZ, R39 ;  /* 0x000000ffff1a2224 */ /* 0x000fca00078e0027 */
[----:B------:R-:W-:-:S07]  /*2be0*/  SHF.L.W.U32.HI R25, R26, R24, R25 ;  /* 0x000000181a197219 */ /* 0x000fce0000010e19 */
.L_x_165:
[----:B------:R-:W-:Y:S05]  /*2bf0*/  BSYNC.RECONVERGENT B4 ;  /* 0x0000000000047941 */ /* 0x000fea0003800200 */
.L_x_164:
        /* <DEDUP_REMOVED lines=18> */
.L_x_162:
[----:B------:R-:W-:Y:S05]  /*2d20*/  BSYNC.RECONVERGENT B3 ;  /* 0x0000000000037941 */ /* 0x000fea0003800200 */
.L_x_161:
[----:B------:R-:W-:Y:S01]  /*2d30*/  FMUL R27, R25, R25 ;  /* 0x00000019191b7220 */ /* 0x000fe20000400000 */
[C---:B------:R-:W-:Y:S01]  /*2d40*/  LOP3.LUT R26, R39.reuse, 0x1, RZ, 0xc0, !PT ;  /* 0x00000001271a7812 */ /* 0x040fe200078ec0ff */
[----:B------:R-:W-:Y:S01]  /*2d50*/  VIADD R38, R39, 0x1 ;  /* 0x0000000127267836 */ /* 0x000fe20000000000 */
[----:B------:R-:W-:Y:S01]  /*2d60*/  BSSY.RECONVERGENT B3, `(.L_x_166) ;  /* 0x0000069000037945 */ /* 0x000fe20003800200 */
[----:B------:R-:W-:Y:S01]  /*2d70*/  FFMA R24, R27, R2, -0.0013887860113754868507 ;  /* 0xbab607ed1b187423 */ /* 0x000fe20000000002 */
[----:B------:R-:W-:Y:S02]  /*2d80*/  ISETP.NE.U32.AND P0, PT, R26, 0x1, PT ;  /* 0x000000011a00780c */ /* 0x000fe40003f05070 */
[----:B------:R-:W-:Y:S02]  /*2d90*/  LOP3.LUT P1, RZ, R38, 0x2, RZ, 0xc0, !PT ;  /* 0x0000000226ff7812 */ /* 0x000fe4000782c0ff */
[----:B------:R-:W-:Y:S02]  /*2da0*/  FSEL R24, R24, -0.00019574658654164522886, P0 ;  /* 0xb94d415318187808 */ /* 0x000fe40000000000 */
[----:B------:R-:W-:-:S02]  /*2db0*/  FSEL R26, R28, 0.041666727513074874878, !P0 ;  /* 0x3d2aaabb1c1a7808 */ /* 0x000fc40004000000 */
[----:B------:R-:W-:Y:S02]  /*2dc0*/  FSEL R38, R25, 1, !P0 ;  /* 0x3f80000019267808 */ /* 0x000fe40004000000 */
[----:B------:R-:W-:Y:S01]  /*2dd0*/  FSEL R39, -R29, -0.4999999701976776123, !P0 ;  /* 0xbeffffff1d277808 */ /* 0x000fe20004000100 */
[C---:B------:R-:W-:Y:S02]  /*2de0*/  FFMA R24, R27.reuse, R24, R26 ;  /* 0x000000181b187223 */ /* 0x040fe4000000001a */
[C---:B------:R-:W-:Y:S02]  /*2df0*/  FFMA R25, R27.reuse, R38, RZ ;  /* 0x000000261b197223 */ /* 0x040fe400000000ff */
[----:B------:R-:W-:-:S04]  /*2e00*/  FFMA R24, R27, R24, R39 ;  /* 0x000000181b187223 */ /* 0x000fc80000000027 */
[----:B------:R-:W-:-:S04]  /*2e10*/  FFMA R38, R25, R24, R38 ;  /* 0x0000001819267223 */ /* 0x000fc80000000026 */
[----:B------:R-:W-:Y:S01]  /*2e20*/  @P1 FADD R38, RZ, -R38 ;  /* 0x80000026ff261221 */ /* 0x000fe20000000000 */
[----:B------:R-:W-:Y:S06]  /*2e30*/  @!P5 BRA `(.L_x_167) ;  /* 0x00000004006cd947 */ /* 0x000fec0003800000 */
[----:B------:R-:W-:-:S13]  /*2e40*/  FSETP.NEU.AND P0, PT, |R37|, +INF , PT ;  /* 0x7f8000002500780b */ /* 0x000fda0003f0d200 */
[----:B------:R-:W-:Y:S01]  /*2e50*/  @!P0 FMUL R36, RZ, -R37 ;  /* 0x80000025ff248220 */ /* 0x000fe20000400000 */
[----:B------:R-:W-:Y:S01]  /*2e60*/  @!P0 MOV R35, RZ ;  /* 0x000000ff00238202 */ /* 0x000fe20000000f00 */
[----:B------:R-:W-:Y:S06]  /*2e70*/  @!P0 BRA `(.L_x_167) ;  /* 0x00000004005c8947 */ /* 0x000fec0003800000 */
[----:B------:R-:W-:Y:S01]  /*2e80*/  IMAD.SHL.U32 R24, R34, 0x100, RZ ;  /* 0x0000010022187824 */ /* 0x000fe200078e00ff */
[----:B------:R-:W-:Y:S01]  /*2e90*/  UMOV UR4, URZ ;  /* 0x000000ff00047c82 */ /* 0x000fe20008000000 */
[----:B------:R-:W-:Y:S02]  /*2ea0*/  IMAD.MOV.U32 R35, RZ, RZ, RZ ;  /* 0x000000ffff237224 */ /* 0x000fe400078e00ff */
[----:B------:R-:W-:Y:S01]  /*2eb0*/  IMAD.MOV.U32 R37, RZ, RZ, RZ ;  /* 0x000000ffff257224 */ /* 0x000fe200078e00ff */
[----:B------:R-:W-:-:S07]  /*2ec0*/  LOP3.LUT R39, R24, 0x80000000, RZ, 0xfc, !PT ;  /* 0x8000000018277812 */ /* 0x000fce00078efcff */
.L_x_168:
        /* <DEDUP_REMOVED lines=17> */
[--C-:B------:R-:W-:Y:S01]  /*2fe0*/  @P2 IMAD.MOV.U32 R16, RZ, RZ, R24.reuse ;  /* 0x000000ffff102224 */ /* 0x100fe200078e0018 */
[----:B------:R-:W-:Y:S01]  /*2ff0*/  ISETP.EQ.AND P0, PT, R36, 0x14, PT ;  /* 0x000000142400780c */ /* 0x000fe20003f02270 */
[----:B------:R-:W-:-:S12]  /*3000*/  @P1 IMAD.MOV.U32 R17, RZ, RZ, R24 ;  /* 0x000000ffff111224 */ /* 0x000fd800078e0018 */
[----:B------:R-:W-:Y:S01]  /*3010*/  @P0 IMAD.MOV.U32 R18, RZ, RZ, R24 ;  /* 0x000000ffff120224 */ /* 0x000fe200078e0018 */
[----:B------:R-:W-:Y:S06]  /*3020*/  @P5 BRA `(.L_x_168) ;  /* 0xfffffffc00a85947 */ /* 0x000fec000383ffff */
[----:B------:R-:W-:Y:S01]  /*3030*/  SHF.R.U32.HI R26, RZ, 0x17, R34 ;  /* 0x00000017ff1a7819 */ /* 0x000fe20000011622 */
[----:B------:R-:W-:Y:S03]  /*3040*/  BSSY.RECONVERGENT B4, `(.L_x_169) ;  /* 0x0000028000047945 */ /* 0x000fe60003800200 */
        /* <DEDUP_REMOVED lines=21> */
[--C-:B------:R-:W-:Y:S01]  /*31a0*/  @P2 IMAD.MOV.U32 R36, RZ, RZ, R17.reuse ;  /* 0x000000ffff242224 */ /* 0x100fe200078e0011 */
[----:B------:R-:W-:Y:S01]  /*31b0*/  @P3 MOV R36, R18 ;  /* 0x0000001200243202 */ /* 0x000fe20000000f00 */
[----:B------:R-:W-:Y:S02]  /*31c0*/  @P3 IMAD.MOV.U32 R24, RZ, RZ, R17 ;  /* 0x000000ffff183224 */ /* 0x000fe400078e0011 */
[----:B------:R-:W-:Y:S02]  /*31d0*/  @P4 IMAD.MOV.U32 R24, RZ, RZ, R18 ;  /* 0x000000ffff184224 */ /* 0x000fe400078e0012 */
[--C-:B------:R-:W-:Y:S02]  /*31e0*/  @P4 IMAD.MOV.U32 R36, RZ, RZ, R35.reuse ;  /* 0x000000ffff244224 */ /* 0x100fe400078e0023 */
[----:B------:R-:W-:Y:S01]  /*31f0*/  @P5 IMAD.MOV.U32 R24, RZ, RZ, R35 ;  /* 0x000000ffff185224 */ /* 0x000fe200078e0023 */
[----:B------:R-:W-:Y:S06]  /*3200*/  @!P6 BRA `(.L_x_170) ;  /* 0x00000000002ce947 */ /* 0x000fec0003800000 */
[----:B------:R-:W-:Y:S01]  /*3210*/  @P0 IMAD.MOV.U32 R25, RZ, RZ, R13 ;  /* 0x000000ffff190224 */ /* 0x000fe200078e000d */
[----:B------:R-:W-:Y:S01]  /*3220*/  ISETP.EQ.AND P0, PT, R27, 0x8, PT ;  /* 0x000000081b00780c */ /* 0x000fe20003f02270 */
[----:B------:R-:W-:Y:S01]  /*3230*/  @P1 IMAD.MOV.U32 R25, RZ, RZ, R14 ;  /* 0x000000ffff191224 */ /* 0x000fe200078e000e */
[----:B------:R-:W-:Y:S01]  /*3240*/  @P2 MOV R25, R15 ;  /* 0x0000000f00192202 */ /* 0x000fe20000000f00 */
[----:B------:R-:W-:Y:S01]  /*3250*/  @P3 IMAD.MOV.U32 R25, RZ, RZ, R16 ;  /* 0x000000ffff193224 */ /* 0x000fe200078e0010 */
[----:B------:R-:W-:Y:S01]  /*3260*/  LOP3.LUT R27, R26, 0x1f, RZ, 0xc0, !PT ;  /* 0x0000001f1a1b7812 */ /* 0x000fe200078ec0ff */
[----:B------:R-:W-:Y:S02]  /*3270*/  @P4 IMAD.MOV.U32 R25, RZ, RZ, R17 ;  /* 0x000000ffff194224 */ /* 0x000fe400078e0011 */
[----:B------:R-:W-:Y:S01]  /*3280*/  @P5 IMAD.MOV.U32 R25, RZ, RZ, R18 ;  /* 0x000000ffff195224 */ /* 0x000fe200078e0012 */
[----:B------:R-:W-:-:S05]  /*3290*/  SHF.L.W.U32.HI R36, R24, R27, R36 ;  /* 0x0000001b18247219 */ /* 0x000fca0000010e24 */
[----:B------:R-:W-:-:S05]  /*32a0*/  @P0 IMAD.MOV.U32 R25, RZ, RZ, R35 ;  /* 0x000000ffff190224 */ /* 0x000fca00078e0023 */
[----:B------:R-:W-:-:S07]  /*32b0*/  SHF.L.W.U32.HI R24, R25, R27, R24 ;  /* 0x0000001b19187219 */ /* 0x000fce0000010e18 */
.L_x_170:
[----:B------:R-:W-:Y:S05]  /*32c0*/  BSYNC.RECONVERGENT B4 ;  /* 0x0000000000047941 */ /* 0x000fea0003800200 */
.L_x_169:
        /* <DEDUP_REMOVED lines=18> */
.L_x_167:
[----:B------:R-:W-:Y:S05]  /*33f0*/  BSYNC.RECONVERGENT B3 ;  /* 0x0000000000037941 */ /* 0x000fea0003800200 */
.L_x_166:
[----:B------:R-:W-:Y:S01]  /*3400*/  FMUL R25, R36, R36 ;  /* 0x0000002424197220 */ /* 0x000fe20000400000 */
[C---:B------:R-:W-:Y:S01]  /*3410*/  LOP3.LUT R24, R35.reuse, 0x1, RZ, 0xc0, !PT ;  /* 0x0000000123187812 */ /* 0x040fe200078ec0ff */
[----:B------:R-:W-:Y:S01]  /*3420*/  FADD R30, R30, -R11 ;  /* 0x8000000b1e1e7221 */ /* 0x000fe20000000000 */
[----:B------:R-:W-:Y:S01]  /*3430*/  LOP3.LUT P1, RZ, R35, 0x2, RZ, 0xc0, !PT ;  /* 0x0000000223ff7812 */ /* 0x000fe2000782c0ff */
[----:B------:R-:W-:Y:S01]  /*3440*/  FFMA R2, R25, R2, -0.0013887860113754868507 ;  /* 0xbab607ed19027423 */ /* 0x000fe20000000002 */
[----:B------:R-:W-:Y:S01]  /*3450*/  ISETP.NE.U32.AND P0, PT, R24, 0x1, PT ;  /* 0x000000011800780c */ /* 0x000fe20003f05070 */
[----:B------:R-:W-:Y:S01]  /*3460*/  FADD R24, R31, -R12 ;  /* 0x8000000c1f187221 */ /* 0x000fe20000000000 */
[----:B------:R-:W-:Y:S02]  /*3470*/  BSSY.RECONVERGENT B3, `(.L_x_171) ;  /* 0x0000021000037945 */ /* 0x000fe40003800200 */
        /* <DEDUP_REMOVED lines=11> */
[-C--:B------:R-:W-:Y:S01]  /*3530*/  FFMA R2, R30, R38.reuse, R27 ;  /* 0x000000261e027223 */ /* 0x080fe2000000001b */
[----:B------:R-:W-:-:S03]  /*3540*/  FFMA R25, R24, R38, -R25 ;  /* 0x0000002618197223 */ /* 0x000fc60000000819 */
[----:B-----5:R-:W-:Y:S01]  /*3550*/  FFMA R33, R33, -0.5, |R2| ;  /* 0xbf00000021217823 */ /* 0x020fe20000000402 */
        /* <DEDUP_REMOVED lines=14> */
.L_x_172:
[----:B------:R-:W-:Y:S01]  /*3640*/  FMUL.FTZ R24, R25, R26 ;  /* 0x0000001a19187220 */ /* 0x000fe20000410000 */
[----:B------:R-:W-:-:S03]  /*3650*/  FMUL.FTZ R26, R26, 0.5 ;  /* 0x3f0000001a1a7820 */ /* 0x000fc60000410000 */
[----:B------:R-:W-:-:S04]  /*3660*/  FFMA R25, -R24, R24, R25 ;  /* 0x0000001818197223 */ /* 0x000fc80000000119 */
[----:B------:R-:W-:-:S07]  /*3670*/  FFMA R24, R25, R26, R24 ;  /* 0x0000001a19187223 */ /* 0x000fce0000000018 */
.L_x_173:
[----:B------:R-:W-:Y:S05]  /*3680*/  BSYNC.RECONVERGENT B3 ;  /* 0x0000000000037941 */ /* 0x000fea0003800200 */
.L_x_171:
[----:B------:R-:W-:-:S04]  /*3690*/  FMNMX R2, R2, R33, !PT ;  /* 0x0000002102027209 */ /* 0x000fc80007800000 */
[----:B------:R-:W-:-:S05]  /*36a0*/  FMNMX R25, RZ, R2, PT ;  /* 0x00000002ff197209 */ /* 0x000fca0003800000 */
[----:B------:R-:W-:-:S07]  /*36b0*/  FADD R2, R25, R24 ;  /* 0x0000001819027221 */ /* 0x000fce0000000000 */
.L_x_160:
[----:B------:R-:W-:Y:S05]  /*36c0*/  BSYNC.RECONVERGENT B2 ;  /* 0x0000000000027941 */ /* 0x000fea0003800200 */
.L_x_155:
[----:B------:R-:W0:Y:S01]  /*36d0*/  LDCU UR4, c[0x0][0x3ac] ;  /* 0x00007580ff0477ac */ /* 0x000e220008000800 */
[----:B------:R-:W-:-:S04]  /*36e0*/  PLOP3.LUT P1, PT, PT, PT, PT, 0x8, 0x80 ;  /* 0x000000000080781c */ /* 0x000fc80003f2e170 */
[----:B------:R-:W-:Y:S02]  /*36f0*/  P2R R38, PR, RZ, 0x2 ;  /* 0x00000002ff267803 */ /* 0x000fe40000000000 */
[----:B0-----:R-:W-:Y:S01]  /*3700*/  FSETP.GEU.AND P0, PT, R2, UR4, PT ;  /* 0x0000000402007c0b */ /* 0x001fe2000bf0e000 */
[----:B------:R-:W-:-:S12]  /*3710*/  IMAD.MOV.U32 R2, RZ, RZ, 0x1 ;  /* 0x00000001ff027424 */ /* 0x000fd800078e00ff */
[----:B------:R-:W-:Y:S05]  /*3720*/  @!P0 BRA `(.L_x_144) ;  /* 0x0000006000508947 */ /* 0x000fea0003800000 */
[----:B------:R-:W-:Y:S01]  /*3730*/  FMUL R24, R5, 0.63661974668502807617 ;  /* 0x3f22f98305187820 */ /* 0x000fe20000400000 */
[----:B------:R-:W-:Y:S01]  /*3740*/  ISETP.NE.AND P1, PT, R19, RZ, PT ;  /* 0x000000ff1300720c */ /* 0x000fe20003f25270 */
[----:B------:R-:W-:Y:S01]  /*3750*/  BSSY.RECONVERGENT B2, `(.L_x_174) ;  /* 0x000005b000027945 */ /* 0x000fe20003800200 */
[----:B------:R-:W-:Y:S02]  /*3760*/  FSETP.GE.AND P0, PT, |R5|, 105615, PT ;  /* 0x47ce47800500780b */ /* 0x000fe40003f06200 */
[----:B------:R-:W-:Y:S01]  /*3770*/  IADD3 R29, PT, PT, -R9, 0x20, RZ ;  /* 0x00000020091d7810 */ /* 0x000fe20007ffe1ff */
[----:B------:R-:W0:Y:S01]  /*3780*/  F2I.NTZ R24, R24 ;  /* 0x0000001800187305 */ /* 0x000e220000203100 */
[----:B------:R-:W-:Y:S02]  /*3790*/  MOV R31, R6 ;  /* 0x00000006001f7202 */ /* 0x000fe40000000f00 */
[----:B0-----:R-:W-:-:S05]  /*37a0*/  SEL R30, R24, RZ, !P0 ;  /* 0x000000ff181e7207 */ /* 0x001fca0004000000 */
[----:B------:R-:W-:Y:S01]  /*37b0*/  IMAD.MOV.U32 R28, RZ, RZ, R30 ;  /* 0x000000ffff1c7224 */ /* 0x000fe200078e001e */
[----:B------:R-:W-:Y:S06]  /*37c0*/  @P1 BRA `(.L_x_175) ;  /* 0x00000004004c1947 */ /* 0x000fec0003800000 */
[----:B------:R-:W-:Y:S01]  /*37d0*/  IMAD.MOV.U32 R33, RZ, RZ, RZ ;  /* 0x000000ffff217224 */ /* 0x000fe200078e00ff */
[----:B------:R-:W-:Y:S01]  /*37e0*/  UMOV UR4, URZ ;  /* 0x000000ff00047c82 */ /* 0x000fe20008000000 */
[----:B------:R-:W-:-:S07]  /*37f0*/  IMAD.MOV.U32 R31, RZ, RZ, RZ ;  /* 0x000000ffff1f7224 */ /* 0x000fce00078e00ff */
.L_x_176:
[----:B------:R-:W0:Y:S02]  /*3800*/  LDC.64 R24, c[0x4][RZ] ;  /* 0x01000000ff187b82 */ /* 0x000e240000000a00 */
[----:B0-----:R-:W-:-:S05]  /*3810*/  IMAD.WIDE.U32 R26, R31, 0x4, R24 ;  /* 0x000000041f1a7825 */ /* 0x001fca00078e0018 */
[----:B------:R-:W2:Y:S01]  /*3820*/  LDG.E.CONSTANT R25, desc[UR6][R26.64] ;  /* 0x000000061a197981 */ /* 0x000ea2000c1e9900 */
[C---:B------:R-:W-:Y:S01]  /*3830*/  IMAD.SHL.U32 R28, R31.reuse, 0x4, RZ ;  /* 0x000000041f1c7824 */ /* 0x040fe200078e00ff */
[----:B------:R-:W-:-:S04]  /*3840*/  IADD3 R31, PT, PT, R31, 0x1, RZ ;  /* 0x000000011f1f7810 */ /* 0x000fc80007ffe0ff */
        /* <DEDUP_REMOVED lines=11> */
[--C-:B------:R-:W-:Y:S01]  /*3900*/  @P2 IMAD.MOV.U32 R16, RZ, RZ, R24.reuse ;  /* 0x000000ffff102224 */ /* 0x100fe200078e0018 */
[----:B------:R-:W-:Y:S01]  /*3910*/  ISETP.EQ.AND P4, PT, R28, 0x14, PT ;  /* 0x000000141c00780c */ /* 0x000fe20003f82270 */
[----:B------:R-:W-:-:S10]  /*3920*/  @P3 IMAD.MOV.U32 R17, RZ, RZ, R24 ;  /* 0x000000ffff113224 */ /* 0x000fd400078e0018 */
        /* <DEDUP_REMOVED lines=8> */
[----:B------:R-:W-:Y:S02]  /*39b0*/  ISETP.EQ.AND P4, PT, R10, RZ, PT ;  /* 0x000000ff0a00720c */ /* 0x000fe40003f82270 */
[----:B------:R-:W-:-:S02]  /*39c0*/  ISETP.NE.AND P6, PT, R9, RZ, PT ;  /* 0x000000ff0900720c */ /* 0x000fc40003fc5270 */
[C---:B------:R-:W-:Y:S02]  /*39d0*/  ISETP.EQ.AND P5, PT, R10.reuse, 0x4, PT ;  /* 0x000000040a00780c */ /* 0x040fe40003fa2270 */
[----:B------:R-:W-:Y:S01]  /*39e0*/  @P2 MOV R24, R13 ;  /* 0x0000000d00182202 */ /* 0x000fe20000000f00 */
[----:B------:R-:W-:Y:S01]  /*39f0*/  @P3 IMAD.MOV.U32 R25, RZ, RZ, R13 ;  /* 0x000000ffff193224 */ /* 0x000fe200078e000d */
[C---:B------:R-:W-:Y:S01]  /*3a00*/  ISETP.EQ.AND P2, PT, R10.reuse, -0x8, PT ;  /* 0xfffffff80a00780c */ /* 0x040fe20003f42270 */
[--C-:B------:R-:W-:Y:S01]  /*3a10*/  @P3 IMAD.MOV.U32 R24, RZ, RZ, R14.reuse ;  /* 0x000000ffff183224 */ /* 0x100fe200078e000e */
[----:B------:R-:W-:Y:S01]  /*3a20*/  ISETP.EQ.AND P3, PT, R10, -0x4, PT ;  /* 0xfffffffc0a00780c */ /* 0x000fe20003f62270 */
[--C-:B------:R-:W-:Y:S01]  /*3a30*/  @P0 IMAD.MOV.U32 R24, RZ, RZ, R15.reuse ;  /* 0x000000ffff180224 */ /* 0x100fe200078e000f */
[----:B------:R-:W-:Y:S01]  /*3a40*/  @P1 MOV R24, R16 ;  /* 0x0000001000181202 */ /* 0x000fe20000000f00 */
[----:B------:R-:W-:Y:S02]  /*3a50*/  @P0 IMAD.MOV.U32 R25, RZ, RZ, R14 ;  /* 0x000000ffff190224 */ /* 0x000fe400078e000e */
[----:B------:R-:W-:-:S06]  /*3a60*/  @P1 IMAD.MOV.U32 R25, RZ, RZ, R15 ;  /* 0x000000ffff191224 */ /* 0x000fcc00078e000f */
[--C-:B------:R-:W-:Y:S02]  /*3a70*/  @P2 IMAD.MOV.U32 R24, RZ, RZ, R17.reuse ;  /* 0x000000ffff182224 */ /* 0x100fe400078e0011 */
[----:B------:R-:W-:Y:S01]  /*3a80*/  @P3 IMAD.MOV.U32 R24, RZ, RZ, R18 ;  /* 0x000000ffff183224 */ /* 0x000fe200078e0012 */
[----:B------:R-:W-:Y:S01]  /*3a90*/  @P4 MOV R24, R33 ;  /* 0x0000002100184202 */ /* 0x000fe20000000f00 */
[----:B------:R-:W-:Y:S02]  /*3aa0*/  @P2 IMAD.MOV.U32 R25, RZ, RZ, R16 ;  /* 0x000000ffff192224 */ /* 0x000fe400078e0010 */
[----:B------:R-:W-:Y:S02]  /*3ab0*/  @P3 IMAD.MOV.U32 R25, RZ, RZ, R17 ;  /* 0x000000ffff193224 */ /* 0x000fe400078e0011 */
[----:B------:R-:W-:Y:S02]  /*3ac0*/  @P4 IMAD.MOV.U32 R25, RZ, RZ, R18 ;  /* 0x000000ffff194224 */ /* 0x000fe400078e0012 */
[----:B------:R-:W-:-:S02]  /*3ad0*/  @P5 IMAD.MOV.U32 R25, RZ, RZ, R33 ;  /* 0x000000ffff195224 */ /* 0x000fc400078e0021 */
[----:B------:R-:W-:Y:S01]  /*3ae0*/  IMAD.MOV.U32 R28, RZ, RZ, R24 ;  /* 0x000000ffff1c7224 */ /* 0x000fe200078e0018 */
[----:B------:R-:W-:Y:S06]  /*3af0*/  @!P6 BRA `(.L_x_178) ;  /* 0x000000000038e947 */ /* 0x000fec0003800000 */
[----:B------:R-:W-:Y:S01]  /*3b00*/  @P0 IMAD.MOV.U32 R26, RZ, RZ, R13 ;  /* 0x000000ffff1a0224 */ /* 0x000fe200078e000d */
[----:B------:R-:W-:Y:S01]  /*3b10*/  ISETP.EQ.AND P0, PT, R10, 0x8, PT ;  /* 0x000000080a00780c */ /* 0x000fe20003f02270 */
[----:B------:R-:W-:Y:S01]  /*3b20*/  @P1 IMAD.MOV.U32 R26, RZ, RZ, R14 ;  /* 0x000000ffff1a1224 */ /* 0x000fe200078e000e */
[-C--:B------:R-:W-:Y:S01]  /*3b30*/  SHF.L.U32 R24, R25, R9.reuse, RZ ;  /* 0x0000000919187219 */ /* 0x080fe200000006ff */
[----:B------:R-:W-:Y:S01]  /*3b40*/  @P2 IMAD.MOV.U32 R26, RZ, RZ, R15 ;  /* 0x000000ffff1a2224 */ /* 0x000fe200078e000f */
[----:B------:R-:W-:Y:S01]  /*3b50*/  @P3 MOV R26, R16 ;  /* 0x00000010001a3202 */ /* 0x000fe20000000f00 */
[----:B------:R-:W-:Y:S01]  /*3b60*/  @P4 IMAD.MOV.U32 R26, RZ, RZ, R17 ;  /* 0x000000ffff1a4224 */ /* 0x000fe200078e0011 */
[----:B------:R-:W-:Y:S01]  /*3b70*/  SHF.L.U32 R28, R28, R9, RZ ;  /* 0x000000091c1c7219 */ /* 0x000fe200000006ff */
[----:B------:R-:W-:Y:S01]  /*3b80*/  @P5 IMAD.MOV.U32 R26, RZ, RZ, R18 ;  /* 0x000000ffff1a5224 */ /* 0x000fe200078e0012 */
[----:B------:R-:W-:-:S05]  /*3b90*/  SHF.R.U32.HI R25, RZ, R29, R25 ;  /* 0x0000001dff197219 */ /* 0x000fca0000011619 */
[----:B------:R-:W-:Y:S02]  /*3ba0*/  @P0 IMAD.MOV.U32 R26, RZ, RZ, R33 ;  /* 0x000000ffff1a0224 */ /* 0x000fe400078e0021 */
[----:B------:R-:W-:-:S03]  /*3bb0*/  IMAD.IADD R28, R28, 0x1, R25 ;  /* 0x000000011c1c7824 */ /* 0x000fc600078e0219 */
[----:B------:R-:W-:-:S05]  /*3bc0*/  SHF.R.U32.HI R27, RZ, R29, R26 ;  /* 0x0000001dff1b7219 */ /* 0x000fca000001161a */
[----:B------:R-:W-:-:S07]  /*3bd0*/  IMAD.IADD R25, R24, 0x1, R27 ;  /* 0x0000000118197824 */ /* 0x000fce00078e021b */
.L_x_178:
[----:B------:R-:W-:Y:S05]  /*3be0*/  BSYNC.RECONVERGENT B3 ;  /* 0x0000000000037941 */ /* 0x000fea0003800200 */
.L_x_177:
        /* <DEDUP_REMOVED lines=17> */
.L_x_175:
[----:B------:R-:W-:Y:S05]  /*3d00*/  BSYNC.RECONVERGENT B2 ;  /* 0x0000000000027941 */ /* 0x000fea0003800200 */
.L_x_174:
[C---:B------:R-:W-:Y:S01]  /*3d10*/  LOP3.LUT R27, R28.reuse, 0x1, RZ, 0xc0, !PT ;  /* 0x000000011c1b7812 */ /* 0x040fe200078ec0ff */
[----:B------:R-:W-:Y:S02]  /*3d20*/  IMAD.MOV.U32 R26, RZ, RZ, 0x37cbac00 ;  /* 0x37cbac00ff1a7424 */ /* 0x000fe400078e00ff */
[----:B------:R-:W-:Y:S01]  /*3d30*/  FMUL R25, R31, R31 ;  /* 0x0000001f1f197220 */ /* 0x000fe20000400000 */
[----:B------:R-:W-:Y:S01]  /*3d40*/  VIADD R33, R28, 0x1 ;  /* 0x000000011c217836 */ /* 0x000fe20000000000 */
[----:B------:R-:W-:Y:S01]  /*3d50*/  ISETP.NE.U32.AND P0, PT, R27, 0x1, PT ;  /* 0x000000011b00780c */ /* 0x000fe20003f05070 */
[----:B------:R-:W-:Y:S02]  /*3d60*/  IMAD.MOV.U32 R27, RZ, RZ, 0x3c0885e4 ;  /* 0x3c0885e4ff1b7424 */ /* 0x000fe400078e00ff */
[----:B------:R-:W-:Y:S01]  /*3d70*/  FFMA R24, R25, R26, -0.0013887860113754868507 ;  /* 0xbab607ed19187423 */ /* 0x000fe2000000001a */
[----:B------:R-:W-:Y:S01]  /*3d80*/  IMAD.MOV.U32 R28, RZ, RZ, 0x3e2aaaa8 ;  /* 0x3e2aaaa8ff1c7424 */ /* 0x000fe200078e00ff */
[----:B------:R-:W-:Y:S01]  /*3d90*/  ISETP.NE.AND P2, PT, R19, RZ, PT ;  /* 0x000000ff1300720c */ /* 0x000fe20003f45270 */
[----:B------:R-:W-:Y:S01]  /*3da0*/  BSSY.RECONVERGENT B2, `(.L_x_179) ;  /* 0x0000060000027945 */ /* 0x000fe20003800200 */
[----:B------:R-:W-:-:S02]  /*3db0*/  FSEL R34, R27, 0.041666727513074874878, !P0 ;  /* 0x3d2aaabb1b227808 */ /* 0x000fc40004000000 */
[----:B------:R-:W-:Y:S02]  /*3dc0*/  FSEL R32, R24, -0.00019574658654164522886, P0 ;  /* 0xb94d415318207808 */ /* 0x000fe40000000000 */
[----:B------:R-:W-:Y:S02]  /*3dd0*/  LOP3.LUT P1, RZ, R33, 0x2, RZ, 0xc0, !PT ;  /* 0x0000000221ff7812 */ /* 0x000fe4000782c0ff */
[----:B------:R-:W-:Y:S01]  /*3de0*/  FSEL R24, R31, 1, !P0 ;  /* 0x3f8000001f187808 */ /* 0x000fe20004000000 */
[C---:B------:R-:W-:Y:S01]  /*3df0*/  FFMA R32, R25.reuse, R32, R34 ;  /* 0x0000002019207223 */ /* 0x040fe20000000022 */
[----:B------:R-:W-:Y:S01]  /*3e00*/  FSEL R33, -R28, -0.4999999701976776123, !P0 ;  /* 0xbeffffff1c217808 */ /* 0x000fe20004000100 */
[----:B------:R-:W-:Y:S02]  /*3e10*/  IMAD.MOV.U32 R34, RZ, RZ, R6 ;  /* 0x000000ffff227224 */ /* 0x000fe400078e0006 */
[C---:B------:R-:W-:Y:S02]  /*3e20*/  FFMA R31, R25.reuse, R24, RZ ;  /* 0x00000018191f7223 */ /* 0x040fe400000000ff */
[----:B------:R-:W-:Y:S01]  /*3e30*/  FFMA R32, R25, R32, R33 ;  /* 0x0000002019207223 */ /* 0x000fe20000000021 */
[----:B------:R-:W-:-:S03]  /*3e40*/  MOV R33, R30 ;  /* 0x0000001e00217202 */ /* 0x000fc60000000f00 */
[----:B------:R-:W-:-:S04]  /*3e50*/  FFMA R32, R31, R32, R24 ;  /* 0x000000201f207223 */ /* 0x000fc80000000018 */
[----:B------:R-:W-:Y:S01]  /*3e60*/  @P1 FADD R32, RZ, -R32 ;  /* 0x80000020ff201221 */ /* 0x000fe20000000000 */
[----:B------:R-:W-:Y:S06]  /*3e70*/  @P2 BRA `(.L_x_180) ;  /* 0x0000000400482947 */ /* 0x000fec0003800000 */
[----:B------:R-:W-:Y:S01]  /*3e80*/  IMAD.MOV.U32 R35, RZ, RZ, RZ ;  /* 0x000000ffff237224 */ /* 0x000fe200078e00ff */
[----:B------:R-:W-:Y:S01]  /*3e90*/  UMOV UR4, URZ ;  /* 0x000000ff00047c82 */ /* 0x000fe20008000000 */
[----:B------:R-:W-:-:S07]  /*3ea0*/  IMAD.MOV.U32 R33, RZ, RZ, RZ ;  /* 0x000000ffff217224 */ /* 0x000fce00078e00ff */
.L_x_181:
        /* <DEDUP_REMOVED lines=29> */
[C---:B------:R-:W-:Y:S02]  /*4080*/  ISETP.EQ.AND P5, PT, R10.reuse, 0x4, PT ;  /* 0x000000040a00780c */ /* 0x040fe40003fa2270 */
[----:B------:R-:W-:Y:S01]  /*4090*/  @P2 MOV R20, R13 ;  /* 0x0000000d00142202 */ /* 0x000fe20000000f00 */
[----:B------:R-:W-:Y:S01]  /*40a0*/  @P3 IMAD.MOV.U32 R24, RZ, RZ, R13 ;  /* 0x000000ffff183224 */ /* 0x000fe200078e000d */
[C---:B------:R-:W-:Y:S01]  /*40b0*/  ISETP.EQ.AND P2, PT, R10.reuse, -0x8, PT ;  /* 0xfffffff80a00780c */ /* 0x040fe20003f42270 */
[--C-:B------:R-:W-:Y:S01]  /*40c0*/  @P3 IMAD.MOV.U32 R20, RZ, RZ, R14.reuse ;  /* 0x000000ffff143224 */ /* 0x100fe200078e000e */
[----:B------:R-:W-:Y:S01]  /*40d0*/  ISETP.EQ.AND P3, PT, R10, -0x4, PT ;  /* 0xfffffffc0a00780c */ /* 0x000fe20003f62270 */
[----:B------:R-:W-:Y:S02]  /*40e0*/  @P0 IMAD.MOV.U32 R24, RZ, RZ, R14 ;  /* 0x000000ffff180224 */ /* 0x000fe400078e000e */
[--C-:B------:R-:W-:Y:S01]  /*40f0*/  @P0 IMAD.MOV.U32 R20, RZ, RZ, R15.reuse ;  /* 0x000000ffff140224 */ /* 0x100fe200078e000f */
[----:B------:R-:W-:Y:S01]  /*4100*/  @P1 MOV R20, R16 ;  /* 0x0000001000141202 */ /* 0x000fe20000000f00 */
[----:B------:R-:W-:-:S06]  /*4110*/  @P1 IMAD.MOV.U32 R24, RZ, RZ, R15 ;  /* 0x000000ffff181224 */ /* 0x000fcc00078e000f */
[----:B------:R-:W-:Y:S02]  /*4120*/  @P2 IMAD.MOV.U32 R24, RZ, RZ, R16 ;  /* 0x000000ffff182224 */ /* 0x000fe400078e0010 */
        /* <DEDUP_REMOVED lines=8> */
[----:B------:R-:W-:Y:S01]  /*41b0*/  ISETP.EQ.AND P0, PT, R10, 0x8, PT ;  /* 0x000000080a00780c */ /* 0x000fe20003f02270 */
[----:B------:R-:W-:Y:S01]  /*41c0*/  @P1 IMAD.MOV.U32 R30, RZ, RZ, R14 ;  /* 0x000000ffff1e1224 */ /* 0x000fe200078e000e */
[----:B------:R-:W-:Y:S01]  /*41d0*/  SHF.R.U32.HI R25, RZ, R29, R24 ;  /* 0x0000001dff197219 */ /* 0x000fe20000011618 */
[----:B------:R-:W-:Y:S01]  /*41e0*/  @P2 IMAD.MOV.U32 R30, RZ, RZ, R15 ;  /* 0x000000ffff1e2224 */ /* 0x000fe200078e000f */
[----:B------:R-:W-:Y:S01]  /*41f0*/  SHF.L.U32 R20, R20, R9, RZ ;  /* 0x0000000914147219 */ /* 0x000fe200000006ff */
[----:B------:R-:W-:Y:S01]  /*4200*/  @P3 IMAD.MOV.U32 R30, RZ, RZ, R16 ;  /* 0x000000ffff1e3224 */ /* 0x000fe200078e0010 */
[----:B------:R-:W-:Y:S01]  /*4210*/  @P4 MOV R30, R17 ;  /* 0x00000011001e4202 */ /* 0x000fe20000000f00 */
[----:B------:R-:W-:Y:S01]  /*4220*/  @P5 IMAD.MOV.U32 R30, RZ, RZ, R18 ;  /* 0x000000ffff1e5224 */ /* 0x000fe200078e0012 */
[----:B------:R-:W-:Y:S01]  /*4230*/  SHF.L.U32 R24, R24, R9, RZ ;  /* 0x0000000918187219 */ /* 0x000fe200000006ff */
[----:B------:R-:W-:-:S04]  /*4240*/  IMAD.IADD R20, R20, 0x1, R25 ;  /* 0x0000000114147824 */ /* 0x000fc800078e0219 */
[----:B------:R-:W-:-:S05]  /*4250*/  @P0 IMAD.MOV.U32 R30, RZ, RZ, R35 ;  /* 0x000000ffff1e0224 */ /* 0x000fca00078e0023 */
[----:B------:R-:W-:-:S05]  /*4260*/  SHF.R.U32.HI R29, RZ, R29, R30 ;  /* 0x0000001dff1d7219 */ /* 0x000fca000001161e */
[----:B------:R-:W-:-:S07]  /*4270*/  IMAD.IADD R24, R24, 0x1, R29 ;  /* 0x0000000118187824 */ /* 0x000fce00078e021d */
.L_x_183:
[----:B------:R-:W-:Y:S05]  /*4280*/  BSYNC.RECONVERGENT B3 ;  /* 0x0000000000037941 */ /* 0x000fea0003800200 */
.L_x_182:
        /* <DEDUP_REMOVED lines=8> */
[----:B------:R-:W-:Y:S02]  /*4310*/  LOP3.LUT R29, R33, R5, RZ, 0x3c, !PT ;  /* 0x00000005211d7212 */ /* 0x000fe400078e3cff */
[----:B------:R-:W-:Y:S02]  /*4320*/  SHF.R.U32.HI R20, RZ, 0x1e, R20 ;  /* 0x0000001eff147819 */ /* 0x000fe40000011614 */
[----:B------:R-:W0:Y:S01]  /*4330*/  I2F.F64.S64 R24, R24 ;  /* 0x0000001800187312 */ /* 0x000e220000301c00 */
[----:B------:R-:W-:Y:S02]  /*4340*/  ISETP.GE.AND P0, PT, R29, RZ, PT ;  /* 0x000000ff1d00720c */ /* 0x000fe40003f06270 */
[----:B------:R-:W-:-:S04]  /*4350*/  LEA.HI R33, R33, R20, RZ, 0x1 ;  /* 0x0000001421217211 */ /* 0x000fc800078f08ff */
[----:B------:R-:W-:Y:S01]  /*4360*/  @!P1 IADD3 R33, PT, PT, -R33, RZ, RZ ;  /* 0x000000ff21219210 */ /* 0x000fe20007ffe1ff */
[----:B0-----:R-:W-:-:S10]  /*4370*/  DMUL R30, R24, UR4 ;  /* 0x00000004181e7c28 */ /* 0x001fd40008000000 */
[----:B------:R-:W0:Y:S02]  /*4380*/  F2F.F32.F64 R30, R30 ;  /* 0x0000001e001e7310 */ /* 0x000e240000301000 */
[----:B0-----:R-:W-:-:S07]  /*4390*/  FSEL R34, -R30, R30, !P0 ;  /* 0x0000001e1e227208 */ /* 0x001fce0004000100 */
.L_x_180:
[----:B------:R-:W-:Y:S05]  /*43a0*/  BSYNC.RECONVERGENT B2 ;  /* 0x0000000000027941 */ /* 0x000fea0003800200 */
.L_x_179:
[----:B------:R-:W-:Y:S01]  /*43b0*/  FMUL R25, R34, R34 ;  /* 0x0000002222197220 */ /* 0x000fe20000400000 */
[C---:B------:R-:W-:Y:S01]  /*43c0*/  LOP3.LUT R24, R33.reuse, 0x1, RZ, 0xc0, !PT ;  /* 0x0000000121187812 */ /* 0x040fe200078ec0ff */
[----:B------:R-:W0:Y:S01]  /*43d0*/  LDC R31, c[0x0][0x3a8] ;  /* 0x0000ea00ff1f7b82 */ /* 0x000e220000000800 */
[----:B------:R-:W-:Y:S01]  /*43e0*/  LOP3.LUT P1, RZ, R33, 0x2, RZ, 0xc0, !PT ;  /* 0x0000000221ff7812 */ /* 0x000fe2000782c0ff */
[----:B------:R-:W-:Y:S01]  /*43f0*/  FFMA R20, R25, R26, -0.0013887860113754868507 ;  /* 0xbab607ed19147423 */ /* 0x000fe2000000001a */
[----:B------:R-:W-:Y:S01]  /*4400*/  ISETP.NE.U32.AND P0, PT, R24, 0x1, PT ;  /* 0x000000011800780c */ /* 0x000fe20003f05070 */
[----:B------:R-:W-:Y:S01]  /*4410*/  BSSY.RECONVERGENT B2, `(.L_x_184) ;  /* 0x0000133000027945 */ /* 0x000fe20003800200 */
[----:B------:R-:W-:Y:S02]  /*4420*/  ISETP.NE.AND P2, PT, R21, RZ, PT ;  /* 0x000000ff1500720c */ /* 0x000fe40003f45270 */
        /* <DEDUP_REMOVED lines=11> */
[----:B-1----:R-:W-:-:S03]  /*44e0*/  FMUL R25, R30, 0.5 ;  /* 0x3f0000001e197820 */ /* 0x002fc60000400000 */
[----:B------:R-:W-:Y:S01]  /*44f0*/  FMUL R29, R24, R20 ;  /* 0x00000014181d7220 */ /* 0x000fe20000400000 */
[----:B------:R-:W-:-:S03]  /*4500*/  FMUL R31, R20, R25 ;  /* 0x00000019141f7220 */ /* 0x000fc60000400000 */
[----:B------:R-:W-:Y:S01]  /*4510*/  FFMA R20, R32, R25, -R29 ;  /* 0x0000001920147223 */ /* 0x000fe2000000081d */
[----:B------:R-:W-:Y:S01]  /*4520*/  P2R R29, PR, RZ, 0x4 ;  /* 0x00000004ff1d7803 */ /* 0x000fe20000000000 */
[----:B------:R-:W-:Y:S02]  /*4530*/  FFMA R21, R24, R32, R31 ;  /* 0x0000002018157223 */ /* 0x000fe4000000001f */
[----:B------:R-:W-:Y:S02]  /*4540*/  FADD R31, R3, R20 ;  /* 0x00000014031f7221 */ /* 0x000fe40000000000 */
[----:B------:R-:W-:Y:S01]  /*4550*/  FADD R30, R4, R21 ;  /* 0x00000015041e7221 */ /* 0x000fe20000000000 */
[----:B------:R-:W-:Y:S06]  /*4560*/  @!P2 BRA `(.L_x_185) ;  /* 0x000000100024a947 */ /* 0x000fec0003800000 */
        /* <DEDUP_REMOVED lines=16> */
[----:B------:R-:W-:Y:S05]  /*4670*/  @!P0 BRA `(.L_x_188) ;  /* 0x0000000400688947 */ /* 0x000fea0003800000 */
[----:B------:R-:W-:Y:S01]  /*4680*/  IMAD.SHL.U32 R40, R36, 0x100, RZ ;  /* 0x0000010024287824 */ /* 0x000fe200078e00ff */
[----:B------:R-:W-:Y:S01]  /*4690*/  UMOV UR4, URZ ;  /* 0x000000ff00047c82 */ /* 0x000fe20008000000 */
[----:B------:R-:W-:Y:S02]  /*46a0*/  IMAD.MOV.U32 R39, RZ, RZ, RZ ;  /* 0x000000ffff277224 */ /* 0x000fe400078e00ff */
[----:B------:R-:W-:Y:S01]  /*46b0*/  IMAD.MOV.U32 R41, RZ, RZ, RZ ;  /* 0x000000ffff297224 */ /* 0x000fe200078e00ff */
[----:B------:R-:W-:-:S07]  /*46c0*/  LOP3.LUT R40, R40, 0x80000000, RZ, 0xfc, !PT ;  /* 0x8000000028287812 */ /* 0x000fce00078efcff */
.L_x_189:
[----:B------:R-:W0:Y:S02]  /*46d0*/  LDC.64 R20, c[0x4][RZ] ;  /* 0x01000000ff147b82 */ /* 0x000e240000000a00 */
[----:B0-----:R-:W-:-:S05]  /*46e0*/  IMAD.WIDE.U32 R24, R41, 0x4, R20 ;  /* 0x0000000429187825 */ /* 0x001fca00078e0014 */
[----:B------:R-:W2:Y:S01]  /*46f0*/  LDG.E.CONSTANT R21, desc[UR6][R24.64] ;  /* 0x0000000618157981 */ /* 0x000ea2000c1e9900 */
[C---:B------:R-:W-:Y:S01]  /*4700*/  SHF.L.U32 R42, R41.reuse, 0x2, RZ ;  /* 0x00000002292a7819 */ /* 0x040fe200000006ff */
[----:B------:R-:W-:-:S03]  /*4710*/  VIADD R41, R41, 0x1 ;  /* 0x0000000129297836 */ /* 0x000fc60000000000 */
[C---:B------:R-:W-:Y:S02]  /*4720*/  ISETP.EQ.AND P1, PT, R42.reuse, RZ, PT ;  /* 0x000000ff2a00720c */ /* 0x040fe40003f22270 */
[----:B------:R-:W-:Y:S01]  /*4730*/  ISETP.EQ.AND P2, PT, R42, 0x4, PT ;  /* 0x000000042a00780c */ /* 0x000fe20003f42270 */
[----:B--2---:R-:W-:-:S03]  /*4740*/  IMAD.WIDE.U32 R20, R21, R40, RZ ;  /* 0x0000002815147225 */ /* 0x004fc600078e00ff */
[----:B------:R-:W-:-:S04]  /*4750*/  IADD3 R20, P0, PT, R20, R39, RZ ;  /* 0x0000002714147210 */ /* 0x000fc80007f1e0ff */
[----:B------:R-:W-:-:S03]  /*4760*/  IADD3.X R39, PT, PT, R21, UR4, RZ, P0, !PT ;  /* 0x0000000415277c10 */ /* 0x000fc600087fe4ff */
[--C-:B------:R-:W-:Y:S01]  /*4770*/  @P1 IMAD.MOV.U32 R13, RZ, RZ, R20.reuse ;  /* 0x000000ffff0d1224 */ /* 0x100fe200078e0014 */
[C---:B------:R-:W-:Y:S01]  /*4780*/  ISETP.EQ.AND P1, PT, R42.reuse, 0xc, PT ;  /* 0x0000000c2a00780c */ /* 0x040fe20003f22270 */
[----:B------:R-:W-:Y:S01]  /*4790*/  @P2 IMAD.MOV.U32 R14, RZ, RZ, R20 ;  /* 0x000000ffff0e2224 */ /* 0x000fe200078e0014 */
[C---:B------:R-:W-:Y:S02]  /*47a0*/  ISETP.EQ.AND P0, PT, R42.reuse, 0x8, PT ;  /* 0x000000082a00780c */ /* 0x040fe40003f02270 */
[----:B------:R-:W-:-:S09]  /*47b0*/  ISETP.EQ.AND P2, PT, R42, 0x10, PT ;  /* 0x000000102a00780c */ /* 0x000fd20003f42270 */
[--C-:B------:R-:W-:Y:S01]  /*47c0*/  @P1 IMAD.MOV.U32 R16, RZ, RZ, R20.reuse ;  /* 0x000000ffff101224 */ /* 0x100fe200078e0014 */
[----:B------:R-:W-:Y:S01]  /*47d0*/  ISETP.NE.AND P1, PT, R41, 0x6, PT ;  /* 0x000000062900780c */ /* 0x000fe20003f25270 */
[----:B------:R-:W-:Y:S01]  /*47e0*/  @P0 IMAD.MOV.U32 R15, RZ, RZ, R20 ;  /* 0x000000ffff0f0224 */ /* 0x000fe200078e0014 */
[----:B------:R-:W-:Y:S02]  /*47f0*/  ISETP.EQ.AND P0, PT, R42, 0x14, PT ;  /* 0x000000142a00780c */ /* 0x000fe40003f02270 */
[----:B------:R-:W-:-:S11]  /*4800*/  @P2 MOV R17, R20 ;  /* 0x0000001400112202 */ /* 0x000fd60000000f00 */
        /* <DEDUP_REMOVED lines=21> */
[----:B------:R-:W-:Y:S01]  /*4960*/  P2R R24, PR, RZ, 0x40 ;  /* 0x00000040ff187803 */ /* 0x000fe20000000000 */
[----:B------:R-:W-:Y:S02]  /*4970*/  @P2 IMAD.MOV.U32 R21, RZ, RZ, R16 ;  /* 0x000000ffff152224 */ /* 0x000fe400078e0010 */
[----:B------:R-:W-:-:S02]  /*4980*/  @P4 IMAD.MOV.U32 R40, RZ, RZ, R15 ;  /* 0x000000ffff284224 */ /* 0x000fc400078e000f */
[----:B------:R-:W-:Y:S01]  /*4990*/  @P3 IMAD.MOV.U32 R40, RZ, RZ, R16 ;  /* 0x000000ffff283224 */ /* 0x000fe200078e0010 */
[----:B------:R-:W-:Y:S01]  /*49a0*/  @P2 MOV R40, R17 ;  /* 0x0000001100282202 */ /* 0x000fe20000000f00 */
[----:B------:R-:W-:Y:S02]  /*49b0*/  @P1 IMAD.MOV.U32 R21, RZ, RZ, R17 ;  /* 0x000000ffff151224 */ /* 0x000fe400078e0011 */
[--C-:B------:R-:W-:Y:S02]  /*49c0*/  @P1 IMAD.MOV.U32 R40, RZ, RZ, R18.reuse ;  /* 0x000000ffff281224 */ /* 0x100fe400078e0012 */
[----:B------:R-:W-:Y:S02]  /*49d0*/  @P0 IMAD.MOV.U32 R21, RZ, RZ, R18 ;  /* 0x000000ffff150224 */ /* 0x000fe400078e0012 */
[--C-:B------:R-:W-:Y:S01]  /*49e0*/  @P6 IMAD.MOV.U32 R21, RZ, RZ, R39.reuse ;  /* 0x000000ffff156224 */ /* 0x100fe200078e0027 */
[----:B------:R-:W-:Y:S01]  /*49f0*/  LOP3.LUT P6, RZ, R20, 0x1f, RZ, 0xc0, !PT ;  /* 0x0000001f14ff7812 */ /* 0x000fe200078cc0ff */
[----:B------:R-:W-:-:S12]  /*4a00*/  @P0 IMAD.MOV.U32 R40, RZ, RZ, R39 ;  /* 0x000000ffff280224 */ /* 0x000fd800078e0027 */
[----:B------:R-:W-:Y:S05]  /*4a10*/  @!P6 BRA `(.L_x_191) ;  /* 0x000000000030e947 */ /* 0x000fea0003800000 */
[----:B------:R-:W-:Y:S01]  /*4a20*/  @P4 MOV R24, R13 ;  /* 0x0000000d00184202 */ /* 0x000fe20000000f00 */
[----:B------:R-:W-:Y:S01]  /*4a30*/  @P3 IMAD.MOV.U32 R24, RZ, RZ, R14 ;  /* 0x000000ffff183224 */ /* 0x000fe200078e000e */
[C---:B------:R-:W-:Y:S01]  /*4a40*/  ISETP.EQ.AND P6, PT, R25.reuse, 0x4, PT ;  /* 0x000000041900780c */ /* 0x040fe20003fc2270 */
[----:B------:R-:W-:Y:S01]  /*4a50*/  @P2 IMAD.MOV.U32 R24, RZ, RZ, R15 ;  /* 0x000000ffff182224 */ /* 0x000fe200078e000f */
[----:B------:R-:W-:Y:S01]  /*4a60*/  LOP3.LUT R20, R20, 0x1f, RZ, 0xc0, !PT ;  /* 0x0000001f14147812 */ /* 0x000fe200078ec0ff */
[----:B------:R-:W-:Y:S01]  /*4a70*/  @P1 IMAD.MOV.U32 R24, RZ, RZ, R16 ;  /* 0x000000ffff181224 */ /* 0x000fe200078e0010 */
[----:B------:R-:W-:Y:S01]  /*4a80*/  ISETP.EQ.AND P1, PT, R25, 0x8, PT ;  /* 0x000000081900780c */ /* 0x000fe20003f22270 */
[----:B------:R-:W-:Y:S01]  /*4a90*/  @P0 IMAD.MOV.U32 R24, RZ, RZ, R17 ;  /* 0x000000ffff180224 */ /* 0x000fe200078e0011 */
[----:B------:R-:W-:-:S07]  /*4aa0*/  SHF.L.W.U32.HI R40, R21, R20, R40 ;  /* 0x0000001415287219 */ /* 0x000fce0000010e28 */
[----:B------:R-:W-:-:S04]  /*4ab0*/  @P6 IMAD.MOV.U32 R24, RZ, RZ, R18 ;  /* 0x000000ffff186224 */ /* 0x000fc800078e0012 */
[----:B------:R-:W-:-:S04]  /*4ac0*/  @P1 MOV R24, R39 ;  /* 0x0000002700181202 */ /* 0x000fc80000000f00 */
[----:B------:R-:W-:-:S07]  /*4ad0*/  SHF.L.W.U32.HI R21, R24, R20, R21 ;  /* 0x0000001418157219 */ /* 0x000fce0000010e15 */
.L_x_191:
[----:B------:R-:W-:Y:S05]  /*4ae0*/  BSYNC.RECONVERGENT B4 ;  /* 0x0000000000047941 */ /* 0x000fea0003800200 */
.L_x_190:
        /* <DEDUP_REMOVED lines=17> */
[----:B0-----:R-:W-:Y:S01]  /*4c00*/  FSEL R21, -R24, R24, !P1 ;  /* 0x0000001818157208 */ /* 0x001fe20004800100 */
[----:B------:R-:W-:Y:S06]  /*4c10*/  BRA `(.L_x_187) ;  /* 0x0000000000087947 */ /* 0x000fec0003800000 */
.L_x_188:
[----:B------:R-:W-:Y:S01]  /*4c20*/  FMUL R21, RZ, -R32 ;  /* 0x80000020ff157220 */ /* 0x000fe20000400000 */
[----:B------:R-:W-:-:S07]  /*4c30*/  IMAD.MOV.U32 R39, RZ, RZ, RZ ;  /* 0x000000ffff277224 */ /* 0x000fce00078e00ff */
.L_x_187:
[----:B------:R-:W-:Y:S05]  /*4c40*/  BSYNC.RECONVERGENT B3 ;  /* 0x0000000000037941 */ /* 0x000fea0003800200 */
.L_x_186:
        /* <DEDUP_REMOVED lines=18> */
[----:B------:R-:W-:Y:S05]  /*4d70*/  @!P0 BRA `(.L_x_194) ;  /* 0x0000000400608947 */ /* 0x000fea0003800000 */
[----:B------:R-:W-:Y:S01]  /*4d80*/  SHF.L.U32 R20, R36, 0x8, RZ ;  /* 0x0000000824147819 */ /* 0x000fe200000006ff */
[----:B------:R-:W-:Y:S01]  /*4d90*/  IMAD.MOV.U32 R35, RZ, RZ, RZ ;  /* 0x000000ffff237224 */ /* 0x000fe200078e00ff */
[----:B------:R-:W-:Y:S01]  /*4da0*/  UMOV UR4, URZ ;  /* 0x000000ff00047c82 */ /* 0x000fe20008000000 */
[----:B------:R-:W-:Y:S01]  /*4db0*/  IMAD.MOV.U32 R37, RZ, RZ, RZ ;  /* 0x000000ffff257224 */ /* 0x000fe200078e00ff */
[----:B------:R-:W-:-:S07]  /*4dc0*/  LOP3.LUT R41, R20, 0x80000000, RZ, 0xfc, !PT ;  /* 0x8000000014297812 */ /* 0x000fce00078efcff */
.L_x_195:
[----:B------:R-:W0:Y:S02]  /*4dd0*/  LDC.64 R20, c[0x4][RZ] ;  /* 0x01000000ff147b82 */ /* 0x000e240000000a00 */
[----:B0-----:R-:W-:-:S05]  /*4de0*/  IMAD.WIDE.U32 R24, R37, 0x4, R20 ;  /* 0x0000000425187825 */ /* 0x001fca00078e0014 */
[----:B------:R-:W2:Y:S01]  /*4df0*/  LDG.E.CONSTANT R20, desc[UR6][R24.64] ;  /* 0x0000000618147981 */ /* 0x000ea2000c1e9900 */
[C---:B------:R-:W-:Y:S01]  /*4e00*/  IMAD.SHL.U32 R32, R37.reuse, 0x4, RZ ;  /* 0x0000000425207824 */ /* 0x040fe200078e00ff */
[----:B------:R-:W-:-:S04]  /*4e10*/  IADD3 R37, PT, PT, R37, 0x1, RZ ;  /* 0x0000000125257810 */ /* 0x000fc80007ffe0ff */
[C---:B------:R-:W-:Y:S02]  /*4e20*/  ISETP.EQ.AND P2, PT, R32.reuse, 0x8, PT ;  /* 0x000000082000780c */ /* 0x040fe40003f42270 */
[C---:B------:R-:W-:Y:S02]  /*4e30*/  ISETP.EQ.AND P1, PT, R32.reuse, RZ, PT ;  /* 0x000000ff2000720c */ /* 0x040fe40003f22270 */
        /* <DEDUP_REMOVED lines=9> */
[C---:B------:R-:W-:Y:S02]  /*4ed0*/  ISETP.EQ.AND P1, PT, R32.reuse, 0x10, PT ;  /* 0x000000102000780c */ /* 0x040fe40003f22270 */
[----:B------:R-:W-:-:S09]  /*4ee0*/  ISETP.EQ.AND P3, PT, R32, 0x14, PT ;  /* 0x000000142000780c */ /* 0x000fd20003f62270 */
[--C-:B------:R-:W-:Y:S02]  /*4ef0*/  @P0 IMAD.MOV.U32 R16, RZ, RZ, R20.reuse ;  /* 0x000000ffff100224 */ /* 0x100fe400078e0014 */
        /* <DEDUP_REMOVED lines=18> */
[--C-:B------:R-:W-:Y:S02]  /*5020*/  @P3 IMAD.MOV.U32 R32, RZ, RZ, R14.reuse ;  /* 0x000000ffff203224 */ /* 0x100fe400078e000e */
[----:B------:R-:W-:Y:S01]  /*5030*/  @P3 IMAD.MOV.U32 R20, RZ, RZ, R13 ;  /* 0x000000ffff143224 */ /* 0x000fe200078e000d */
        /* <DEDUP_REMOVED lines=24> */
.L_x_197:
[----:B------:R-:W-:Y:S05]  /*51c0*/  BSYNC.RECONVERGENT B4 ;  /* 0x0000000000047941 */ /* 0x000fea0003800200 */
.L_x_196:
        /* <DEDUP_REMOVED lines=17> */
[----:B0-----:R-:W-:Y:S01]  /*52e0*/  FSEL R35, -R24, R24, !P0 ;  /* 0x0000001818237208 */ /* 0x001fe20004000100 */
[----:B------:R-:W-:Y:S06]  /*52f0*/  BRA `(.L_x_193) ;  /* 0x0000000000087947 */ /* 0x000fec0003800000 */
.L_x_194:
[----:B------:R-:W-:Y:S01]  /*5300*/  FMUL R35, RZ, -R32 ;  /* 0x80000020ff237220 */ /* 0x000fe20000400000 */
[----:B------:R-:W-:-:S07]  /*5310*/  IMAD.MOV.U32 R37, RZ, RZ, RZ ;  /* 0x000000ffff257224 */ /* 0x000fce00078e00ff */
.L_x_193:
[----:B------:R-:W-:Y:S05]  /*5320*/  BSYNC.RECONVERGENT B3 ;  /* 0x0000000000037941 */ /* 0x000fea0003800200 */
.L_x_192:
[----:B------:R-:W-:Y:S01]  /*5330*/  FMUL R20, R35, R35 ;  /* 0x0000002323147220 */ /* 0x000fe20000400000 */
[C---:B------:R-:W-:Y:S01]  /*5340*/  LOP3.LUT R21, R37.reuse, 0x1, RZ, 0xc0, !PT ;  /* 0x0000000125157812 */ /* 0x040fe200078ec0ff */
        /* <DEDUP_REMOVED lines=11> */
[----:B------:R-:W-:Y:S01]  /*5400*/  FFMA R21, R20, R21, R28 ;  /* 0x0000001514157223 */ /* 0x000fe2000000001c */
[----:B------:R-:W-:-:S03]  /*5410*/  FADD R20, R31, -R12 ;  /* 0x8000000c1f147221 */ /* 0x000fc60000000000 */
[----:B------:R-:W-:-:S04]  /*5420*/  FFMA R21, R24, R21, R35 ;  /* 0x0000001518157223 */ /* 0x000fc80000000023 */
[----:B------:R-:W-:-:S04]  /*5430*/  @P1 FADD R21, RZ, -R21 ;  /* 0x80000015ff151221 */ /* 0x000fc80000000000 */
[-C--:B------:R-:W-:Y:S01]  /*5440*/  FMUL R24, R20, R21.reuse ;  /* 0x0000001514187220 */ /* 0x080fe20000400000 */
[----:B------:R-:W-:-:S03]  /*5450*/  FMUL R21, R30, R21 ;  /* 0x000000151e157220 */ /* 0x000fc60000400000 */
[C---:B------:R-:W-:Y:S01]  /*5460*/  FFMA R25, R39.reuse, R30, R24 ;  /* 0x0000001e27197223 */ /* 0x040fe20000000018 */
        /* <DEDUP_REMOVED lines=16> */
.L_x_199:
[----:B------:R-:W-:Y:S01]  /*5570*/  FMUL.FTZ R20, R21, R24 ;  /* 0x0000001815147220 */ /* 0x000fe20000410000 */
[----:B------:R-:W-:-:S03]  /*5580*/  FMUL.FTZ R24, R24, 0.5 ;  /* 0x3f00000018187820 */ /* 0x000fc60000410000 */
[----:B------:R-:W-:-:S04]  /*5590*/  FFMA R21, -R20, R20, R21 ;  /* 0x0000001414157223 */ /* 0x000fc80000000115 */
[----:B------:R-:W-:-:S07]  /*55a0*/  FFMA R20, R21, R24, R20 ;  /* 0x0000001815147223 */ /* 0x000fce0000000014 */
.L_x_200:
[----:B------:R-:W-:Y:S05]  /*55b0*/  BSYNC.RECONVERGENT B3 ;  /* 0x0000000000037941 */ /* 0x000fea0003800200 */
.L_x_198:
[----:B------:R-:W-:-:S04]  /*55c0*/  FMNMX R33, R33, R34, !PT ;  /* 0x0000002221217209 */ /* 0x000fc80007800000 */
[----:B------:R-:W-:-:S05]  /*55d0*/  FMNMX R33, RZ, R33, PT ;  /* 0x00000021ff217209 */ /* 0x000fca0003800000 */
[----:B------:R-:W-:Y:S01]  /*55e0*/  FADD R20, R33, R20 ;  /* 0x0000001421147221 */ /* 0x000fe20000000000 */
[----:B------:R-:W-:Y:S06]  /*55f0*/  BRA `(.L_x_201) ;  /* 0x0000000000507947 */ /* 0x000fec0003800000 */
.L_x_185:
        /* <DEDUP_REMOVED lines=10> */
[----:B------:R-:W-:-:S07]  /*56a0*/  MOV R26, 0x56c0 ;  /* 0x000056c0001a7802 */ /* 0x000fce0000000f00 */
[----:B-----5:R-:W-:Y:S05]  /*56b0*/  CALL.REL.NOINC `($__internal_4_$__cuda_sm20_sqrt_rn_f32_slowpath) ;  /* 0x00000040009c7944 */ /* 0x020fea0003c00000 */
[----:B------:R-:W-:Y:S01]  /*56c0*/  MOV R21, R27 ;  /* 0x0000001b00157202 */ /* 0x000fe20000000f00 */
[----:B------:R-:W-:Y:S06]  /*56d0*/  BRA `(.L_x_204) ;  /* 0x0000000000107947 */ /* 0x000fec0003800000 */
.L_x_203:
[----:B------:R-:W-:Y:S01]  /*56e0*/  FMUL.FTZ R21, R24, R25 ;  /* 0x0000001918157220 */ /* 0x000fe20000410000 */
[----:B------:R-:W-:-:S03]  /*56f0*/  FMUL.FTZ R25, R25, 0.5 ;  /* 0x3f00000019197820 */ /* 0x000fc60000410000 */
[----:B------:R-:W-:-:S04]  /*5700*/  FFMA R24, -R21, R21, R24 ;  /* 0x0000001515187223 */ /* 0x000fc80000000118 */
[----:B------:R-:W-:-:S07]  /*5710*/  FFMA R21, R24, R25, R21 ;  /* 0x0000001918157223 */ /* 0x000fce0000000015 */
.L_x_204:
[----:B------:R-:W-:Y:S05]  /*5720*/  BSYNC.RECONVERGENT B3 ;  /* 0x0000000000037941 */ /* 0x000fea0003800200 */
.L_x_202:
[----:B-----5:R-:W-:-:S07]  /*5730*/  FADD R20, -R20, R21 ;  /* 0x0000001514147221 */ /* 0x020fce0000000100 */
.L_x_201:
[----:B------:R-:W-:Y:S05]  /*5740*/  BSYNC.RECONVERGENT B2 ;  /* 0x0000000000027941 */ /* 0x000fea0003800200 */
.L_x_184:
[----:B------:R-:W0:Y:S02]  /*5750*/  LDCU UR4, c[0x0][0x3ac] ;  /* 0x00007580ff0477ac */ /* 0x000e240008000800 */
[----:B0-----:R-:W-:-:S13]  /*5760*/  FSETP.GEU.AND P0, PT, R20, UR4, PT ;  /* 0x0000000414007c0b */ /* 0x001fda000bf0e000 */
[----:B------:R-:W-:Y:S05]  /*5770*/  @!P0 BRA `(.L_x_144) ;  /* 0x00000040003c8947 */ /* 0x000fea0003800000 */
        /* <DEDUP_REMOVED lines=9> */
[----:B0-----:R-:W-:-:S05]  /*5810*/  SEL R26, R20, RZ, !P0 ;  /* 0x000000ff141a7207 */ /* 0x001fca0004000000 */
[----:B------:R-:W-:Y:S01]  /*5820*/  IMAD.MOV.U32 R27, RZ, RZ, R26 ;  /* 0x000000ffff1b7224 */ /* 0x000fe200078e001a */
[----:B------:R-:W-:Y:S06]  /*5830*/  @P1 BRA `(.L_x_206) ;  /* 0x00000004004c1947 */ /* 0x000fec0003800000 */
[----:B------:R-:W-:Y:S01]  /*5840*/  IMAD.MOV.U32 R33, RZ, RZ, RZ ;  /* 0x000000ffff217224 */ /* 0x000fe200078e00ff */
[----:B------:R-:W-:Y:S01]  /*5850*/  UMOV UR4, URZ ;  /* 0x000000ff00047c82 */ /* 0x000fe20008000000 */
[----:B------:R-:W-:-:S07]  /*5860*/  IMAD.MOV.U32 R27, RZ, RZ, RZ ;  /* 0x000000ffff1b7224 */ /* 0x000fce00078e00ff */
.L_x_207:
[----:B------:R-:W0:Y:S02]  /*5870*/  LDC.64 R20, c[0x4][RZ] ;  /* 0x01000000ff147b82 */ /* 0x000e240000000a00 */
[----:B0-----:R-:W-:-:S05]  /*5880*/  IMAD.WIDE.U32 R24, R27, 0x4, R20 ;  /* 0x000000041b187825 */ /* 0x001fca00078e0014 */
[----:B------:R-:W2:Y:S01]  /*5890*/  LDG.E.CONSTANT R20, desc[UR6][R24.64] ;  /* 0x0000000618147981 */ /* 0x000ea2000c1e9900 */
[C---:B------:R-:W-:Y:S01]  /*58a0*/  SHF.L.U32 R28, R27.reuse, 0x2, RZ ;  /* 0x000000021b1c7819 */ /* 0x040fe200000006ff */
[----:B------:R-:W-:-:S03]  /*58b0*/  VIADD R27, R27, 0x1 ;  /* 0x000000011b1b7836 */ /* 0x000fc60000000000 */
        /* <DEDUP_REMOVED lines=14> */
[----:B------:R-:W-:Y:S02]  /*59a0*/  @P1 MOV R17, R20 ;  /* 0x0000001400111202 */ /* 0x000fe40000000f00 */
        /* <DEDUP_REMOVED lines=9> */
[C---:B------:R-:W-:Y:S01]  /*5a40*/  ISETP.EQ.AND P5, PT, R10.reuse, 0x4, PT ;  /* 0x000000040a00780c */ /* 0x040fe20003fa2270 */
        /* <DEDUP_REMOVED lines=10> */
[----:B------:R-:W-:Y:S02]  /*5af0*/  @P2 IMAD.MOV.U32 R21, RZ, RZ, R16 ;  /* 0x000000ffff152224 */ /* 0x000fe400078e0010 */
        /* <DEDUP_REMOVED lines=8> */
[----:B------:R-:W-:Y:S02]  /*5b80*/  ISETP.EQ.AND P0, PT, R10, 0x8, PT ;  /* 0x000000080a00780c */ /* 0x000fe40003f02270 */
[----:B------:R-:W-:Y:S01]  /*5b90*/  @P1 MOV R25, R14 ;  /* 0x0000000e00191202 */ /* 0x000fe20000000f00 */
[----:B------:R-:W-:Y:S01]  /*5ba0*/  @P2 IMAD.MOV.U32 R25, RZ, RZ, R15 ;  /* 0x000000ffff192224 */ /* 0x000fe200078e000f */
[-C--:B------:R-:W-:Y:S01]  /*5bb0*/  SHF.L.U32 R20, R21, R9.reuse, RZ ;  /* 0x0000000915147219 */ /* 0x080fe200000006ff */
[----:B------:R-:W-:Y:S01]  /*5bc0*/  @P3 IMAD.MOV.U32 R25, RZ, RZ, R16 ;  /* 0x000000ffff193224 */ /* 0x000fe200078e0010 */
[----:B------:R-:W-:Y:S01]  /*5bd0*/  SHF.L.U32 R28, R28, R9, RZ ;  /* 0x000000091c1c7219 */ /* 0x000fe200000006ff */
[----:B------:R-:W-:Y:S01]  /*5be0*/  @P4 IMAD.MOV.U32 R25, RZ, RZ, R17 ;  /* 0x000000ffff194224 */ /* 0x000fe200078e0011 */
[----:B------:R-:W-:Y:S01]  /*5bf0*/  SHF.R.U32.HI R21, RZ, R30, R21 ;  /* 0x0000001eff157219 */ /* 0x000fe20000011615 */
[----:B------:R-:W-:-:S03]  /*5c00*/  @P5 IMAD.MOV.U32 R25, RZ, RZ, R18 ;  /* 0x000000ffff195224 */ /* 0x000fc600078e0012 */
[----:B------:R-:W-:Y:S01]  /*5c10*/  IADD3 R28, PT, PT, R28, R21, RZ ;  /* 0x000000151c1c7210 */ /* 0x000fe20007ffe0ff */
[----:B------:R-:W-:-:S05]  /*5c20*/  @P0 IMAD.MOV.U32 R25, RZ, RZ, R33 ;  /* 0x000000ffff190224 */ /* 0x000fca00078e0021 */
[----:B------:R-:W-:-:S05]  /*5c30*/  SHF.R.U32.HI R25, RZ, R30, R25 ;  /* 0x0000001eff197219 */ /* 0x000fca0000011619 */
[----:B------:R-:W-:-:S07]  /*5c40*/  IMAD.IADD R21, R20, 0x1, R25 ;  /* 0x0000000114157824 */ /* 0x000fce00078e0219 */
.L_x_209:
[----:B------:R-:W-:Y:S05]  /*5c50*/  BSYNC.RECONVERGENT B3 ;  /* 0x0000000000037941 */ /* 0x000fea0003800200 */
.L_x_208:
        /* <DEDUP_REMOVED lines=17> */
.L_x_206:
[----:B------:R-:W-:Y:S05]  /*5d70*/  BSYNC.RECONVERGENT B2 ;  /* 0x0000000000027941 */ /* 0x000fea0003800200 */
.L_x_205:
[----:B------:R-:W-:Y:S01]  /*5d80*/  LOP3.LUT R21, R27, 0x1, RZ, 0xc0, !PT ;  /* 0x000000011b157812 */ /* 0x000fe200078ec0ff */
[----:B------:R-:W-:Y:S02]  /*5d90*/  IMAD.MOV.U32 R20, RZ, RZ, 0x37cbac00 ;  /* 0x37cbac00ff147424 */ /* 0x000fe400078e00ff */
[----:B------:R-:W-:Y:S01]  /*5da0*/  FMUL R25, R32, R32 ;  /* 0x0000002020197220 */ /* 0x000fe20000400000 */
[----:B------:R-:W-:Y:S01]  /*5db0*/  IMAD.MOV.U32 R28, RZ, RZ, 0x3e2aaaa8 ;  /* 0x3e2aaaa8ff1c7424 */ /* 0x000fe200078e00ff */
[----:B------:R-:W-:Y:S01]  /*5dc0*/  ISETP.NE.U32.AND P0, PT, R21, 0x1, PT ;  /* 0x000000011500780c */ /* 0x000fe20003f05070 */
[----:B------:R-:W-:Y:S02]  /*5dd0*/  IMAD.MOV.U32 R21, RZ, RZ, 0x3c0885e4 ;  /* 0x3c0885e4ff157424 */ /* 0x000fe400078e00ff */
[----:B------:R-:W-:Y:S01]  /*5de0*/  FFMA R24, R25, R20, -0.0013887860113754868507 ;  /* 0xbab607ed19187423 */ /* 0x000fe20000000014 */
[----:B------:R-:W-:Y:S01]  /*5df0*/  IADD3 R27, PT, PT, R27, 0x1, RZ ;  /* 0x000000011b1b7810 */ /* 0x000fe20007ffe0ff */
[----:B------:R-:W-:Y:S01]  /*5e00*/  BSSY.RECONVERGENT B2, `(.L_x_210) ;  /* 0x0000061000027945 */ /* 0x000fe20003800200 */
[----:B------:R-:W-:-:S02]  /*5e10*/  ISETP.NE.AND P2, PT, R19, RZ, PT ;  /* 0x000000ff1300720c */ /* 0x000fc40003f45270 */
[----:B------:R-:W-:Y:S02]  /*5e20*/  FSEL R34, R24, -0.00019574658654164522886, P0 ;  /* 0xb94d415318227808 */ /* 0x000fe40000000000 */
[----:B------:R-:W-:Y:S02]  /*5e30*/  FSEL R36, R21, 0.041666727513074874878, !P0 ;  /* 0x3d2aaabb15247808 */ /* 0x000fe40004000000 */
[----:B------:R-:W-:Y:S02]  /*5e40*/  LOP3.LUT P1, RZ, R27, 0x2, RZ, 0xc0, !PT ;  /* 0x000000021bff7812 */ /* 0x000fe4000782c0ff */
[----:B------:R-:W-:Y:S01]  /*5e50*/  FSEL R24, R32, 1, !P0 ;  /* 0x3f80000020187808 */ /* 0x000fe20004000000 */
[----:B------:R-:W-:Y:S01]  /*5e60*/  FFMA R34, R25, R34, R36 ;  /* 0x0000002219227223 */ /* 0x000fe20000000024 */
[----:B------:R-:W-:-:S03]  /*5e70*/  FSEL R33, -R28, -0.4999999701976776123, !P0 ;  /* 0xbeffffff1c217808 */ /* 0x000fc60004000100 */
[C---:B------:R-:W-:Y:S02]  /*5e80*/  FFMA R27, R25.reuse, R24, RZ ;  /* 0x00000018191b7223 */ /* 0x040fe400000000ff */
[----:B------:R-:W-:Y:S01]  /*5e90*/  FFMA R33, R25, R34, R33 ;  /* 0x0000002219217223 */ /* 0x000fe20000000021 */
[----:B------:R-:W-:-:S03]  /*5ea0*/  IMAD.MOV.U32 R34, RZ, RZ, R6 ;  /* 0x000000ffff227224 */ /* 0x000fc600078e0006 */
[----:B------:R-:W-:Y:S01]  /*5eb0*/  FFMA R32, R27, R33, R24 ;  /* 0x000000211b207223 */ /* 0x000fe20000000018 */
[----:B------:R-:W-:-:S03]  /*5ec0*/  IMAD.MOV.U32 R33, RZ, RZ, R26 ;  /* 0x000000ffff217224 */ /* 0x000fc600078e001a */
[----:B------:R-:W-:Y:S01]  /*5ed0*/  @P1 FADD R32, RZ, -R32 ;  /* 0x80000020ff201221 */ /* 0x000fe20000000000 */
[----:B------:R-:W-:Y:S06]  /*5ee0*/  @P2 BRA `(.L_x_211) ;  /* 0x0000000400482947 */ /* 0x000fec0003800000 */
[----:B------:R-:W-:Y:S01]  /*5ef0*/  IMAD.MOV.U32 R35, RZ, RZ, RZ ;  /* 0x000000ffff237224 */ /* 0x000fe200078e00ff */
[----:B------:R-:W-:Y:S01]  /*5f00*/  UMOV UR4, URZ ;  /* 0x000000ff00047c82 */ /* 0x000fe20008000000 */
[----:B------:R-:W-:-:S07]  /*5f10*/  IMAD.MOV.U32 R33, RZ, RZ, RZ ;  /* 0x000000ffff217224 */ /* 0x000fce00078e00ff */
.L_x_212:
        /* <DEDUP_REMOVED lines=52> */
[-C--:B------:R-:W-:Y:S01]  /*6260*/  SHF.L.U32 R34, R34, R9.reuse, RZ ;  /* 0x0000000922227219 */ /* 0x080fe200000006ff */
[----:B------:R-:W-:Y:S01]  /*6270*/  @P4 IMAD.MOV.U32 R27, RZ, RZ, R17 ;  /* 0x000000ffff1b4224 */ /* 0x000fe200078e0011 */
[----:B------:R-:W-:Y:S01]  /*6280*/  SHF.R.U32.HI R25, RZ, R30, R24 ;  /* 0x0000001eff197219 */ /* 0x000fe20000011618 */
[----:B------:R-:W-:Y:S01]  /*6290*/  @P5 IMAD.MOV.U32 R27, RZ, RZ, R18 ;  /* 0x000000ffff1b5224 */ /* 0x000fe200078e0012 */
[----:B------:R-:W-:-:S03]  /*62a0*/  SHF.L.U32 R24, R24, R9, RZ ;  /* 0x0000000918187219 */ /* 0x000fc600000006ff */
[----:B------:R-:W-:Y:S02]  /*62b0*/  IMAD.IADD R34, R34, 0x1, R25 ;  /* 0x0000000122227824 */ /* 0x000fe400078e0219 */
[----:B------:R-:W-:-:S05]  /*62c0*/  @P0 IMAD.MOV.U32 R27, RZ, RZ, R35 ;  /* 0x000000ffff1b0224 */ /* 0x000fca00078e0023 */
[----:B------:R-:W-:-:S04]  /*62d0*/  SHF.R.U32.HI R27, RZ, R30, R27 ;  /* 0x0000001eff1b7219 */ /* 0x000fc8000001161b */
[----:B------:R-:W-:-:S07]  /*62e0*/  IADD3 R24, PT, PT, R24, R27, RZ ;  /* 0x0000001b18187210 */ /* 0x000fce0007ffe0ff */
.L_x_214:
[----:B------:R-:W-:Y:S05]  /*62f0*/  BSYNC.RECONVERGENT B3 ;  /* 0x0000000000037941 */ /* 0x000fea0003800200 */
.L_x_213:
        /* <DEDUP_REMOVED lines=17> */
.L_x_211:
[----:B------:R-:W-:Y:S05]  /*6410*/  BSYNC.RECONVERGENT B2 ;  /* 0x0000000000027941 */ /* 0x000fea0003800200 */
.L_x_210:
        /* <DEDUP_REMOVED lines=17> */
[----:B0-----:R-:W-:-:S03]  /*6530*/  FMUL R25, R31, 0.5 ;  /* 0x3f0000001f197820 */ /* 0x001fc60000400000 */
[----:B------:R-:W-:Y:S01]  /*6540*/  @P1 FADD R24, RZ, -R24 ;  /* 0x80000018ff181221 */ /* 0x000fe20000000000 */
[----:B-1----:R-:W-:-:S03]  /*6550*/  FMUL R30, R30, 0.5 ;  /* 0x3f0000001e1e7820 */ /* 0x002fc60000400000 */
[----:B------:R-:W-:Y:S01]  /*6560*/  FMUL R27, R24, R25 ;  /* 0x00000019181b7220 */ /* 0x000fe20000400000 */
[----:B------:R-:W-:-:S03]  /*6570*/  FMUL R31, R30, R24 ;  /* 0x000000181e1f7220 */ /* 0x000fc60000400000 */
[----:B------:R-:W-:Y:S01]  /*6580*/  FFMA R24, R30, R32, -R27 ;  /* 0x000000201e187223 */ /* 0x000fe2000000081b */
[----:B------:R-:W-:-:S03]  /*6590*/  FFMA R25, R32, R25, R31 ;  /* 0x0000001920197223 */ /* 0x000fc6000000001f */
[----:B------:R-:W-:Y:S01]  /*65a0*/  FADD R31, R3, R24 ;  /* 0x00000018031f7221 */ /* 0x000fe20000000000 */
        /* <DEDUP_REMOVED lines=20> */
[----:B------:R-:W-:Y:S01]  /*66f0*/  MOV R39, RZ ;  /* 0x000000ff00277202 */ /* 0x000fe20000000f00 */
[----:B------:R-:W-:Y:S01]  /*6700*/  IMAD.MOV.U32 R41, RZ, RZ, RZ ;  /* 0x000000ffff297224 */ /* 0x000fe200078e00ff */
[----:B------:R-:W-:Y:S02]  /*6710*/  UMOV UR4, URZ ;  /* 0x000000ff00047c82 */ /* 0x000fe40008000000 */
[----:B------:R-:W-:-:S07]  /*6720*/  LOP3.LUT R40, R40, 0x80000000, RZ, 0xfc, !PT ;  /* 0x8000000028287812 */ /* 0x000fce00078efcff */
.L_x_220:
[----:B------:R-:W0:Y:S02]  /*6730*/  LDC.64 R24, c[0x4][RZ] ;  /* 0x01000000ff187b82 */ /* 0x000e240000000a00 */
[----:B0-----:R-:W-:-:S05]  /*6740*/  IMAD.WIDE.U32 R26, R41, 0x4, R24 ;  /* 0x00000004291a7825 */ /* 0x001fca00078e0018 */
[----:B------:R-:W2:Y:S01]  /*6750*/  LDG.E.CONSTANT R25, desc[UR6][R26.64] ;  /* 0x000000061a197981 */ /* 0x000ea2000c1e9900 */
[C---:B------:R-:W-:Y:S01]  /*6760*/  IMAD.SHL.U32 R42, R41.reuse, 0x4, RZ ;  /* 0x00000004292a7824 */ /* 0x040fe200078e00ff */
[----:B------:R-:W-:-:S04]  /*6770*/  IADD3 R41, PT, PT, R41, 0x1, RZ ;  /* 0x0000000129297810 */ /* 0x000fc80007ffe0ff */
        /* <DEDUP_REMOVED lines=12> */
[--C-:B------:R-:W-:Y:S01]  /*6840*/  @P0 IMAD.MOV.U32 R15, RZ, RZ, R24.reuse ;  /* 0x000000ffff0f0224 */ /* 0x100fe200078e0018 */
[----:B------:R-:W-:Y:S01]  /*6850*/  ISETP.EQ.AND P0, PT, R42, 0x14, PT ;  /* 0x000000142a00780c */ /* 0x000fe20003f02270 */
[----:B------:R-:W-:-:S12]  /*6860*/  @P2 IMAD.MOV.U32 R17, RZ, RZ, R24 ;  /* 0x000000ffff112224 */ /* 0x000fd800078e0018 */
        /* <DEDUP_REMOVED lines=14> */
[----:B------:R-:W-:Y:S02]  /*6950*/  @P1 MOV R40, R13 ;  /* 0x0000000d00281202 */ /* 0x000fe40000000f00 */
[--C-:B------:R-:W-:Y:S01]  /*6960*/  @P0 IMAD.MOV.U32 R40, RZ, RZ, R14.reuse ;  /* 0x000000ffff280224 */ /* 0x100fe200078e000e */
[C---:B------:R-:W-:Y:S01]  /*6970*/  ISETP.EQ.AND P1, PT, R27.reuse, -0x4, PT ;  /* 0xfffffffc1b00780c */ /* 0x040fe20003f22270 */
[----:B------:R-:W-:Y:S01]  /*6980*/  @P0 IMAD.MOV.U32 R25, RZ, RZ, R13 ;  /* 0x000000ffff190224 */ /* 0x000fe200078e000d */
[----:B------:R-:W-:Y:S01]  /*6990*/  ISETP.EQ.AND P0, PT, R27, RZ, PT ;  /* 0x000000ff1b00720c */ /* 0x000fe20003f02270 */
[----:B------:R-:W-:Y:S01]  /*69a0*/  @P4 IMAD.MOV.U32 R25, RZ, RZ, R14 ;  /* 0x000000ffff194224 */ /* 0x000fe200078e000e */
[----:B------:R-:W-:Y:S01]  /*69b0*/  P2R R26, PR, RZ, 0x40 ;  /* 0x00000040ff1a7803 */ /* 0x000fe20000000000 */
[----:B------:R-:W-:Y:S02]  /*69c0*/  @P3 IMAD.MOV.U32 R25, RZ, RZ, R15 ;  /* 0x000000ffff193224 */ /* 0x000fe400078e000f */
[----:B------:R-:W-:-:S02]  /*69d0*/  @P2 IMAD.MOV.U32 R25, RZ, RZ, R16 ;  /* 0x000000ffff192224 */ /* 0x000fc400078e0010 */
[----:B------:R-:W-:Y:S01]  /*69e0*/  @P4 IMAD.MOV.U32 R40, RZ, RZ, R15 ;  /* 0x000000ffff284224 */ /* 0x000fe200078e000f */
[----:B------:R-:W-:Y:S01]  /*69f0*/  @P3 MOV R40, R16 ;  /* 0x0000001000283202 */ /* 0x000fe20000000f00 */
[--C-:B------:R-:W-:Y:S02]  /*6a00*/  @P2 IMAD.MOV.U32 R40, RZ, RZ, R17.reuse ;  /* 0x000000ffff282224 */ /* 0x100fe400078e0011 */
[----:B------:R-:W-:Y:S02]  /*6a10*/  @P1 IMAD.MOV.U32 R25, RZ, RZ, R17 ;  /* 0x000000ffff191224 */ /* 0x000fe400078e0011 */
[--C-:B------:R-:W-:Y:S02]  /*6a20*/  @P0 IMAD.MOV.U32 R25, RZ, RZ, R18.reuse ;  /* 0x000000ffff190224 */ /* 0x100fe400078e0012 */
[----:B------:R-:W-:Y:S01]  /*6a30*/  @P6 IMAD.MOV.U32 R25, RZ, RZ, R39 ;  /* 0x000000ffff196224 */ /* 0x000fe200078e0027 */
[----:B------:R-:W-:Y:S01]  /*6a40*/  LOP3.LUT P6, RZ, R24, 0x1f, RZ, 0xc0, !PT ;  /* 0x0000001f18ff7812 */ /* 0x000fe200078cc0ff */
[----:B------:R-:W-:Y:S01]  /*6a50*/  @P1 IMAD.MOV.U32 R40, RZ, RZ, R18 ;  /* 0x000000ffff281224 */ /* 0x000fe200078e0012 */
[----:B------:R-:W-:-:S11]  /*6a60*/  @P0 MOV R40, R39 ;  /* 0x0000002700280202 */ /* 0x000fd60000000f00 */
[----:B------:R-:W-:Y:S05]  /*6a70*/  @!P6 BRA `(.L_x_222) ;  /* 0x000000000030e947 */ /* 0x000fea0003800000 */
[----:B------:R-:W-:Y:S01]  /*6a80*/  @P4 IMAD.MOV.U32 R26, RZ, RZ, R13 ;  /* 0x000000ffff1a4224 */ /* 0x000fe200078e000d */
[C---:B------:R-:W-:Y:S01]  /*6a90*/  ISETP.EQ.AND P6, PT, R27.reuse, 0x4, PT ;  /* 0x000000041b00780c */ /* 0x040fe20003fc2270 */
[----:B------:R-:W-:Y:S01]  /*6aa0*/  @P3 IMAD.MOV.U32 R26, RZ, RZ, R14 ;  /* 0x000000ffff1a3224 */ /* 0x000fe200078e000e */
[----:B------:R-:W-:Y:S01]  /*6ab0*/  LOP3.LUT R24, R24, 0x1f, RZ, 0xc0, !PT ;  /* 0x0000001f18187812 */ /* 0x000fe200078ec0ff */
[----:B------:R-:W-:Y:S02]  /*6ac0*/  @P2 IMAD.MOV.U32 R26, RZ, RZ, R15 ;  /* 0x000000ffff1a2224 */ /* 0x000fe400078e000f */
[----:B------:R-:W-:Y:S01]  /*6ad0*/  @P1 IMAD.MOV.U32 R26, RZ, RZ, R16 ;  /* 0x000000ffff1a1224 */ /* 0x000fe200078e0010 */
[----:B------:R-:W-:Y:S02]  /*6ae0*/  ISETP.EQ.AND P1, PT, R27, 0x8, PT ;  /* 0x000000081b00780c */ /* 0x000fe40003f22270 */
[----:B------:R-:W-:Y:S02]  /*6af0*/  @P0 MOV R26, R17 ;  /* 0x00000011001a0202 */ /* 0x000fe40000000f00 */
[----:B------:R-:W-:-:S03]  /*6b00*/  SHF.L.W.U32.HI R40, R25, R24, R40 ;  /* 0x0000001819287219 */ /* 0x000fc60000010e28 */
[----:B------:R-:W-:-:S06]  /*6b10*/  @P6 IMAD.MOV.U32 R26, RZ, RZ, R18 ;  /* 0x000000ffff1a6224 */ /* 0x000fcc00078e0012 */
[----:B------:R-:W-:-:S05]  /*6b20*/  @P1 IMAD.MOV.U32 R26, RZ, RZ, R39 ;  /* 0x000000ffff1a1224 */ /* 0x000fca00078e0027 */
[----:B------:R-:W-:-:S07]  /*6b30*/  SHF.L.W.U32.HI R25, R26, R24, R25 ;  /* 0x000000181a197219 */ /* 0x000fce0000010e19 */
.L_x_222:
[----:B------:R-:W-:Y:S05]  /*6b40*/  BSYNC.RECONVERGENT B4 ;  /* 0x0000000000047941 */ /* 0x000fea0003800200 */
.L_x_221:
        /* <DEDUP_REMOVED lines=19> */
.L_x_219:
[----:B------:R-:W-:Y:S01]  /*6c80*/  FMUL R25, RZ, -R32 ;  /* 0x80000020ff197220 */ /* 0x000fe20000400000 */
[----:B------:R-:W-:-:S07]  /*6c90*/  MOV R39, RZ ;  /* 0x000000ff00277202 */ /* 0x000fce0000000f00 */
.L_x_218:
[----:B------:R-:W-:Y:S05]  /*6ca0*/  BSYNC.RECONVERGENT B3 ;  /* 0x0000000000037941 */ /* 0x000fea0003800200 */
.L_x_217:
        /* <DEDUP_REMOVED lines=19> */
[----:B------:R-:W-:Y:S01]  /*6de0*/  IMAD.SHL.U32 R24, R36, 0x100, RZ ;  /* 0x0000010024187824 */ /* 0x000fe200078e00ff */
[----:B------:R-:W-:Y:S01]  /*6df0*/  UMOV UR4, URZ ;  /* 0x000000ff00047c82 */ /* 0x000fe20008000000 */
[----:B------:R-:W-:Y:S02]  /*6e00*/  IMAD.MOV.U32 R35, RZ, RZ, RZ ;  /* 0x000000ffff237224 */ /* 0x000fe400078e00ff */
[----:B------:R-:W-:Y:S01]  /*6e10*/  IMAD.MOV.U32 R37, RZ, RZ, RZ ;  /* 0x000000ffff257224 */ /* 0x000fe200078e00ff */
[----:B------:R-:W-:-:S07]  /*6e20*/  LOP3.LUT R41, R24, 0x80000000, RZ, 0xfc, !PT ;  /* 0x8000000018297812 */ /* 0x000fce00078efcff */
.L_x_226:
[----:B------:R-:W0:Y:S02]  /*6e30*/  LDC.64 R24, c[0x4][RZ] ;  /* 0x01000000ff187b82 */ /* 0x000e240000000a00 */
[----:B0-----:R-:W-:-:S05]  /*6e40*/  IMAD.WIDE.U32 R26, R37, 0x4, R24 ;  /* 0x00000004251a7825 */ /* 0x001fca00078e0018 */
[----:B------:R-:W2:Y:S01]  /*6e50*/  LDG.E.CONSTANT R24, desc[UR6][R26.64] ;  /* 0x000000061a187981 */ /* 0x000ea2000c1e9900 */
[C---:B------:R-:W-:Y:S02]  /*6e60*/  IMAD.SHL.U32 R32, R37.reuse, 0x4, RZ ;  /* 0x0000000425207824 */ /* 0x040fe400078e00ff */
[----:B------:R-:W-:-:S03]  /*6e70*/  VIADD R37, R37, 0x1 ;  /* 0x0000000125257836 */ /* 0x000fc60000000000 */
[C---:B------:R-:W-:Y:S02]  /*6e80*/  ISETP.EQ.AND P2, PT, R32.reuse, 0x8, PT ;  /* 0x000000082000780c */ /* 0x040fe40003f42270 */
[C---:B------:R-:W-:Y:S02]  /*6e90*/  ISETP.EQ.AND P1, PT, R32.reuse, RZ, PT ;  /* 0x000000ff2000720c */ /* 0x040fe40003f22270 */
[----:B------:R-:W-:Y:S01]  /*6ea0*/  ISETP.EQ.AND P3, PT, R32, 0x4, PT ;  /* 0x000000042000780c */ /* 0x000fe20003f62270 */
[----:B--2---:R-:W-:-:S03]  /*6eb0*/  IMAD.WIDE.U32 R24, R24, R41, RZ ;  /* 0x0000002918187225 */ /* 0x004fc600078e00ff */
[----:B------:R-:W-:-:S04]  /*6ec0*/  IADD3 R24, P0, PT, R24, R35, RZ ;  /* 0x0000002318187210 */ /* 0x000fc80007f1e0ff */
[----:B------:R-:W-:Y:S01]  /*6ed0*/  IADD3.X R35, PT, PT, R25, UR4, RZ, P0, !PT ;  /* 0x0000000419237c10 */ /* 0x000fe200087fe4ff */
[----:B------:R-:W-:Y:S01]  /*6ee0*/  @P2 IMAD.MOV.U32 R15, RZ, RZ, R24 ;  /* 0x000000ffff0f2224 */ /* 0x000fe200078e0018 */
[----:B------:R-:W-:-:S03]  /*6ef0*/  ISETP.NE.AND P2, PT, R37, 0x6, PT ;  /* 0x000000062500780c */ /* 0x000fc60003f45270 */
[----:B------:R-:W-:Y:S01]  /*6f00*/  @P3 IMAD.MOV.U32 R14, RZ, RZ, R24 ;  /* 0x000000ffff0e3224 */ /* 0x000fe200078e0018 */
[----:B------:R-:W-:Y:S02]  /*6f10*/  @P1 MOV R13, R24 ;  /* 0x00000018000d1202 */ /* 0x000fe40000000f00 */
[C---:B------:R-:W-:Y:S02]  /*6f20*/  ISETP.EQ.AND P0, PT, R32.reuse, 0xc, PT ;  /* 0x0000000c2000780c */ /* 0x040fe40003f02270 */
[C---:B------:R-:W-:Y:S02]  /*6f30*/  ISETP.EQ.AND P1, PT, R32.reuse, 0x10, PT ;  /* 0x000000102000780c */ /* 0x040fe40003f22270 */
[----:B------:R-:W-:-:S09]  /*6f40*/  ISETP.EQ.AND P3, PT, R32, 0x14, PT ;  /* 0x000000142000780c */ /* 0x000fd20003f62270 */
[--C-:B------:R-:W-:Y:S02]  /*6f50*/  @P0 IMAD.MOV.U32 R16, RZ, RZ, R24.reuse ;  /* 0x000000ffff100224 */ /* 0x100fe400078e0018 */
[----:B------:R-:W-:Y:S02]  /*6f60*/  @P1 IMAD.MOV.U32 R17, RZ, RZ, R24 ;  /* 0x000000ffff111224 */ /* 0x000fe400078e0018 */
[----:B------:R-:W-:Y:S01]  /*6f70*/  @P3 MOV R18, R24 ;  /* 0x0000001800123202 */ /* 0x000fe20000000f00 */
[----:B------:R-:W-:Y:S06]  /*6f80*/  @P2 BRA `(.L_x_226) ;  /* 0xfffffffc00a82947 */ /* 0x000fec000383ffff */
[----:B------:R-:W-:Y:S01]  /*6f90*/  SHF.R.U32.HI R26, RZ, 0x17, R36 ;  /* 0x00000017ff1a7819 */ /* 0x000fe20000011624 */
[----:B------:R-:W-:Y:S03]  /*6fa0*/  BSSY.RECONVERGENT B4, `(.L_x_227) ;  /* 0x0000028000047945 */ /* 0x000fe60003800200 */
        /* <DEDUP_REMOVED lines=32> */
[----:B------:R-:W-:Y:S01]  /*71b0*/  LOP3.LUT R27, R26, 0x1f, RZ, 0xc0, !PT ;  /* 0x0000001f1a1b7812 */ /* 0x000fe200078ec0ff */
[----:B------:R-:W-:Y:S02]  /*71c0*/  @P3 IMAD.MOV.U32 R25, RZ, RZ, R16 ;  /* 0x000000ffff193224 */ /* 0x000fe400078e0010 */
[----:B------:R-:W-:Y:S01]  /*71d0*/  @P4 IMAD.MOV.U32 R25, RZ, RZ, R17 ;  /* 0x000000ffff194224 */ /* 0x000fe200078e0011 */
[----:B------:R-:W-:Y:S01]  /*71e0*/  SHF.L.W.U32.HI R32, R24, R27, R32 ;  /* 0x0000001b18207219 */ /* 0x000fe20000010e20 */
[----:B------:R-:W-:-:S04]  /*71f0*/  @P5 IMAD.MOV.U32 R25, RZ, RZ, R18 ;  /* 0x000000ffff195224 */ /* 0x000fc800078e0012 */
[----:B------:R-:W-:-:S05]  /*7200*/  @P0 IMAD.MOV.U32 R25, RZ, RZ, R35 ;  /* 0x000000ffff190224 */ /* 0x000fca00078e0023 */
[----:B------:R-:W-:-:S07]  /*7210*/  SHF.L.W.U32.HI R24, R25, R27, R24 ;  /* 0x0000001b19187219 */ /* 0x000fce0000010e18 */
.L_x_228:
[----:B------:R-:W-:Y:S05]  /*7220*/  BSYNC.RECONVERGENT B4 ;  /* 0x0000000000047941 */ /* 0x000fea0003800200 */
.L_x_227:
        /* <DEDUP_REMOVED lines=19> */
.L_x_225:
[----:B------:R-:W-:Y:S01]  /*7360*/  FMUL R35, RZ, -R32 ;  /* 0x80000020ff237220 */ /* 0x000fe20000400000 */
[----:B------:R-:W-:-:S07]  /*7370*/  IMAD.MOV.U32 R37, RZ, RZ, RZ ;  /* 0x000000ffff257224 */ /* 0x000fce00078e00ff */
.L_x_224:
[----:B------:R-:W-:Y:S05]  /*7380*/  BSYNC.RECONVERGENT B3 ;  /* 0x0000000000037941 */ /* 0x000fea0003800200 */
.L_x_223:
[----:B------:R-:W-:Y:S01]  /*7390*/  LOP3.LUT R25, R37, 0x1, RZ, 0xc0, !PT ;  /* 0x0000000125197812 */ /* 0x000fe200078ec0ff */
[----:B------:R-:W-:Y:S01]  /*73a0*/  FMUL R24, R35, R35 ;  /* 0x0000002323187220 */ /* 0x000fe20000400000 */
[----:B------:R-:W-:Y:S01]  /*73b0*/  LOP3.LUT P1, RZ, R37, 0x2, RZ, 0xc0, !PT ;  /* 0x0000000225ff7812 */ /* 0x000fe2000782c0ff */
[----:B------:R-:W-:Y:S01]  /*73c0*/  FADD R30, R30, -R11 ;  /* 0x8000000b1e1e7221 */ /* 0x000fe20000000000 */
[----:B------:R-:W-:Y:S01]  /*73d0*/  ISETP.NE.U32.AND P0, PT, R25, 0x1, PT ;  /* 0x000000011900780c */ /* 0x000fe20003f05070 */
[----:B------:R-:W-:Y:S01]  /*73e0*/  FFMA R20, R24, R20, -0.0013887860113754868507 ;  /* 0xbab607ed18147423 */ /* 0x000fe20000000014 */
        /* <DEDUP_REMOVED lines=28> */
[----:B------:R-:W-:Y:S01]  /*75b0*/  MOV R20, R27 ;  /* 0x0000001b00147202 */ /* 0x000fe20000000f00 */
[----:B------:R-:W-:Y:S06]  /*75c0*/  BRA `(.L_x_231) ;  /* 0x0000000000107947 */ /* 0x000fec0003800000 */
.L_x_230:
[----:B------:R-:W-:Y:S01]  /*75d0*/  FMUL.FTZ R20, R21, R24 ;  /* 0x0000001815147220 */ /* 0x000fe20000410000 */
[----:B------:R-:W-:-:S03]  /*75e0*/  FMUL.FTZ R24, R24, 0.5 ;  /* 0x3f00000018187820 */ /* 0x000fc60000410000 */
[----:B------:R-:W-:-:S04]  /*75f0*/  FFMA R21, -R20, R20, R21 ;  /* 0x0000001414157223 */ /* 0x000fc80000000115 */
[----:B------:R-:W-:-:S07]  /*7600*/  FFMA R20, R21, R24, R20 ;  /* 0x0000001815147223 */ /* 0x000fce0000000014 */
.L_x_231:
[----:B------:R-:W-:Y:S05]  /*7610*/  BSYNC.RECONVERGENT B3 ;  /* 0x0000000000037941 */ /* 0x000fea0003800200 */
.L_x_229:
[----:B------:R-:W-:-:S04]  /*7620*/  FMNMX R33, R33, R34, !PT ;  /* 0x0000002221217209 */ /* 0x000fc80007800000 */
[----:B------:R-:W-:-:S05]  /*7630*/  FMNMX R33, RZ, R33, PT ;  /* 0x00000021ff217209 */ /* 0x000fca0003800000 */
[----:B------:R-:W-:Y:S01]  /*7640*/  FADD R20, R33, R20 ;  /* 0x0000001421147221 */ /* 0x000fe20000000000 */
[----:B------:R-:W-:Y:S06]  /*7650*/  BRA `(.L_x_232) ;  /* 0x0000000000507947 */ /* 0x000fec0003800000 */
.L_x_216:
        /* <DEDUP_REMOVED lines=12> */
[----:B------:R-:W-:Y:S01]  /*7720*/  IMAD.MOV.U32 R21, RZ, RZ, R27 ;  /* 0x000000ffff157224 */ /* 0x000fe200078e001b */
[----:B------:R-:W-:Y:S06]  /*7730*/  BRA `(.L_x_235) ;  /* 0x0000000000107947 */ /* 0x000fec0003800000 */
.L_x_234:
[----:B------:R-:W-:Y:S01]  /*7740*/  FMUL.FTZ R21, R24, R25 ;  /* 0x0000001918157220 */ /* 0x000fe20000410000 */
[----:B------:R-:W-:-:S03]  /*7750*/  FMUL.FTZ R25, R25, 0.5 ;  /* 0x3f00000019197820 */ /* 0x000fc60000410000 */
[----:B------:R-:W-:-:S04]  /*7760*/  FFMA R24, -R21, R21, R24 ;  /* 0x0000001515187223 */ /* 0x000fc80000000118 */
[----:B------:R-:W-:-:S07]  /*7770*/  FFMA R21, R24, R25, R21 ;  /* 0x0000001918157223 */ /* 0x000fce0000000015 */
.L_x_235:
[----:B------:R-:W-:Y:S05]  /*7780*/  BSYNC.RECONVERGENT B3 ;  /* 0x0000000000037941 */ /* 0x000fea0003800200 */
.L_x_233:
[----:B-----5:R-:W-:-:S07]  /*7790*/  FADD R20, -R20, R21 ;  /* 0x0000001514147221 */ /* 0x020fce0000000100 */
.L_x_232:
[----:B------:R-:W-:Y:S05]  /*77a0*/  BSYNC.RECONVERGENT B2 ;  /* 0x0000000000027941 */ /* 0x000fea0003800200 */
.L_x_215:
        /* <DEDUP_REMOVED lines=15> */
[----:B------:R-:W-:Y:S02]  /*78a0*/  HFMA2 R31, -RZ, RZ, 0, 0 ;  /* 0x00000000ff1f7431 */ /* 0x000fe400000001ff */
[----:B------:R-:W-:Y:S01]  /*78b0*/  IMAD.MOV.U32 R27, RZ, RZ, RZ ;  /* 0x000000ffff1b7224 */ /* 0x000fe200078e00ff */
[----:B------:R-:W-:-:S06]  /*78c0*/  UMOV UR4, URZ ;  /* 0x000000ff00047c82 */ /* 0x000fcc0008000000 */
.L_x_238:
        /* <DEDUP_REMOVED lines=9> */
[----:B------:R-:W-:-:S05]  /*7960*/  IADD3 R20, P0, PT, R20, R31, RZ ;  /* 0x0000001f14147210 */ /* 0x000fca0007f1e0ff */
[----:B------:R-:W-:Y:S02]  /*7970*/  @P2 MOV R15, R20 ;  /* 0x00000014000f2202 */ /* 0x000fe40000000f00 */
[--C-:B------:R-:W-:Y:S01]  /*7980*/  @P1 IMAD.MOV.U32 R13, RZ, RZ, R20.reuse ;  /* 0x000000ffff0d1224 */ /* 0x100fe200078e0014 */
[----:B------:R-:W-:Y:S01]  /*7990*/  ISETP.NE.AND P2, PT, R27, 0x6, PT ;  /* 0x000000061b00780c */ /* 0x000fe20003f45270 */
[----:B------:R-:W-:Y:S01]  /*79a0*/  @P3 IMAD.MOV.U32 R14, RZ, RZ, R20 ;  /* 0x000000ffff0e3224 */ /* 0x000fe200078e0014 */
[----:B------:R-:W-:Y:S02]  /*79b0*/  IADD3.X R31, PT, PT, R21, UR4, RZ, P0, !PT ;  /* 0x00000004151f7c10 */ /* 0x000fe400087fe4ff */
[C---:B------:R-:W-:Y:S02]  /*79c0*/  ISETP.EQ.AND P0, PT, R30.reuse, 0xc, PT ;  /* 0x0000000c1e00780c */ /* 0x040fe40003f02270 */
[C---:B------:R-:W-:Y:S02]  /*79d0*/  ISETP.EQ.AND P1, PT, R30.reuse, 0x10, PT ;  /* 0x000000101e00780c */ /* 0x040fe40003f22270 */
[----:B------:R-:W-:-:S09]  /*79e0*/  ISETP.EQ.AND P3, PT, R30, 0x14, PT ;  /* 0x000000141e00780c */ /* 0x000fd20003f62270 */
[--C-:B------:R-:W-:Y:S02]  /*79f0*/  @P0 IMAD.MOV.U32 R16, RZ, RZ, R20.reuse ;  /* 0x000000ffff100224 */ /* 0x100fe400078e0014 */
        /* <DEDUP_REMOVED lines=11> */
[----:B------:R-:W-:Y:S01]  /*7ab0*/  @P2 IMAD.MOV.U32 R20, RZ, RZ, R13 ;  /* 0x000000ffff142224 */ /* 0x000fe200078e000d */
[C---:B------:R-:W-:Y:S01]  /*7ac0*/  ISETP.EQ.AND P2, PT, R10.reuse, -0x8, PT ;  /* 0xfffffff80a00780c */ /* 0x040fe20003f42270 */
[----:B------:R-:W-:Y:S01]  /*7ad0*/  @P3 IMAD.MOV.U32 R20, RZ, RZ, R14 ;  /* 0x000000ffff143224 */ /* 0x000fe200078e000e */
[----:B------:R-:W-:Y:S01]  /*7ae0*/  @P3 MOV R21, R13 ;  /* 0x0000000d00153202 */ /* 0x000fe20000000f00 */
[--C-:B------:R-:W-:Y:S01]  /*7af0*/  @P0 IMAD.MOV.U32 R20, RZ, RZ, R15.reuse ;  /* 0x000000ffff140224 */ /* 0x100fe200078e000f */
[----:B------:R-:W-:Y:S01]  /*7b00*/  ISETP.EQ.AND P3, PT, R10, -0x4, PT ;  /* 0xfffffffc0a00780c */ /* 0x000fe20003f62270 */
[----:B------:R-:W-:Y:S02]  /*7b10*/  @P1 IMAD.MOV.U32 R20, RZ, RZ, R16 ;  /* 0x000000ffff141224 */ /* 0x000fe400078e0010 */
[----:B------:R-:W-:Y:S02]  /*7b20*/  @P0 IMAD.MOV.U32 R21, RZ, RZ, R14 ;  /* 0x000000ffff150224 */ /* 0x000fe400078e000e */
[----:B------:R-:W-:-:S04]  /*7b30*/  @P1 IMAD.MOV.U32 R21, RZ, RZ, R15 ;  /* 0x000000ffff151224 */ /* 0x000fc800078e000f */
[----:B------:R-:W-:Y:S01]  /*7b40*/  @P2 MOV R20, R17 ;  /* 0x0000001100142202 */ /* 0x000fe20000000f00 */
[----:B------:R-:W-:-:S03]  /*7b50*/  @P2 IMAD.MOV.U32 R21, RZ, RZ, R16 ;  /* 0x000000ffff152224 */ /* 0x000fc600078e0010 */
[--C-:B------:R-:W-:Y:S02]  /*7b60*/  @P3 IMAD.MOV.U32 R20, RZ, RZ, R18.reuse ;  /* 0x000000ffff143224 */ /* 0x100fe400078e0012 */
[----:B------:R-:W-:Y:S02]  /*7b70*/  @P4 IMAD.MOV.U32 R20, RZ, RZ, R31 ;  /* 0x000000ffff144224 */ /* 0x000fe400078e001f */
[----:B------:R-:W-:Y:S02]  /*7b80*/  @P3 IMAD.MOV.U32 R21, RZ, RZ, R17 ;  /* 0x000000ffff153224 */ /* 0x000fe400078e0011 */
[----:B------:R-:W-:Y:S01]  /*7b90*/  @P4 IMAD.MOV.U32 R21, RZ, RZ, R18 ;  /* 0x000000ffff154224 */ /* 0x000fe200078e0012 */
[----:B------:R-:W-:Y:S01]  /*7ba0*/  MOV R30, R20 ;  /* 0x00000014001e7202 */ /* 0x000fe20000000f00 */
        /* <DEDUP_REMOVED lines=16> */
.L_x_240:
[----:B------:R-:W-:Y:S05]  /*7cb0*/  BSYNC.RECONVERGENT B3 ;  /* 0x0000000000037941 */ /* 0x000fea0003800200 */
.L_x_239:
        /* <DEDUP_REMOVED lines=17> */
.L_x_237:
[----:B------:R-:W-:Y:S05]  /*7dd0*/  BSYNC.RECONVERGENT B2 ;  /* 0x0000000000027941 */ /* 0x000fea0003800200 */
.L_x_236:
        /* <DEDUP_REMOVED lines=23> */
[----:B------:R-:W-:Y:S02]  /*7f50*/  HFMA2 R35, -RZ, RZ, 0, 0 ;  /* 0x00000000ff237431 */ /* 0x000fe400000001ff */
[----:B------:R-:W-:Y:S01]  /*7f60*/  IMAD.MOV.U32 R25, RZ, RZ, RZ ;  /* 0x000000ffff197224 */ /* 0x000fe200078e00ff */
[----:B------:R-:W-:-:S06]  /*7f70*/  UMOV UR4, URZ ;  /* 0x000000ff00047c82 */ /* 0x000fcc0008000000 */
.L_x_243:
        /* <DEDUP_REMOVED lines=39> */
[----:B------:R-:W-:Y:S01]  /*81f0*/  @P2 IMAD.MOV.U32 R25, RZ, RZ, R16 ;  /* 0x000000ffff192224 */ /* 0x000fe200078e0010 */
[----:B------:R-:W-:-:S03]  /*8200*/  @P2 MOV R32, R17 ;  /* 0x0000001100202202 */ /* 0x000fc60000000f00 */
[----:B------:R-:W-:Y:S02]  /*8210*/  @P3 IMAD.MOV.U32 R25, RZ, RZ, R17 ;  /* 0x000000ffff193224 */ /* 0x000fe400078e0011 */
[--C-:B------:R-:W-:Y:S02]  /*8220*/  @P3 IMAD.MOV.U32 R32, RZ, RZ, R18.reuse ;  /* 0x000000ffff203224 */ /* 0x100fe400078e0012 */
        /* <DEDUP_REMOVED lines=8> */
[----:B------:R-:W-:Y:S01]  /*82b0*/  SHF.R.U32.HI R27, RZ, R28, R25 ;  /* 0x0000001cff1b7219 */ /* 0x000fe20000011619 */
[----:B------:R-:W-:Y:S01]  /*82c0*/  @P3 IMAD.MOV.U32 R31, RZ, RZ, R16 ;  /* 0x000000ffff1f3224 */ /* 0x000fe200078e0010 */
[-C--:B------:R-:W-:Y:S01]  /*82d0*/  SHF.L.U32 R32, R32, R9.reuse, RZ ;  /* 0x0000000920207219 */ /* 0x080fe200000006ff */
[----:B------:R-:W-:Y:S01]  /*82e0*/  @P4 IMAD.MOV.U32 R31, RZ, RZ, R17 ;  /* 0x000000ffff1f4224 */ /* 0x000fe200078e0011 */
[----:B------:R-:W-:Y:S01]  /*82f0*/  SHF.L.U32 R25, R25, R9, RZ ;  /* 0x0000000919197219 */ /* 0x000fe200000006ff */
[----:B------:R-:W-:Y:S02]  /*8300*/  @P5 IMAD.MOV.U32 R31, RZ, RZ, R18 ;  /* 0x000000ffff1f5224 */ /* 0x000fe400078e0012 */
[----:B------:R-:W-:-:S04]  /*8310*/  IMAD.IADD R32, R32, 0x1, R27 ;  /* 0x0000000120207824 */ /* 0x000fc800078e021b */
[----:B------:R-:W-:-:S04]  /*8320*/  @P0 MOV R31, R35 ;  /* 0x00000023001f0202 */ /* 0x000fc80000000f00 */
[----:B------:R-:W-:-:S05]  /*8330*/  SHF.R.U32.HI R28, RZ, R28, R31 ;  /* 0x0000001cff1c7219 */ /* 0x000fca000001161f */
[----:B------:R-:W-:-:S07]  /*8340*/  IMAD.IADD R25, R25, 0x1, R28 ;  /* 0x0000000119197824 */ /* 0x000fce00078e021c */
.L_x_245:
[----:B------:R-:W-:Y:S05]  /*8350*/  BSYNC.RECONVERGENT B3 ;  /* 0x0000000000037941 */ /* 0x000fea0003800200 */
.L_x_244:
        /* <DEDUP_REMOVED lines=17> */
.L_x_242:
[----:B------:R-:W-:Y:S05]  /*8470*/  BSYNC.RECONVERGENT B2 ;  /* 0x0000000000027941 */ /* 0x000fea0003800200 */
.L_x_241:
        /* <DEDUP_REMOVED lines=11> */
[----:B------:R-:W-:Y:S02]  /*8530*/  FSEL R28, -R20, -0.4999999701976776123, P0 ;  /* 0xbeffffff141c7808 */ /* 0x000fe40000000100 */
[----:B------:R-:W-:Y:S01]  /*8540*/  FSEL R25, R34, 1, P0 ;  /* 0x3f80000022197808 */ /* 0x000fe20000000000 */
[----:B------:R-:W-:-:S04]  /*8550*/  FFMA R27, R26, R27, R29 ;  /* 0x0000001b1a1b7223 */ /* 0x000fc8000000001d */
[C---:B------:R-:W-:Y:S01]  /*8560*/  FFMA R27, R26.reuse, R27, R28 ;  /* 0x0000001b1a1b7223 */ /* 0x040fe2000000001c */
[----:B------:R-:W-:-:S04]  /*8570*/  FFMA R26, R26, R25, RZ ;  /* 0x000000191a1a7223 */ /* 0x000fc800000000ff */
[----:B------:R-:W-:Y:S01]  /*8580*/  FFMA R25, R26, R27, R25 ;  /* 0x0000001b1a197223 */ /* 0x000fe20000000019 */
[----:B0-----:R-:W-:-:S03]  /*8590*/  FMUL R31, R31, 0.5 ;  /* 0x3f0000001f1f7820 */ /* 0x001fc60000400000 */
[----:B------:R-:W-:-:S04]  /*85a0*/  @P1 FADD R25, RZ, -R25 ;  /* 0x80000019ff191221 */ /* 0x000fc80000000000 */
[----:B------:R-:W-:Y:S01]  /*85b0*/  FMUL R26, R31, R25 ;  /* 0x000000191f1a7220 */ /* 0x000fe20000400000 */
[----:B-1----:R-:W-:-:S04]  /*85c0*/  FMUL R27, R30, -0.5 ;  /* 0xbf0000001e1b7820 */ /* 0x002fc80000400000 */
[C---:B------:R-:W-:Y:S01]  /*85d0*/  FMUL R28, R27.reuse, R25 ;  /* 0x000000191b1c7220 */ /* 0x040fe20000400000 */
[----:B------:R-:W-:-:S03]  /*85e0*/  FFMA R26, R27, R33, -R26 ;  /* 0x000000211b1a7223 */ /* 0x000fc6000000081a */
[----:B------:R-:W-:Y:S01]  /*85f0*/  FFMA R33, R31, R33, R28 ;  /* 0x000000211f217223 */ /* 0x000fe2000000001c */
[----:B------:R-:W-:-:S03]  /*8600*/  FADD R27, R3, R26 ;  /* 0x0000001a031b7221 */ /* 0x000fc60000000000 */
[----:B------:R-:W-:Y:S01]  /*8610*/  FADD R34, R4, R33 ;  /* 0x0000002104227221 */ /* 0x000fe20000000000 */
[----:B------:R-:W-:Y:S06]  /*8620*/  @!P2 BRA `(.L_x_247) ;  /* 0x000000100024a947 */ /* 0x000fec0003800000 */
[----:B------:R-:W2:Y:S01]  /*8630*/  LDG.E R30, desc[UR6][R22.64+0x18] ;  /* 0x00001806161e7981 */ /* 0x000ea2000c1e1900 */
[----:B------:R-:W-:Y:S01]  /*8640*/  BSSY.RECONVERGENT B3, `(.L_x_248) ;  /* 0x000006e000037945 */ /* 0x000fe20003800200 */
[----:B------:R-:W-:Y:S01]  /*8650*/  FADD R12, R27, -R12 ;  /* 0x8000000c1b0c7221 */ /* 0x000fe20000000000 */
[----:B------:R-:W-:Y:S01]  /*8660*/  FADD R11, R34, -R11 ;  /* 0x8000000b220b7221 */ /* 0x000fe20000000000 */
[----:B------:R-:W5:Y:S04]  /*8670*/  LDG.E R25, desc[UR6][R22.64+0x10] ;  /* 0x0000100616197981 */ /* 0x000f68000c1e1900 */
[----:B------:R0:W5:Y:S01]  /*8680*/  LDG.E R28, desc[UR6][R22.64+0x14] ;  /* 0x00001406161c7981 */ /* 0x000162000c1e1900 */
[C---:B--2---:R-:W-:Y:S01]  /*8690*/  FMUL R26, R30.reuse, -0.63661974668502807617 ;  /* 0xbf22f9831e1a7820 */ /* 0x044fe20000400000 */
[C---:B------:R-:W-:Y:S01]  /*86a0*/  FSETP.GE.AND P5, PT, |R30|.reuse, 105615, PT ;  /* 0x47ce47801e00780b */ /* 0x040fe20003fa6200 */
[----:B------:R-:W-:-:S02]  /*86b0*/  FADD R29, -R30, -RZ ;  /* 0x800000ff1e1d7221 */ /* 0x000fc40000000100 */
[----:B------:R-:W1:Y:S02]  /*86c0*/  F2I.NTZ R33, R26 ;  /* 0x0000001a00217305 */ /* 0x000e640000203100 */
[----:B-1----:R-:W-:-:S05]  /*86d0*/  I2FP.F32.S32 R31, R33 ;  /* 0x00000021001f7245 */ /* 0x002fca0000201400 */
[----:B------:R-:W-:-:S04]  /*86e0*/  FFMA R32, R31, -1.5707962512969970703, -R30 ;  /* 0xbfc90fda1f207823 */ /* 0x000fc8000000081e */
[----:B------:R-:W-:-:S04]  /*86f0*/  FFMA R32, R31, -7.5497894158615963534e-08, R32 ;  /* 0xb3a221681f207823 */ /* 0x000fc80000000020 */
[----:B------:R-:W-:Y:S01]  /*8700*/  FFMA R31, R31, -5.3903029534742383927e-15, R32 ;  /* 0xa7c234c51f1f7823 */ /* 0x000fe20000000020 */
[----:B------:R-:W-:-:S04]  /*8710*/  IMAD.MOV.U32 R32, RZ, RZ, R33 ;  /* 0x000000ffff207224 */ /* 0x000fc800078e0021 */
[----:B0-----:R-:W-:Y:S01]  /*8720*/  MOV R22, R31 ;  /* 0x0000001f00167202 */ /* 0x001fe20000000f00 */
        /* <DEDUP_REMOVED lines=8> */
.L_x_251:
        /* <DEDUP_REMOVED lines=13> */
[----:B------:R-:W-:Y:S02]  /*8880*/  @P1 IMAD.MOV.U32 R13, RZ, RZ, R22 ;  /* 0x000000ffff0d1224 */ /* 0x000fe400078e0016 */
[----:B------:R-:W-:Y:S02]  /*8890*/  @P3 MOV R14, R22 ;  /* 0x00000016000e3202 */ /* 0x000fe40000000f00 */
[C---:B------:R-:W-:Y:S02]  /*88a0*/  ISETP.EQ.AND P0, PT, R34.reuse, 0xc, PT ;  /* 0x0000000c2200780c */ /* 0x040fe40003f02270 */
        /* <DEDUP_REMOVED lines=8> */
[----:B------:R-:W-:-:S04]  /*8930*/  LOP3.LUT R23, R22, 0xe0, RZ, 0xc0, !PT ;  /* 0x000000e016177812 */ /* 0x000fc800078ec0ff */
        /* <DEDUP_REMOVED lines=21> */
[----:B------:R-:W-:Y:S01]  /*8a90*/  @P2 IMAD.MOV.U32 R34, RZ, RZ, R17 ;  /* 0x000000ffff222224 */ /* 0x000fe200078e0011 */
[----:B------:R-:W-:Y:S01]  /*8aa0*/  @P1 MOV R34, R18 ;  /* 0x0000001200221202 */ /* 0x000fe20000000f00 */
[----:B------:R-:W-:Y:S02]  /*8ab0*/  @P0 IMAD.MOV.U32 R23, RZ, RZ, R18 ;  /* 0x000000ffff170224 */ /* 0x000fe400078e0012 */
[--C-:B------:R-:W-:Y:S01]  /*8ac0*/  @P6 IMAD.MOV.U32 R23, RZ, RZ, R33.reuse ;  /* 0x000000ffff176224 */ /* 0x100fe200078e0021 */
[----:B------:R-:W-:Y:S01]  /*8ad0*/  LOP3.LUT P6, RZ, R22, 0x1f, RZ, 0xc0, !PT ;  /* 0x0000001f16ff7812 */ /* 0x000fe200078cc0ff */
[----:B------:R-:W-:-:S12]  /*8ae0*/  @P0 IMAD.MOV.U32 R34, RZ, RZ, R33 ;  /* 0x000000ffff220224 */ /* 0x000fd800078e0021 */
[----:B------:R-:W-:Y:S05]  /*8af0*/  @!P6 BRA `(.L_x_253) ;  /* 0x000000000030e947 */ /* 0x000fea0003800000 */
[----:B------:R-:W-:Y:S01]  /*8b00*/  @P4 IMAD.MOV.U32 R26, RZ, RZ, R13 ;  /* 0x000000ffff1a4224 */ /* 0x000fe200078e000d */
[C---:B------:R-:W-:Y:S01]  /*8b10*/  ISETP.EQ.AND P6, PT, R27.reuse, 0x4, PT ;  /* 0x000000041b00780c */ /* 0x040fe20003fc2270 */
[----:B------:R-:W-:Y:S01]  /*8b20*/  @P3 IMAD.MOV.U32 R26, RZ, RZ, R14 ;  /* 0x000000ffff1a3224 */ /* 0x000fe200078e000e */
[----:B------:R-:W-:Y:S01]  /*8b30*/  @P2 MOV R26, R15 ;  /* 0x0000000f001a2202 */ /* 0x000fe20000000f00 */
[----:B------:R-:W-:Y:S01]  /*8b40*/  @P1 IMAD.MOV.U32 R26, RZ, RZ, R16 ;  /* 0x000000ffff1a1224 */ /* 0x000fe200078e0010 */
[----:B------:R-:W-:Y:S01]  /*8b50*/  ISETP.EQ.AND P2, PT, R27, 0x8, PT ;  /* 0x000000081b00780c */ /* 0x000fe20003f42270 */
[----:B------:R-:W-:Y:S01]  /*8b60*/  @P0 IMAD.MOV.U32 R26, RZ, RZ, R17 ;  /* 0x000000ffff1a0224 */ /* 0x000fe200078e0011 */
[----:B------:R-:W-:-:S04]  /*8b70*/  LOP3.LUT R22, R22, 0x1f, RZ, 0xc0, !PT ;  /* 0x0000001f16167812 */ /* 0x000fc800078ec0ff */
[----:B------:R-:W-:-:S03]  /*8b80*/  SHF.L.W.U32.HI R34, R23, R22, R34 ;  /* 0x0000001617227219 */ /* 0x000fc60000010e22 */
[----:B------:R-:W-:-:S04]  /*8b90*/  @P6 IMAD.MOV.U32 R26, RZ, RZ, R18 ;  /* 0x000000ffff1a6224 */ /* 0x000fc800078e0012 */
[----:B------:R-:W-:-:S05]  /*8ba0*/  @P2 IMAD.MOV.U32 R26, RZ, RZ, R33 ;  /* 0x000000ffff1a2224 */ /* 0x000fca00078e0021 */
[----:B------:R-:W-:-:S07]  /*8bb0*/  SHF.L.W.U32.HI R23, R26, R22, R23 ;  /* 0x000000161a177219 */ /* 0x000fce0000010e17 */
.L_x_253:
[----:B------:R-:W-:Y:S05]  /*8bc0*/  BSYNC.RECONVERGENT B4 ;  /* 0x0000000000047941 */ /* 0x000fea0003800200 */
.L_x_252:
        /* <DEDUP_REMOVED lines=17> */
[----:B0-----:R-:W-:Y:S01]  /*8ce0*/  FSEL R22, -R26, R26, !P1 ;  /* 0x0000001a1a167208 */ /* 0x001fe20004800100 */
[----:B------:R-:W-:Y:S06]  /*8cf0*/  BRA `(.L_x_249) ;  /* 0x0000000000087947 */ /* 0x000fec0003800000 */
.L_x_250:
[----:B------:R-:W-:Y:S01]  /*8d00*/  FMUL R22, RZ, -R30 ;  /* 0x8000001eff167220 */ /* 0x000fe20000400000 */
[----:B------:R-:W-:-:S07]  /*8d10*/  IMAD.MOV.U32 R33, RZ, RZ, RZ ;  /* 0x000000ffff217224 */ /* 0x000fce00078e00ff */
.L_x_249:
[----:B------:R-:W-:Y:S05]  /*8d20*/  BSYNC.RECONVERGENT B3 ;  /* 0x0000000000037941 */ /* 0x000fea0003800200 */
.L_x_248:
[----:B------:R-:W-:Y:S01]  /*8d30*/  FMUL R23, R22, R22 ;  /* 0x0000001616177220 */ /* 0x000fe20000400000 */
[----:B------:R-:W-:Y:S01]  /*8d40*/  LOP3.LUT R27, R33, 0x1, RZ, 0xc0, !PT ;  /* 0x00000001211b7812 */ /* 0x000fe200078ec0ff */
[----:B------:R-:W-:Y:S02]  /*8d50*/  BSSY.RECONVERGENT B3, `(.L_x_254) ;  /* 0x000006c000037945 */ /* 0x000fe40003800200 */
[----:B------:R-:W-:Y:S01]  /*8d60*/  FFMA R26, R23, R24, -0.0013887860113754868507 ;  /* 0xbab607ed171a7423 */ /* 0x000fe20000000018 */
[----:B------:R-:W-:Y:S01]  /*8d70*/  ISETP.NE.U32.AND P0, PT, R27, 0x1, PT ;  /* 0x000000011b00780c */ /* 0x000fe20003f05070 */
[----:B------:R-:W-:-:S03]  /*8d80*/  VIADD R27, R33, 0x1 ;  /* 0x00000001211b7836 */ /* 0x000fc60000000000 */
[----:B------:R-:W-:Y:S02]  /*8d90*/  FSEL R26, R26, -0.00019574658654164522886, P0 ;  /* 0xb94d41531a1a7808 */ /* 0x000fe40000000000 */
        /* <DEDUP_REMOVED lines=13> */
[----:B------:R-:W-:Y:S01]  /*8e70*/  MOV R35, RZ ;  /* 0x000000ff00237202 */ /* 0x000fe20000000f00 */
[----:B------:R-:W-:Y:S01]  /*8e80*/  IMAD.MOV.U32 R31, RZ, RZ, RZ ;  /* 0x000000ffff1f7224 */ /* 0x000fe200078e00ff */
[----:B------:R-:W-:Y:S02]  /*8e90*/  UMOV UR4, URZ ;  /* 0x000000ff00047c82 */ /* 0x000fe40008000000 */
[----:B------:R-:W-:-:S07]  /*8ea0*/  LOP3.LUT R37, R22, 0x80000000, RZ, 0xfc, !PT ;  /* 0x8000000016257812 */ /* 0x000fce00078efcff */
.L_x_257:
        /* <DEDUP_REMOVED lines=44> */
[----:B------:R-:W-:Y:S01]  /*9170*/  @P2 IMAD.MOV.U32 R22, RZ, RZ, R17 ;  /* 0x000000ffff162224 */ /* 0x000fe200078e0011 */
[----:B------:R-:W-:-:S03]  /*9180*/  @P2 MOV R23, R16 ;  /* 0x0000001000172202 */ /* 0x000fc60000000f00 */
[--C-:B------:R-:W-:Y:S02]  /*9190*/  @P3 IMAD.MOV.U32 R22, RZ, RZ, R18.reuse ;  /* 0x000000ffff163224 */ /* 0x100fe400078e0012 */
[----:B------:R-:W-:Y:S02]  /*91a0*/  @P4 IMAD.MOV.U32 R22, RZ, RZ, R31 ;  /* 0x000000ffff164224 */ /* 0x000fe400078e001f */
[----:B------:R-:W-:Y:S02]  /*91b0*/  @P3 IMAD.MOV.U32 R23, RZ, RZ, R17 ;  /* 0x000000ffff173224 */ /* 0x000fe400078e0011 */
[----:B------:R-:W-:Y:S01]  /*91c0*/  @P4 IMAD.MOV.U32 R23, RZ, RZ, R18 ;  /* 0x000000ffff174224 */ /* 0x000fe200078e0012 */
[----:B------:R-:W-:Y:S01]  /*91d0*/  @P5 MOV R23, R31 ;  /* 0x0000001f00175202 */ /* 0x000fe20000000f00 */
[----:B------:R-:W-:Y:S01]  /*91e0*/  IMAD.MOV.U32 R30, RZ, RZ, R22 ;  /* 0x000000ffff1e7224 */ /* 0x000fe200078e0016 */
[----:B------:R-:W-:Y:S06]  /*91f0*/  @!P6 BRA `(.L_x_259) ;  /* 0x00000000002ce947 */ /* 0x000fec0003800000 */
[----:B------:R-:W-:Y:S01]  /*9200*/  @P0 IMAD.MOV.U32 R22, RZ, RZ, R13 ;  /* 0x000000ffff160224 */ /* 0x000fe200078e000d */
[----:B------:R-:W-:Y:S01]  /*9210*/  ISETP.EQ.AND P0, PT, R27, 0x8, PT ;  /* 0x000000081b00780c */ /* 0x000fe20003f02270 */
[----:B------:R-:W-:Y:S01]  /*9220*/  @P1 IMAD.MOV.U32 R22, RZ, RZ, R14 ;  /* 0x000000ffff161224 */ /* 0x000fe200078e000e */
[----:B------:R-:W-:Y:S01]  /*9230*/  LOP3.LUT R26, R26, 0x1f, RZ, 0xc0, !PT ;  /* 0x0000001f1a1a7812 */ /* 0x000fe200078ec0ff */
[----:B------:R-:W-:Y:S02]  /*9240*/  @P2 IMAD.MOV.U32 R22, RZ, RZ, R15 ;  /* 0x000000ffff162224 */ /* 0x000fe400078e000f */
[----:B------:R-:W-:Y:S01]  /*9250*/  @P3 IMAD.MOV.U32 R22, RZ, RZ, R16 ;  /* 0x000000ffff163224 */ /* 0x000fe200078e0010 */
[----:B------:R-:W-:Y:S01]  /*9260*/  @P4 MOV R22, R17 ;  /* 0x0000001100164202 */ /* 0x000fe20000000f00 */
[----:B------:R-:W-:Y:S01]  /*9270*/  @P5 IMAD.MOV.U32 R22, RZ, RZ, R18 ;  /* 0x000000ffff165224 */ /* 0x000fe200078e0012 */
[----:B------:R-:W-:-:S05]  /*9280*/  SHF.L.W.U32.HI R30, R23, R26, R30 ;  /* 0x0000001a171e7219 */ /* 0x000fca0000010e1e */
[----:B------:R-:W-:-:S05]  /*9290*/  @P0 IMAD.MOV.U32 R22, RZ, RZ, R31 ;  /* 0x000000ffff160224 */ /* 0x000fca00078e001f */
[----:B------:R-:W-:-:S07]  /*92a0*/  SHF.L.W.U32.HI R23, R22, R26, R23 ;  /* 0x0000001a16177219 */ /* 0x000fce0000010e17 */
.L_x_259:
[----:B------:R-:W-:Y:S05]  /*92b0*/  BSYNC.RECONVERGENT B4 ;  /* 0x0000000000047941 */ /* 0x000fea0003800200 */
.L_x_258:
        /* <DEDUP_REMOVED lines=19> */
.L_x_256:
[----:B------:R-:W-:Y:S01]  /*93f0*/  FMUL R31, RZ, -R30 ;  /* 0x8000001eff1f7220 */ /* 0x000fe20000400000 */
[----:B------:R-:W-:-:S07]  /*9400*/  MOV R32, RZ ;  /* 0x000000ff00207202 */ /* 0x000fce0000000f00 */
.L_x_255:
[----:B------:R-:W-:Y:S05]  /*9410*/  BSYNC.RECONVERGENT B3 ;  /* 0x0000000000037941 */ /* 0x000fea0003800200 */
.L_x_254:
        /* <DEDUP_REMOVED lines=30> */
[----:B------:R-:W-:Y:S05]  /*9600*/  CALL.REL.NOINC `($__internal_4_$__cuda_sm20_sqrt_rn_f32_slowpath) ;  /* 0x0000000000c87944 */ /* 0x000fea0003c00000 */
[----:B------:R-:W-:Y:S01]  /*9610*/  IMAD.MOV.U32 R11, RZ, RZ, R27 ;  /* 0x000000ffff0b7224 */ /* 0x000fe200078e001b */
[----:B------:R-:W-:Y:S06]  /*9620*/  BRA `(.L_x_262) ;  /* 0x0000000000107947 */ /* 0x000fec0003800000 */
.L_x_261:
[----:B------:R-:W-:Y:S01]  /*9630*/  FMUL.FTZ R11, R24, R23 ;  /* 0x00000017180b7220 */ /* 0x000fe20000410000 */
[----:B------:R-:W-:-:S03]  /*9640*/  FMUL.FTZ R20, R23, 0.5 ;  /* 0x3f00000017147820 */ /* 0x000fc60000410000 */
[----:B------:R-:W-:-:S04]  /*9650*/  FFMA R12, -R11, R11, R24 ;  /* 0x0000000b0b0c7223 */ /* 0x000fc80000000118 */
[----:B------:R-:W-:-:S07]  /*9660*/  FFMA R11, R12, R20, R11 ;  /* 0x000000140c0b7223 */ /* 0x000fce000000000b */
.L_x_262:
[----:B------:R-:W-:Y:S05]  /*9670*/  BSYNC.RECONVERGENT B3 ;  /* 0x0000000000037941 */ /* 0x000fea0003800200 */
.L_x_260:
[----:B------:R-:W-:-:S04]  /*9680*/  FMNMX R12, R21, R22, !PT ;  /* 0x00000016150c7209 */ /* 0x000fc80007800000 */
[----:B------:R-:W-:-:S05]  /*9690*/  FMNMX R12, RZ, R12, PT ;  /* 0x0000000cff0c7209 */ /* 0x000fca0003800000 */
[----:B------:R-:W-:Y:S01]  /*96a0*/  FADD R11, R12, R11 ;  /* 0x0000000b0c0b7221 */ /* 0x000fe20000000000 */
[----:B------:R-:W-:Y:S06]  /*96b0*/  BRA `(.L_x_263) ;  /* 0x0000000000507947 */ /* 0x000fec0003800000 */
.L_x_247:
        /* <DEDUP_REMOVED lines=14> */
.L_x_265:
[----:B------:R-:W-:Y:S01]  /*97a0*/  FMUL.FTZ R11, R24, R21 ;  /* 0x00000015180b7220 */ /* 0x000fe20000410000 */
[----:B------:R-:W-:-:S03]  /*97b0*/  FMUL.FTZ R20, R21, 0.5 ;  /* 0x3f00000015147820 */ /* 0x000fc60000410000 */
[----:B------:R-:W-:-:S04]  /*97c0*/  FFMA R12, -R11, R11, R24 ;  /* 0x0000000b0b0c7223 */ /* 0x000fc80000000118 */
[----:B------:R-:W-:-:S07]  /*97d0*/  FFMA R11, R12, R20, R11 ;  /* 0x000000140c0b7223 */ /* 0x000fce000000000b */
.L_x_266:
[----:B------:R-:W-:Y:S05]  /*97e0*/  BSYNC.RECONVERGENT B3 ;  /* 0x0000000000037941 */ /* 0x000fea0003800200 */
.L_x_264:
[----:B-----5:R-:W-:-:S07]  /*97f0*/  FADD R11, -R22, R11 ;  /* 0x0000000b160b7221 */ /* 0x020fce0000000100 */
.L_x_263:
[----:B------:R-:W-:Y:S05]  /*9800*/  BSYNC.RECONVERGENT B2 ;  /* 0x0000000000027941 */ /* 0x000fea0003800200 */
.L_x_246:
[----:B------:R-:W0:Y:S01]  /*9810*/  LDCU UR4, c[0x0][0x3ac] ;  /* 0x00007580ff0477ac */ /* 0x000e220008000800 */
[----:B------:R-:W-:Y:S02]  /*9820*/  ISETP.NE.AND P1, PT, R38, RZ, PT ;  /* 0x000000ff2600720c */ /* 0x000fe40003f25270 */
[----:B0-----:R-:W-:-:S13]  /*9830*/  FSETP.GEU.AND P0, PT, R11, UR4, PT ;  /* 0x000000040b007c0b */ /* 0x001fda000bf0e000 */
[----:B------:R-:W-:Y:S02]  /*9840*/  @P0 PLOP3.LUT P1, PT, PT, PT, PT, 0x80, 0x8 ;  /* 0x000000000008081c */ /* 0x000fe40003f2f070 */
[----:B------:R-:W-:Y:S02]  /*9850*/  @P0 PRMT R2, RZ, 0x7610, R2 ;  /* 0x00007610ff020816 */ /* 0x000fe40000000002 */
[----:B------:R-:W-:-:S09]  /*9860*/  P2R R38, PR, RZ, 0x2 ;  /* 0x00000002ff267803 */ /* 0x000fd20000000000 */
.L_x_144:
[----:B------:R-:W-:Y:S05]  /*9870*/  BSYNC.RECONVERGENT B1 ;  /* 0x0000000000017941 */ /* 0x000fea0003800200 */
.L_x_143:
[----:B------:R-:W0:Y:S01]  /*9880*/  LDCU UR4, c[0x0][0x3a0] ;  /* 0x00007400ff0477ac */ /* 0x000e220008000800 */
[----:B------:R-:W-:Y:S01]  /*9890*/  VIADD R8, R8, 0x1 ;  /* 0x0000000108087836 */ /* 0x000fe20000000000 */
[----:B------:R-:W-:-:S04]  /*98a0*/  ISETP.NE.AND P1, PT, R38, RZ, PT ;  /* 0x000000ff2600720c */ /* 0x000fc80003f25270 */
[----:B0-----:R-:W-:-:S13]  /*98b0*/  ISETP.LT.AND P0, PT, R8, UR4, PT ;  /* 0x0000000408007c0c */ /* 0x001fda000bf01270 */
[----:B------:R-:W-:Y:S05]  /*98c0*/  @P1 BRA P0, `(.L_x_267) ;  /* 0xffffff6800ac1947 */ /* 0x000fea000003ffff */
[----:B------:R-:W-:Y:S05]  /*98d0*/  BSYNC.RECONVERGENT B0 ;  /* 0x0000000000007941 */ /* 0x000fea0003800200 */
.L_x_120:
[----:B------:R-:W0:Y:S02]  /*98e0*/  LDCU.64 UR4, c[0x0][0x380] ;  /* 0x00007000ff0477ac */ /* 0x000e240008000a00 */
[----:B0-----:R-:W-:-:S04]  /*98f0*/  IADD3 R4, P0, PT, R0, UR4, RZ ;  /* 0x0000000400047c10 */ /* 0x001fc8000ff1e0ff */
[----:B------:R-:W-:-:S05]  /*9900*/  LEA.HI.X.SX32 R5, R0, UR5, 0x1, P0 ;  /* 0x0000000500057c11 */ /* 0x000fca00080f0eff */
[----:B------:R-:W-:Y:S01]  /*9910*/  STG.E.U8 desc[UR6][R4.64], R2 ;  /* 0x0000000204007986 */ /* 0x000fe2000c101106 */
[----:B------:R-:W-:Y:S05]  /*9920*/  EXIT ;  /* 0x000000000000794d */ /* 0x000fea0003800000 */
        .weak           $__internal_4_$__cuda_sm20_sqrt_rn_f32_slowpath
        .type           $__internal_4_$__cuda_sm20_sqrt_rn_f32_slowpath,@function
        .size           $__internal_4_$__cuda_sm20_sqrt_rn_f32_slowpath,(.L_x_308 - $__internal_4_$__cuda_sm20_sqrt_rn_f32_slowpath)
$__internal_4_$__cuda_sm20_sqrt_rn_f32_slowpath:
        /* <DEDUP_REMOVED lines=19> */
.L_x_268:
[----:B------:R-:W-:Y:S02]  /*9a60*/  IMAD.MOV.U32 R24, RZ, RZ, R26 ;  /* 0x000000ffff187224 */ /* 0x000fe400078e001a */
[----:B------:R-:W-:-:S04]  /*9a70*/  IMAD.MOV.U32 R25, RZ, RZ, 0x0 ;  /* 0x00000000ff197424 */ /* 0x000fc800078e00ff */
[----:B------:R-:W-:Y:S05]  /*9a80*/  RET.REL.NODEC R24 `(_Z28check_robot_collision_kernelPbPK9RobotPoseiPK8Obstacleifff) ;  /* 0xffffff64185c7950 */ /* 0x000fea0003c3ffff */
.L_x_269:
        /* <DEDUP_REMOVED lines=15> */
.L_x_308:


//--------------------- .text._Z35compute_swept_volume_density_kernelPfPK9RobotPoseiff10GridParams --------------------------
	.section	.text._Z35compute_swept_volume_density_kernelPfPK9RobotPoseiff10GridParams,"ax",@progbits
	.align	128
        .global         _Z35compute_swept_volume_density_kernelPfPK9RobotPoseiff10GridParams
        .type           _Z35compute_swept_volume_density_kernelPfPK9RobotPoseiff10GridParams,@function
        .size           _Z35compute_swept_volume_density_kernelPfPK9RobotPoseiff10GridParams,(.L_x_309 - _Z35compute_swept_volume_density_kernelPfPK9RobotPoseiff10GridParams)
        .other          _Z35compute_swept_volume_density_kernelPfPK9RobotPoseiff10GridParams,@"STO_CUDA_ENTRY STV_DEFAULT"
_Z35compute_swept_volume_density_kernelPfPK9RobotPoseiff10GridParams:
.text._Z35compute_swept_volume_density_kernelPfPK9RobotPoseiff10GridParams:
        /* <DEDUP_REMOVED lines=13> */
[----:B------:R-:W0:Y:S01]  /*00d0*/  LDCU UR5, c[0x0][0x390] ;  /* 0x00007200ff0577ac */ /* 0x000e220008000800 */
[----:B------:R-:W-:Y:S01]  /*00e0*/  IMAD.MOV.U32 R13, RZ, RZ, RZ ;  /* 0x000000ffff0d7224 */ /* 0x000fe200078e00ff */
[----:B------:R-:W1:Y:S01]  /*00f0*/  LDCU.64 UR6, c[0x0][0x358] ;  /* 0x00006b00ff0677ac */ /* 0x000e620008000a00 */
[----:B0-----:R-:W-:-:S09]  /*0100*/  UISETP.GE.AND UP0, UPT, UR5, 0x1, UPT ;  /* 0x000000010500788c */ /* 0x001fd2000bf06270 */
[----:B-1----:R-:W-:Y:S05]  /*0110*/  BRA.U !UP0, `(.L_x_270) ;  /* 0x0000001108847547 */ /* 0x002fea000b800000 */
[----:B------:R-:W-:Y:S01]  /*0120*/  CS2R R12, SRZ ;  /* 0x00000000000c7805 */ /* 0x000fe2000001ff00 */
[----:B------:R-:W-:-:S12]  /*0130*/  UIADD3 UR5, UPT, UPT, UR5, -0x1, URZ ;  /* 0xffffffff05057890 */ /* 0x000fd8000fffe0ff */
.L_x_283:
[----:B------:R-:W0:Y:S02]  /*0140*/  LDC.64 R14, c[0x0][0x388] ;  /* 0x0000e200ff0e7b82 */ /* 0x000e240000000a00 */
[----:B0-----:R-:W-:-:S05]  /*0150*/  IMAD.WIDE.U32 R14, R12, 0x10, R14 ;  /* 0x000000100c0e7825 */ /* 0x001fca00078e000e */
[----:B------:R-:W2:Y:S04]  /*0160*/  LDG.E R18, desc[UR6][R14.64+0x8] ;  /* 0x000008060e127981 */ /* 0x000ea8000c1e1900 */
[----:B------:R0:W5:Y:S04]  /*0170*/  LDG.E R11, desc[UR6][R14.64] ;  /* 0x000000060e0b7981 */ /* 0x000168000c1e1900 */
[----:B------:R0:W5:Y:S01]  /*0180*/  LDG.E R10, desc[UR6][R14.64+0x4] ;  /* 0x000004060e0a7981 */ /* 0x000162000c1e1900 */
[C---:B--2---:R-:W-:Y:S01]  /*0190*/  FMUL R19, R18.reuse, -0.63661974668502807617 ;  /* 0xbf22f98312137820 */ /* 0x044fe20000400000 */
[----:B------:R-:W-:-:S05]  /*01a0*/  FSETP.GE.AND P5, PT, |R18|, 105615, PT ;  /* 0x47ce47801200780b */ /* 0x000fca0003fa6200 */
[----:B------:R-:W1:Y:S02]  /*01b0*/  F2I.NTZ R19, R19 ;  /* 0x0000001300137305 */ /* 0x000e640000203100 */
[----:B-1----:R-:W-:Y:S01]  /*01c0*/  I2FP.F32.S32 R3, R19 ;  /* 0x0000001300037245 */ /* 0x002fe20000201400 */
[----:B------:R-:W-:-:S04]  /*01d0*/  IMAD.MOV.U32 R23, RZ, RZ, R19 ;  /* 0x000000ffff177224 */ /* 0x000fc800078e0013 */
[----:B------:R-:W-:-:S04]  /*01e0*/  FFMA R0, R3, -1.5707962512969970703, -R18 ;  /* 0xbfc90fda03007823 */ /* 0x000fc80000000812 */
[----:B------:R-:W-:-:S04]  /*01f0*/  FFMA R0, R3, -7.5497894158615963534e-08, R0 ;  /* 0xb3a2216803007823 */ /* 0x000fc80000000000 */
[----:B------:R-:W-:Y:S01]  /*0200*/  FFMA R22, R3, -5.3903029534742383927e-15, R0 ;  /* 0xa7c234c503167823 */ /* 0x000fe20000000000 */
[----:B------:R-:W-:-:S03]  /*0210*/  FADD R0, -R18, -RZ ;  /* 0x800000ff12007221 */ /* 0x000fc60000000100 */
[----:B------:R-:W-:Y:S01]  /*0220*/  IMAD.MOV.U32 R24, RZ, RZ, R22 ;  /* 0x000000ffff187224 */ /* 0x000fe200078e0016 */
[----:B0-----:R-:W-:Y:S06]  /*0230*/  @!P5 BRA `(.L_x_271) ;  /* 0x00000004007cd947 */ /* 0x001fec0003800000 */
[----:B------:R-:W-:-:S13]  /*0240*/  FSETP.NEU.AND P0, PT, |R18|, +INF , PT ;  /* 0x7f8000001200780b */ /* 0x000fda0003f0d200 */
[----:B------:R-:W-:Y:S01]  /*0250*/  @!P0 FMUL R24, RZ, -R18 ;  /* 0x80000012ff188220 */ /* 0x000fe20000400000 */
[----:B------:R-:W-:Y:S01]  /*0260*/  @!P0 MOV R19, RZ ;  /* 0x000000ff00138202 */ /* 0x000fe20000000f00 */
[----:B------:R-:W-:Y:S06]  /*0270*/  @!P0 BRA `(.L_x_271) ;  /* 0x00000004006c8947 */ /* 0x000fec0003800000 */
[----:B------:R-:W-:Y:S01]  /*0280*/  IMAD.SHL.U32 R2, R0, 0x100, RZ ;  /* 0x0000010000027824 */ /* 0x000fe200078e00ff */
[----:B------:R-:W-:Y:S01]  /*0290*/  CS2R R24, SRZ ;  /* 0x0000000000187805 */ /* 0x000fe2000001ff00 */
[----:B------:R-:W-:Y:S01]  /*02a0*/  IMAD.MOV.U32 R19, RZ, RZ, RZ ;  /* 0x000000ffff137224 */ /* 0x000fe200078e00ff */
[----:B------:R-:W0:Y:S02]  /*02b0*/  LDCU.64 UR8, c[0x4][URZ] ;  /* 0x01000000ff0877ac */ /* 0x000e240008000a00 */
[----:B------:R-:W-:Y:S01]  /*02c0*/  LOP3.LUT R27, R2, 0x80000000, RZ, 0xfc, !PT ;  /* 0x80000000021b7812 */ /* 0x000fe200078efcff */
[----:B------:R-:W-:-:S06]  /*02d0*/  UMOV UR4, URZ ;  /* 0x000000ff00047c82 */ /* 0x000fcc0008000000 */
.L_x_272:
[----:B0-----:R-:W-:Y:S01]  /*02e0*/  IMAD.U32 R2, RZ, RZ, UR8 ;  /* 0x00000008ff027e24 */ /* 0x001fe2000f8e00ff */
[----:B------:R-:W-:-:S05]  /*02f0*/  MOV R3, UR9 ;  /* 0x0000000900037c02 */ /* 0x000fca0008000f00 */
        /* <DEDUP_REMOVED lines=9> */
[----:B------:R-:W-:Y:S01]  /*0390*/  ISETP.EQ.AND P6, PT, R24, 0x14, PT ;  /* 0x000000141800780c */ /* 0x000fe20003fc2270 */
[----:B--2---:R-:W-:-:S03]  /*03a0*/  IMAD.WIDE.U32 R16, R2, R27, RZ ;  /* 0x0000001b02107225 */ /* 0x004fc600078e00ff */
[----:B------:R-:W-:-:S05]  /*03b0*/  IADD3 R16, P2, PT, R16, R19, RZ ;  /* 0x0000001310107210 */ /* 0x000fca0007f5e0ff */
[----:B------:R-:W-:Y:S01]  /*03c0*/  IMAD.X R19, R17, 0x1, R25, P2 ;  /* 0x0000000111137824 */ /* 0x000fe200010e0619 */
[C---:B------:R-:W-:Y:S01]  /*03d0*/  ISETP.EQ.AND P2, PT, R24.reuse, 0x8, PT ;  /* 0x000000081800780c */ /* 0x040fe20003f42270 */
[--C-:B------:R-:W-:Y:S01]  /*03e0*/  @P0 IMAD.MOV.U32 R9, RZ, RZ, R16.reuse ;  /* 0x000000ffff090224 */ /* 0x100fe200078e0010 */
[----:B------:R-:W-:Y:S01]  /*03f0*/  IADD3 R24, PT, PT, R24, 0x4, RZ ;  /* 0x0000000418187810 */ /* 0x000fe20007ffe0ff */
[--C-:B------:R-:W-:Y:S02]  /*0400*/  @P1 IMAD.MOV.U32 R8, RZ, RZ, R16.reuse ;  /* 0x000000ffff081224 */ /* 0x100fe400078e0010 */
[--C-:B------:R-:W-:Y:S02]  /*0410*/  @P3 IMAD.MOV.U32 R6, RZ, RZ, R16.reuse ;  /* 0x000000ffff063224 */ /* 0x100fe400078e0010 */
[--C-:B------:R-:W-:Y:S02]  /*0420*/  @P4 IMAD.MOV.U32 R5, RZ, RZ, R16.reuse ;  /* 0x000000ffff054224 */ /* 0x100fe400078e0010 */
[----:B------:R-:W-:-:S04]  /*0430*/  @P6 IMAD.MOV.U32 R4, RZ, RZ, R16 ;  /* 0x000000ffff046224 */ /* 0x000fc800078e0010 */
[----:B------:R-:W-:Y:S01]  /*0440*/  @P2 MOV R7, R16 ;  /* 0x0000001000072202 */ /* 0x000fe20000000f00 */
[----:B------:R-:W-:Y:S06]  /*0450*/  BRA.U UP0, `(.L_x_272) ;  /* 0xfffffffd00a07547 */ /* 0x000fec000b83ffff */
[----:B------:R-:W-:-:S04]  /*0460*/  SHF.R.U32.HI R2, RZ, 0x17, R0 ;  /* 0x00000017ff027819 */ /* 0x000fc80000011600 */
        /* <DEDUP_REMOVED lines=9> */
[----:B------:R-:W-:-:S03]  /*0500*/  ISETP.EQ.AND P1, PT, R17, -0x4, PT ;  /* 0xfffffffc1100780c */ /* 0x000fc60003f22270 */
[----:B------:R-:W-:Y:S01]  /*0510*/  @P0 IMAD.MOV.U32 R0, RZ, RZ, R9 ;  /* 0x000000ffff000224 */ /* 0x000fe200078e0009 */
[C---:B------:R-:W-:Y:S01]  /*0520*/  ISETP.EQ.AND P0, PT, R17.reuse, RZ, PT ;  /* 0x000000ff1100720c */ /* 0x040fe20003f02270 */
[--C-:B------:R-:W-:Y:S01]  /*0530*/  @P6 IMAD.MOV.U32 R0, RZ, RZ, R8.reuse ;  /* 0x000000ffff006224 */ /* 0x100fe200078e0008 */
[----:B------:R-:W-:Y:S01]  /*0540*/  @P6 MOV R3, R9 ;  /* 0x0000000900036202 */ /* 0x000fe20000000f00 */
[----:B------:R-:W-:Y:S01]  /*0550*/  @P4 IMAD.MOV.U32 R3, RZ, RZ, R8 ;  /* 0x000000ffff034224 */ /* 0x000fe200078e0008 */
[----:B------:R-:W-:Y:S01]  /*0560*/  ISETP.EQ.AND P6, PT, R17, 0x4, PT ;  /* 0x000000041100780c */ /* 0x000fe20003fc2270 */
[----:B------:R-:W-:Y:S01]  /*0570*/  @P4 IMAD.MOV.U32 R0, RZ, RZ, R7 ;  /* 0x000000ffff004224 */ /* 0x000fe200078e0007 */
[----:B------:R-:W-:Y:S01]  /*0580*/  @P3 MOV R3, R7 ;  /* 0x0000000700033202 */ /* 0x000fe20000000f00 */
[--C-:B------:R-:W-:Y:S01]  /*0590*/  @P2 IMAD.MOV.U32 R3, RZ, RZ, R6.reuse ;  /* 0x000000ffff032224 */ /* 0x100fe200078e0006 */
[----:B------:R-:W-:Y:S01]  /*05a0*/  P2R R16, PR, RZ, 0x40 ;  /* 0x00000040ff107803 */ /* 0x000fe20000000000 */
[----:B------:R-:W-:Y:S01]  /*05b0*/  @P3 IMAD.MOV.U32 R0, RZ, RZ, R6 ;  /* 0x000000ffff003224 */ /* 0x000fe200078e0006 */
[----:B------:R-:W-:Y:S01]  /*05c0*/  @P1 MOV R3, R5 ;  /* 0x0000000500031202 */ /* 0x000fe20000000f00 */
[----:B------:R-:W-:-:S02]  /*05d0*/  @P2 IMAD.MOV.U32 R0, RZ, RZ, R5 ;  /* 0x000000ffff002224 */ /* 0x000fc400078e0005 */
[--C-:B------:R-:W-:Y:S02]  /*05e0*/  @P0 IMAD.MOV.U32 R3, RZ, RZ, R4.reuse ;  /* 0x000000ffff030224 */ /* 0x100fe400078e0004 */
[----:B------:R-:W-:Y:S02]  /*05f0*/  @P1 IMAD.MOV.U32 R0, RZ, RZ, R4 ;  /* 0x000000ffff001224 */ /* 0x000fe400078e0004 */
[----:B------:R-:W-:Y:S01]  /*0600*/  @P6 MOV R3, R19 ;  /* 0x0000001300036202 */ /* 0x000fe20000000f00 */
[----:B------:R-:W-:Y:S01]  /*0610*/  @P0 IMAD.MOV.U32 R0, RZ, RZ, R19 ;  /* 0x000000ffff000224 */ /* 0x000fe200078e0013 */
[----:B------:R-:W-:-:S13]  /*0620*/  LOP3.LUT P6, RZ, R2, 0x1f, RZ, 0xc0, !PT ;  /* 0x0000001f02ff7812 */ /* 0x000fda00078cc0ff */
        /* <DEDUP_REMOVED lines=13> */
.L_x_273:
[C-C-:B------:R-:W-:Y:S01]  /*0700*/  SHF.L.W.U32.HI R19, R3.reuse, 0x2, R0.reuse ;  /* 0x0000000203137819 */ /* 0x140fe20000010e00 */
[----:B------:R-:W-:Y:S01]  /*0710*/  UMOV UR8, 0x54442d19 ;  /* 0x54442d1900087882 */ /* 0x000fe20000000000 */
[----:B------:R-:W-:Y:S01]  /*0720*/  SHF.L.U32 R3, R3, 0x2, RZ ;  /* 0x0000000203037819 */ /* 0x000fe200000006ff */
[----:B------:R-:W-:Y:S01]  /*0730*/  UMOV UR9, 0x3bf921fb ;  /* 0x3bf921fb00097882 */ /* 0x000fe20000000000 */
[----:B------:R-:W-:Y:S01]  /*0740*/  SHF.R.S32.HI R16, RZ, 0x1f, R19 ;  /* 0x0000001fff107819 */ /* 0x000fe20000011413 */
[----:B------:R-:W-:Y:S01]  /*0750*/  FADD R24, -R18, -RZ ;  /* 0x800000ff12187221 */ /* 0x000fe20000000100 */
        /* <DEDUP_REMOVED lines=13> */
.L_x_271:
[----:B------:R-:W-:Y:S02]  /*0830*/  IMAD.MOV.U32 R0, RZ, RZ, 0x37cbac00 ;  /* 0x37cbac00ff007424 */ /* 0x000fe400078e00ff */
[----:B------:R-:W-:Y:S01]  /*0840*/  FMUL R17, R24, R24 ;  /* 0x0000001818117220 */ /* 0x000fe20000400000 */
[C---:B------:R-:W-:Y:S01]  /*0850*/  LOP3.LUT R2, R19.reuse, 0x1, RZ, 0xc0, !PT ;  /* 0x0000000113027812 */ /* 0x040fe200078ec0ff */
[----:B------:R-:W-:Y:S01]  /*0860*/  VIADD R19, R19, 0x1 ;  /* 0x0000000113137836 */ /* 0x000fe20000000000 */
[----:B------:R-:W-:Y:S01]  /*0870*/  MOV R3, 0x3c0885e4 ;  /* 0x3c0885e400037802 */ /* 0x000fe20000000f00 */
[----:B------:R-:W-:Y:S01]  /*0880*/  FFMA R0, R17, R0, -0.0013887860113754868507 ;  /* 0xbab607ed11007423 */ /* 0x000fe20000000000 */
[----:B------:R-:W-:Y:S01]  /*0890*/  ISETP.NE.U32.AND P0, PT, R2, 0x1, PT ;  /* 0x000000010200780c */ /* 0x000fe20003f05070 */
[----:B------:R-:W-:Y:S01]  /*08a0*/  IMAD.MOV.U32 R2, RZ, RZ, 0x3e2aaaa8 ;  /* 0x3e2aaaa8ff027424 */ /* 0x000fe200078e00ff */
[----:B------:R-:W-:Y:S02]  /*08b0*/  LOP3.LUT P1, RZ, R19, 0x2, RZ, 0xc0, !PT ;  /* 0x0000000213ff7812 */ /* 0x000fe4000782c0ff */
[----:B------:R-:W-:-:S02]  /*08c0*/  FSEL R16, R0, -0.00019574658654164522886, P0 ;  /* 0xb94d415300107808 */ /* 0x000fc40000000000 */
[----:B------:R-:W-:Y:S02]  /*08d0*/  FSEL R26, R3, 0.041666727513074874878, !P0 ;  /* 0x3d2aaabb031a7808 */ /* 0x000fe40004000000 */
        /* <DEDUP_REMOVED lines=12> */
[----:B------:R-:W-:Y:S01]  /*09a0*/  FADD R22, -R18, -RZ ;  /* 0x800000ff12167221 */ /* 0x000fe20000000100 */
[----:B------:R-:W-:Y:S02]  /*09b0*/  IMAD.MOV.U32 R23, RZ, RZ, RZ ;  /* 0x000000ffff177224 */ /* 0x000fe400078e00ff */
[----:B------:R-:W-:Y:S02]  /*09c0*/  IMAD.MOV.U32 R27, RZ, RZ, RZ ;  /* 0x000000ffff1b7224 */ /* 0x000fe400078e00ff */
[----:B------:R-:W-:Y:S01]  /*09d0*/  SHF.L.U32 R24, R22, 0x8, RZ ;  /* 0x0000000816187819 */ /* 0x000fe200000006ff */
[----:B------:R-:W-:-:S03]  /*09e0*/  IMAD.MOV.U32 R25, RZ, RZ, RZ ;  /* 0x000000ffff197224 */ /* 0x000fc600078e00ff */
[----:B------:R-:W-:-:S07]  /*09f0*/  LOP3.LUT R24, R24, 0x80000000, RZ, 0xfc, !PT ;  /* 0x8000000018187812 */ /* 0x000fce00078efcff */
.L_x_275:
        /* <DEDUP_REMOVED lines=51> */
[----:B------:R-:W-:Y:S02]  /*0d30*/  @P2 IMAD.MOV.U32 R17, RZ, RZ, R9 ;  /* 0x000000ffff112224 */ /* 0x000fe400078e0009 */
[----:B------:R-:W-:Y:S02]  /*0d40*/  @P1 IMAD.MOV.U32 R17, RZ, RZ, R8 ;  /* 0x000000ffff111224 */ /* 0x000fe400078e0008 */
[----:B------:R-:W-:Y:S01]  /*0d50*/  @P0 IMAD.MOV.U32 R17, RZ, RZ, R7 ;  /* 0x000000ffff110224 */ /* 0x000fe200078e0007 */
[----:B------:R-:W-:Y:S02]  /*0d60*/  ISETP.EQ.AND P0, PT, R19, 0x8, PT ;  /* 0x000000081300780c */ /* 0x000fe40003f02270 */
[----:B------:R-:W-:Y:S01]  /*0d70*/  @P3 MOV R17, R6 ;  /* 0x0000000600113202 */ /* 0x000fe20000000f00 */
[----:B------:R-:W-:Y:S01]  /*0d80*/  @P4 IMAD.MOV.U32 R17, RZ, RZ, R5 ;  /* 0x000000ffff114224 */ /* 0x000fe200078e0005 */
[----:B------:R-:W-:Y:S01]  /*0d90*/  LOP3.LUT R19, R18, 0x1f, RZ, 0xc0, !PT ;  /* 0x0000001f12137812 */ /* 0x000fe200078ec0ff */
[----:B------:R-:W-:-:S03]  /*0da0*/  @P5 IMAD.MOV.U32 R17, RZ, RZ, R4 ;  /* 0x000000ffff115224 */ /* 0x000fc600078e0004 */
[----:B------:R-:W-:-:S05]  /*0db0*/  SHF.L.W.U32.HI R24, R16, R19, R24 ;  /* 0x0000001310187219 */ /* 0x000fca0000010e18 */
[----:B------:R-:W-:-:S05]  /*0dc0*/  @P0 IMAD.MOV.U32 R17, RZ, RZ, R23 ;  /* 0x000000ffff110224 */ /* 0x000fca00078e0017 */
[----:B------:R-:W-:-:S07]  /*0dd0*/  SHF.L.W.U32.HI R16, R17, R19, R16 ;  /* 0x0000001311107219 */ /* 0x000fce0000010e10 */
.L_x_276:
        /* <DEDUP_REMOVED lines=18> */
.L_x_274:
[C---:B------:R-:W-:Y:S01]  /*0f00*/  LOP3.LUT R18, R23.reuse, 0x1, RZ, 0xc0, !PT ;  /* 0x0000000117127812 */ /* 0x040fe200078ec0ff */
[----:B------:R-:W0:Y:S01]  /*0f10*/  LDC.64 R16, c[0x0][0x398] ;  /* 0x0000e600ff107b82 */ /* 0x000e220000000a00 */
[----:B------:R-:W-:Y:S01]  /*0f20*/  MOV R24, 0x37cbac00 ;  /* 0x37cbac0000187802 */ /* 0x000fe20000000f00 */
[----:B------:R-:W-:Y:S01]  /*0f30*/  FMUL R19, R22, R22 ;  /* 0x0000001616137220 */ /* 0x000fe20000400000 */
[----:B------:R-:W-:Y:S01]  /*0f40*/  ISETP.NE.U32.AND P0, PT, R18, 0x1, PT ;  /* 0x000000011200780c */ /* 0x000fe20003f05070 */
[----:B------:R-:W0:Y:S01]  /*0f50*/  LDCU UR4, c[0x0][0x3ac] ;  /* 0x00007580ff0477ac */ /* 0x000e220008000800 */
[----:B------:R-:W-:Y:S01]  /*0f60*/  LOP3.LUT P1, RZ, R23, 0x2, RZ, 0xc0, !PT ;  /* 0x0000000217ff7812 */ /* 0x000fe2000782c0ff */
[----:B------:R-:W-:Y:S01]  /*0f70*/  FFMA R24, R19, R24, -0.0013887860113754868507 ;  /* 0xbab607ed13187423 */ /* 0x000fe20000000018 */
[----:B------:R-:W-:Y:S01]  /*0f80*/  FSEL R26, R3, 0.041666727513074874878, P0 ;  /* 0x3d2aaabb031a7808 */ /* 0x000fe20000000000 */
[----:B------:R-:W1:Y:S01]  /*0f90*/  LDC R18, c[0x0][0x3a0] ;  /* 0x0000e800ff127b82 */ /* 0x000e620000000800 */
[----:B------:R-:W-:Y:S01]  /*0fa0*/  FSEL R3, -R2, -0.4999999701976776123, P0 ;  /* 0xbeffffff02037808 */ /* 0x000fe20000000100 */
[----:B------:R-:W-:Y:S01]  /*0fb0*/  BSSY.RECONVERGENT B0, `(.L_x_277) ;  /* 0x0000025000007945 */ /* 0x000fe20003800200 */
[----:B------:R-:W-:-:S02]  /*0fc0*/  FSEL R24, R24, -0.00019574658654164522886, !P0 ;  /* 0xb94d415318187808 */ /* 0x000fc40004000000 */
[----:B------:R-:W-:-:S03]  /*0fd0*/  FSEL R22, R22, 1, P0 ;  /* 0x3f80000016167808 */ /* 0x000fc60000000000 */
[C---:B------:R-:W-:Y:S01]  /*0fe0*/  FFMA R26, R19.reuse, R24, R26 ;  /* 0x00000018131a7223 */ /* 0x040fe2000000001a */
[----:B------:R-:W-:Y:S01]  /*0ff0*/  I2FP.F32.S32 R24, R20 ;  /* 0x0000001400187245 */ /* 0x000fe20000201400 */
[----:B------:R-:W2:Y:S02]  /*1000*/  LDC R2, c[0x0][0x394] ;  /* 0x0000e500ff027b82 */ /* 0x000ea40000000800 */
[C---:B------:R-:W-:Y:S01]  /*1010*/  FFMA R26, R19.reuse, R26, R3 ;  /* 0x0000001a131a7223 */ /* 0x040fe20000000003 */
[----:B------:R-:W-:Y:S01]  /*1020*/  FFMA R19, R19, R22, RZ ;  /* 0x0000001613137223 */ /* 0x000fe200000000ff */
[----:B------:R-:W-:Y:S01]  /*1030*/  I2FP.F32.U32 R3, R21 ;  /* 0x0000001500037245 */ /* 0x000fe20000201000 */
[----:B0-----:R-:W-:Y:S02]  /*1040*/  FFMA R24, R24, UR4, R17 ;  /* 0x0000000418187c23 */ /* 0x001fe40008000011 */
[----:B------:R-:W-:Y:S02]  /*1050*/  FFMA R22, R19, R26, R22 ;  /* 0x0000001a13167223 */ /* 0x000fe40000000016 */
[----:B-----5:R-:W-:-:S02]  /*1060*/  FADD R11, -R11, R24 ;  /* 0x000000180b0b7221 */ /* 0x020fc40000000100 */
[----:B------:R-:W-:Y:S01]  /*1070*/  @P1 FADD R22, RZ, -R22 ;  /* 0x80000016ff161221 */ /* 0x000fe20000000000 */
[----:B-1----:R-:W-:-:S03]  /*1080*/  FFMA R3, R3, UR4, R18 ;  /* 0x0000000403037c23 */ /* 0x002fc60008000012 */
[----:B------:R-:W-:Y:S01]  /*1090*/  FMUL R17, R11, R22 ;  /* 0x000000160b117220 */ /* 0x000fe20000400000 */
[----:B------:R-:W-:-:S04]  /*10a0*/  FADD R3, -R10, R3 ;  /* 0x000000030a037221 */ /* 0x000fc80000000100 */
[----:B------:R-:W-:Y:S01]  /*10b0*/  FMUL R22, R3, R22 ;  /* 0x0000001603167220 */ /* 0x000fe20000400000 */
[----:B------:R-:W-:-:S03]  /*10c0*/  FFMA R17, R0, R3, R17 ;  /* 0x0000000300117223 */ /* 0x000fc60000000011 */
[----:B------:R-:W-:Y:S01]  /*10d0*/  FFMA R3, R0, R11, -R22 ;  /* 0x0000000b00037223 */ /* 0x000fe20000000816 */
[----:B------:R-:W-:-:S03]  /*10e0*/  FFMA R16, R16, -0.5, |R17| ;  /* 0xbf00000010107823 */ /* 0x000fc60000000411 */
[----:B--2---:R-:W-:Y:S02]  /*10f0*/  FFMA R3, R2, -0.5, |R3| ;  /* 0xbf00000002037823 */ /* 0x004fe40000000403 */
[----:B------:R-:W-:-:S03]  /*1100*/  FMNMX R2, RZ, R16, !PT ;  /* 0x00000010ff027209 */ /* 0x000fc60007800000 */
[----:B------:R-:W-:Y:S02]  /*1110*/  FMNMX R0, RZ, R3, !PT ;  /* 0x00000003ff007209 */ /* 0x000fe40007800000 */
[----:B------:R-:W-:-:S04]  /*1120*/  FMUL R11, R2, R2 ;  /* 0x00000002020b7220 */ /* 0x000fc80000400000 */
[----:B------:R-:W-:-:S04]  /*1130*/  FFMA R11, R0, R0, R11 ;  /* 0x00000000000b7223 */ /* 0x000fc8000000000b */
[----:B------:R-:W-:Y:S01]  /*1140*/  VIADD R0, R11, 0xf3000000 ;  /* 0xf30000000b007836 */ /* 0x000fe20000000000 */
[----:B------:R0:W1:Y:S04]  /*1150*/  MUFU.RSQ R2, R11 ;  /* 0x0000000b00027308 */ /* 0x0000680000001400 */
[----:B------:R-:W-:-:S13]  /*1160*/  ISETP.GT.U32.AND P0, PT, R0, 0x727fffff, PT ;  /* 0x727fffff0000780c */ /* 0x000fda0003f04070 */
[----:B01----:R-:W-:Y:S05]  /*1170*/  @!P0 BRA `(.L_x_278) ;  /* 0x0000000000108947 */ /* 0x003fea0003800000 */
[----:B------:R-:W-:-:S07]  /*1180*/  MOV R19, 0x11a0 ;  /* 0x000011a000137802 */ /* 0x000fce0000000f00 */
[----:B------:R-:W-:Y:S05]  /*1190*/  CALL.REL.NOINC `($__internal_5_$__cuda_sm20_sqrt_rn_f32_slowpath) ;  /* 0x00000000007c7944 */ /* 0x000fea0003c00000 */
[----:B------:R-:W-:Y:S01]  /*11a0*/  IMAD.MOV.U32 R0, RZ, RZ, R2 ;  /* 0x000000ffff007224 */ /* 0x000fe200078e0002 */
[----:B------:R-:W-:Y:S06]  /*11b0*/  BRA `(.L_x_279) ;  /* 0x0000000000107947 */ /* 0x000fec0003800000 */
.L_x_278:
[----:B------:R-:W-:Y:S01]  /*11c0*/  FMUL.FTZ R0, R11, R2 ;  /* 0x000000020b007220 */ /* 0x000fe20000410000 */
[----:B------:R-:W-:-:S03]  /*11d0*/  FMUL.FTZ R2, R2, 0.5 ;  /* 0x3f00000002027820 */ /* 0x000fc60000410000 */
[----:B------:R-:W-:-:S04]  /*11e0*/  FFMA R11, -R0, R0, R11 ;  /* 0x00000000000b7223 */ /* 0x000fc8000000010b */
[----:B------:R-:W-:-:S07]  /*11f0*/  FFMA R0, R11, R2, R0 ;  /* 0x000000020b007223 */ /* 0x000fce0000000000 */
.L_x_279:
[----:B------:R-:W-:Y:S05]  /*1200*/  BSYNC.RECONVERGENT B0 ;  /* 0x0000000000007941 */ /* 0x000fea0003800200 */
.L_x_277:
[----:B------:R-:W-:Y:S01]  /*1210*/  FMNMX R3, R3, R16, !PT ;  /* 0x0000001003037209 */ /* 0x000fe20007800000 */
[----:B------:R-:W-:Y:S03]  /*1220*/  BSSY.RECONVERGENT B0, `(.L_x_280) ;  /* 0x000000c000007945 */ /* 0x000fe60003800200 */
[----:B------:R-:W-:-:S05]  /*1230*/  FMNMX R3, RZ, R3, PT ;  /* 0x00000003ff037209 */ /* 0x000fca0003800000 */
[----:B------:R-:W-:-:S05]  /*1240*/  FADD R0, R3, R0 ;  /* 0x0000000003007221 */ /* 0x000fca0000000000 */
[----:B------:R-:W-:-:S13]  /*1250*/  FSETP.GTU.AND P0, PT, R0, RZ, PT ;  /* 0x000000ff0000720b */ /* 0x000fda0003f0c000 */
[----:B------:R-:W-:Y:S05]  /*1260*/  @P0 BRA `(.L_x_281) ;  /* 0x00000000001c0947 */ /* 0x000fea0003800000 */
[----:B------:R-:W-:Y:S02]  /*1270*/  ISETP.GE.AND P0, PT, R12, UR5, PT ;  /* 0x000000050c007c0c */ /* 0x000fe4000bf06270 */
[----:B------:R-:W-:-:S11]  /*1280*/  MOV R0, 0x3dcccccd ;  /* 0x3dcccccd00007802 */ /* 0x000fd60000000f00 */
[----:B------:R-:W-:Y:S05]  /*1290*/  @P0 BRA `(.L_x_282) ;  /* 0x00000000000c0947 */ /* 0x000fea0003800000 */
[----:B------:R-:W2:Y:S04]  /*12a0*/  LDG.E R0, desc[UR6][R14.64+0x1c] ;  /* 0x00001c060e007981 */ /* 0x000ea8000c1e1900 */
[----:B------:R-:W2:Y:S02]  /*12b0*/  LDG.E R3, desc[UR6][R14.64+0xc] ;  /* 0x00000c060e037981 */ /* 0x000ea4000c1e1900 */
[----:B--2---:R-:W-:-:S07]  /*12c0*/  FADD R0, R0, -R3 ;  /* 0x8000000300007221 */ /* 0x004fce0000000000 */
.L_x_282:
[----:B------:R-:W-:-:S07]  /*12d0*/  FADD R13, R13, R0 ;  /* 0x000000000d0d7221 */ /* 0x000fce0000000000 */
.L_x_281:
[----:B------:R-:W-:Y:S05]  /*12e0*/  BSYNC.RECONVERGENT B0 ;  /* 0x0000000000007941 */ /* 0x000fea0003800200 */
.L_x_280:
[----:B------:R-:W0:Y:S01]  /*12f0*/  LDCU UR4, c[0x0][0x390] ;  /* 0x00007200ff0477ac */ /* 0x000e220008000800 */
[----:B------:R-:W-:-:S05]  /*1300*/  VIADD R12, R12, 0x1 ;  /* 0x000000010c0c7836 */ /* 0x000fca0000000000 */
[----:B0-----:R-:W-:-:S13]  /*1310*/  ISETP.NE.AND P0, PT, R12, UR4, PT ;  /* 0x000000040c007c0c */ /* 0x001fda000bf05270 */
[----:B------:R-:W-:Y:S05]  /*1320*/  @P0 BRA `(.L_x_283) ;  /* 0xffffffec00840947 */ /* 0x000fea000383ffff */
.L_x_270:
[----:B------:R-:W0:Y:S01]  /*1330*/  LDC.64 R2, c[0x0][0x380] ;  /* 0x0000e000ff027b82 */ /* 0x000e220000000a00 */
[----:B------:R-:W1:Y:S02]  /*1340*/  LDCU UR4, c[0x0][0x3b0] ;  /* 0x00007600ff0477ac */ /* 0x000e640008000800 */
[----:B-1----:R-:W-:-:S04]  /*1350*/  IMAD R21, R21, UR4, R20 ;  /* 0x0000000415157c24 */ /* 0x002fc8000f8e0214 */
[----:B0-----:R-:W-:-:S05]  /*1360*/  IMAD.WIDE R2, R21, 0x4, R2 ;  /* 0x0000000415027825 */ /* 0x001fca00078e0202 */
[----:B------:R-:W-:Y:S01]  /*1370*/  STG.E desc[UR6][R2.64], R13 ;  /* 0x0000000d02007986 */ /* 0x000fe2000c101906 */
[----:B------:R-:W-:Y:S05]  /*1380*/  EXIT ;  /* 0x000000000000794d */ /* 0x000fea0003800000 */
        .weak           $__internal_5_$__cuda_sm20_sqrt_rn_f32_slowpath
        .type           $__internal_5_$__cuda_sm20_sqrt_rn_f32_slowpath,@function
        .size           $__internal_5_$__cuda_sm20_sqrt_rn_f32_slowpath,(.L_x_309 - $__internal_5_$__cuda_sm20_sqrt_rn_f32_slowpath)
$__internal_5_$__cuda_sm20_sqrt_rn_f32_slowpath:
[----:B------:R-:W-:-:S13]  /*1390*/  LOP3.LUT P0, RZ, R11, 0x7fffffff, RZ, 0xc0, !PT ;  /* 0x7fffffff0bff7812 */ /* 0x000fda000780c0ff */
[----:B------:R-:W-:Y:S01]  /*13a0*/  @!P0 IMAD.MOV.U32 R2, RZ, RZ, R11 ;  /* 0x000000ffff028224 */ /* 0x000fe200078e000b */
[----:B------:R-:W-:Y:S06]  /*13b0*/  @!P0 BRA `(.L_x_284) ;  /* 0x0000000000448947 */ /* 0x000fec0003800000 */
[----:B------:R-:W-:Y:S02]  /*13c0*/  FSETP.GEU.FTZ.AND P0, PT, R11, RZ, PT ;  /* 0x000000ff0b00720b */ /* 0x000fe40003f1e000 */
[----:B------:R-:W-:-:S11]  /*13d0*/  MOV R0, R11 ;  /* 0x0000000b00007202 */ /* 0x000fd60000000f00 */
        /* <DEDUP_REMOVED lines=15> */
.L_x_284:
[----:B------:R-:W-:Y:S01]  /*14d0*/  MOV R10, R19 ;  /* 0x00000013000a7202 */ /* 0x000fe20000000f00 */
[----:B------:R-:W-:-:S04]  /*14e0*/  IMAD.MOV.U32 R11, RZ, RZ, 0x0 ;  /* 0x00000000ff0b7424 */ /* 0x000fc800078e00ff */
[----:B------:R-:W-:Y:S05]  /*14f0*/  RET.REL.NODEC R10 `(_Z35compute_swept_volume_density_kernelPfPK9RobotPoseiff10GridParams) ;  /* 0xffffffe80ac07950 */ /* 0x000fea0003c3ffff */
.L_x_285:
        /* <DEDUP_REMOVED lines=16> */
.L_x_309:


//--------------------- .text._Z23compute_sdf_grid_kernelPfPK8Obstaclei10GridParams --------------------------
	.section	.text._Z23compute_sdf_grid_kernelPfPK8Obstaclei10GridParams,"ax",@progbits
	.align	128
        .global         _Z23compute_sdf_grid_kernelPfPK8Obstaclei10GridParams
        .type           _Z23compute_sdf_grid_kernelPfPK8Obstaclei10GridParams,@function
        .size           _Z23compute_sdf_grid_kernelPfPK8Obstaclei10GridParams,(.L_x_310 - _Z23compute_sdf_grid_kernelPfPK8Obstaclei10GridParams)
        .other          _Z23compute_sdf_grid_kernelPfPK8Obstaclei10GridParams,@"STO_CUDA_ENTRY STV_DEFAULT"
_Z23compute_sdf_grid_kernelPfPK8Obstaclei10GridParams:
.text._Z23compute_sdf_grid_kernelPfPK8Obstaclei10GridParams:
        /* <DEDUP_REMOVED lines=15> */
[----:B------:R-:W-:Y:S02]  /*00f0*/  I2FP.F32.S32 R8, R7 ;  /* 0x0000000700087245 */ /* 0x000fe40000201400 */
[----:B------:R-:W-:Y:S01]  /*0100*/  I2FP.F32.U32 R9, R6 ;  /* 0x0000000600097245 */ /* 0x000fe20000201000 */
[----:B------:R-:W2:Y:S01]  /*0110*/  LDCU.64 UR14, c[0x0][0x358] ;  /* 0x00006b00ff0e77ac */ /* 0x000ea20008000a00 */
[----:B------:R-:W-:Y:S02]  /*0120*/  MOV R10, 0x7f7fffff ;  /* 0x7f7fffff000a7802 */ /* 0x000fe40000000f00 */
[----:B------:R-:W3:Y:S01]  /*0130*/  LDC R0, c[0x0][0x398] ;  /* 0x0000e600ff007b82 */ /* 0x000ee20000000800 */
[----:B0-----:R-:W-:Y:S01]  /*0140*/  ISETP.GE.AND P0, PT, R2, 0x1, PT ;  /* 0x000000010200780c */ /* 0x001fe20003f06270 */
[----:B-1----:R-:W-:Y:S01]  /*0150*/  FFMA R8, R8, UR4, R3 ;  /* 0x0000000408087c23 */ /* 0x002fe20008000003 */
[----:B---3--:R-:W-:-:S11]  /*0160*/  FFMA R9, R9, UR4, R0 ;  /* 0x0000000409097c23 */ /* 0x008fd60008000000 */
[----:B--2---:R-:W-:Y:S05]  /*0170*/  @!P0 BRA `(.L_x_286) ;  /* 0x0000001000c48947 */ /* 0x004fea0003800000 */
[----:B------:R-:W-:Y:S01]  /*0180*/  MOV R10, 0x7f7fffff ;  /* 0x7f7fffff000a7802 */ /* 0x000fe20000000f00 */
[----:B------:R-:W-:-:S06]  /*0190*/  UMOV UR4, URZ ;  /* 0x000000ff00047c82 */ /* 0x000fcc0008000000 */
.L_x_301:
[----:B------:R-:W0:Y:S01]  /*01a0*/  LDCU.64 UR6, c[0x0][0x388] ;  /* 0x00007100ff0677ac */ /* 0x000e220008000a00 */
[----:B------:R-:W1:Y:S01]  /*01b0*/  LDCU UR5, c[0x0][0x390] ;  /* 0x00007200ff0577ac */ /* 0x000e620008000800 */
[----:B0-----:R-:W-:-:S06]  /*01c0*/  UIMAD.WIDE.U32 UR6, UR4, 0x1c, UR6 ;  /* 0x0000001c040678a5 */ /* 0x001fcc000f8e0006 */
[----:B------:R-:W-:Y:S02]  /*01d0*/  MOV R16, UR6 ;  /* 0x0000000600107c02 */ /* 0x000fe40008000f00 */
[----:B------:R-:W-:-:S05]  /*01e0*/  MOV R17, UR7 ;  /* 0x0000000700117c02 */ /* 0x000fca0008000f00 */
[----:B------:R-:W2:Y:S01]  /*01f0*/  LDG.E R0, desc[UR14][R16.64+0xc] ;  /* 0x00000c0e10007981 */ /* 0x000ea2000c1e1900 */
[----:B------:R-:W-:-:S04]  /*0200*/  UIADD3 UR4, UPT, UPT, UR4, 0x1, URZ ;  /* 0x0000000104047890 */ /* 0x000fc8000fffe0ff */
[----:B-1----:R-:W-:-:S04]  /*0210*/  UISETP.NE.AND UP0, UPT, UR4, UR5, UPT ;  /* 0x000000050400728c */ /* 0x002fc8000bf05270 */
[----:B------:R-:W-:Y:S01]  /*0220*/  UP2UR UR22, UPR, URZ, 0x1 ;  /* 0x00000001ff167883 */ /* 0x000fe20008000000 */
        /* <DEDUP_REMOVED lines=16> */
[----:B-----5:R-:W-:Y:S05]  /*0330*/  CALL.REL.NOINC `($__internal_6_$__cuda_sm20_sqrt_rn_f32_slowpath) ;  /* 0x00000010006c7944 */ /* 0x020fea0003c00000 */
[----:B------:R-:W-:Y:S05]  /*0340*/  BRA `(.L_x_290) ;  /* 0x0000000000107947 */ /* 0x000fea0003800000 */
.L_x_289:
[----:B------:R-:W-:Y:S01]  /*0350*/  FMUL.FTZ R3, R12, R5 ;  /* 0x000000050c037220 */ /* 0x000fe20000410000 */
[----:B------:R-:W-:-:S03]  /*0360*/  FMUL.FTZ R4, R5, 0.5 ;  /* 0x3f00000005047820 */ /* 0x000fc60000410000 */
[----:B------:R-:W-:-:S04]  /*0370*/  FFMA R0, -R3, R3, R12 ;  /* 0x0000000303007223 */ /* 0x000fc8000000010c */
[----:B------:R-:W-:-:S07]  /*0380*/  FFMA R3, R0, R4, R3 ;  /* 0x0000000400037223 */ /* 0x000fce0000000003 */
.L_x_290:
[----:B------:R-:W-:Y:S05]  /*0390*/  BSYNC.RECONVERGENT B0 ;  /* 0x0000000000007941 */ /* 0x000fea0003800200 */
.L_x_288:
[----:B-----5:R-:W-:Y:S01]  /*03a0*/  FADD R3, -R2, R3 ;  /* 0x0000000302037221 */ /* 0x020fe20000000100 */
[----:B------:R-:W-:Y:S06]  /*03b0*/  BRA `(.L_x_291) ;  /* 0x0000001000287947 */ /* 0x000fec0003800000 */
.L_x_287:
[----:B------:R-:W2:Y:S04]  /*03c0*/  LDG.E R2, desc[UR14][R16.64+0x18] ;  /* 0x0000180e10027981 */ /* 0x000ea8000c1e1900 */
[----:B------:R0:W5:Y:S04]  /*03d0*/  LDG.E R11, desc[UR14][R16.64] ;  /* 0x0000000e100b7981 */ /* 0x000168000c1e1900 */
[----:B------:R0:W5:Y:S04]  /*03e0*/  LDG.E R12, desc[UR14][R16.64+0x4] ;  /* 0x0000040e100c7981 */ /* 0x000168000c1e1900 */
[----:B------:R0:W5:Y:S04]  /*03f0*/  LDG.E R13, desc[UR14][R16.64+0x10] ;  /* 0x0000100e100d7981 */ /* 0x000168000c1e1900 */
[----:B------:R0:W5:Y:S01]  /*0400*/  LDG.E R14, desc[UR14][R16.64+0x14] ;  /* 0x0000140e100e7981 */ /* 0x000162000c1e1900 */
[C---:B--2---:R-:W-:Y:S01]  /*0410*/  FMUL R0, R2.reuse, -0.63661974668502807617 ;  /* 0xbf22f98302007820 */ /* 0x044fe20000400000 */
[C---:B------:R-:W-:Y:S01]  /*0420*/  FSETP.GE.AND P0, PT, |R2|.reuse, 105615, PT ;  /* 0x47ce47800200780b */ /* 0x040fe20003f06200 */
[----:B------:R-:W-:-:S04]  /*0430*/  FADD R5, -R2, -RZ ;  /* 0x800000ff02057221 */ /* 0x000fc80000000100 */
[----:B------:R-:W1:Y:S01]  /*0440*/  F2I.NTZ R0, R0 ;  /* 0x0000000000007305 */ /* 0x000e620000203100 */
[----:B------:R-:W-:Y:S02]  /*0450*/  R2UR UR10, R5 ;  /* 0x00000000050a72ca */ /* 0x000fe400000e0000 */
[----:B-1----:R-:W-:-:S05]  /*0460*/  I2FP.F32.S32 R3, R0 ;  /* 0x0000000000037245 */ /* 0x002fca0000201400 */
[----:B------:R-:W-:-:S04]  /*0470*/  FFMA R4, R3, -1.5707962512969970703, -R2 ;  /* 0xbfc90fda03047823 */ /* 0x000fc80000000802 */
[----:B------:R-:W-:-:S04]  /*0480*/  FFMA R4, R3, -7.5497894158615963534e-08, R4 ;  /* 0xb3a2216803047823 */ /* 0x000fc80000000004 */
[----:B------:R-:W-:Y:S01]  /*0490*/  FFMA R3, R3, -5.3903029534742383927e-15, R4 ;  /* 0xa7c234c503037823 */ /* 0x000fe20000000004 */
[----:B------:R-:W-:-:S04]  /*04a0*/  MOV R4, R0 ;  /* 0x0000000000047202 */ /* 0x000fc80000000f00 */
[----:B------:R-:W-:Y:S01]  /*04b0*/  MOV R5, R3 ;  /* 0x0000000300057202 */ /* 0x000fe20000000f00 */
[----:B0-----:R-:W-:Y:S06]  /*04c0*/  @!P0 BRA `(.L_x_292) ;  /* 0x00000004007c8947 */ /* 0x001fec0003800000 */
[----:B------:R-:W-:-:S13]  /*04d0*/  FSETP.NEU.AND P0, PT, |R2|, +INF , PT ;  /* 0x7f8000000200780b */ /* 0x000fda0003f0d200 */
[----:B------:R-:W-:Y:S01]  /*04e0*/  @!P0 FMUL R5, RZ, -R2 ;  /* 0x80000002ff058220 */ /* 0x000fe20000400000 */
[----:B------:R-:W-:Y:S01]  /*04f0*/  @!P0 IMAD.MOV.U32 R0, RZ, RZ, RZ ;  /* 0x000000ffff008224 */ /* 0x000fe200078e00ff */
[----:B------:R-:W-:Y:S06]  /*0500*/  @!P0 BRA `(.L_x_292) ;  /* 0x00000004006c8947 */ /* 0x000fec0003800000 */
[----:B------:R-:W-:Y:S01]  /*0510*/  USHF.L.U32 UR5, UR10, 0x8, URZ ;  /* 0x000000080a057899 */ /* 0x000fe200080006ff */
[----:B------:R-:W0:Y:S03]  /*0520*/  LDCU.64 UR24, c[0x4][URZ] ;  /* 0x01000000ff1877ac */ /* 0x000e260008000a00 */
[----:B------:R-:W-:Y:S01]  /*0530*/  ULOP3.LUT UR16, UR5, 0x80000000, URZ, 0xfc, !UPT ;  /* 0x8000000005107892 */ /* 0x000fe2000f8efcff */
[----:B------:R-:W-:Y:S01]  /*0540*/  UMOV UR7, URZ ;  /* 0x000000ff00077c82 */ /* 0x000fe20008000000 */
[----:B------:R-:W-:Y:S01]  /*0550*/  UMOV UR8, URZ ;  /* 0x000000ff00087c82 */ /* 0x000fe20008000000 */
[----:B------:R-:W-:Y:S01]  /*0560*/  UMOV UR5, URZ ;  /* 0x000000ff00057c82 */ /* 0x000fe20008000000 */
[----:B------:R-:W-:-:S08]  /*0570*/  UMOV UR6, URZ ;  /* 0x000000ff00067c82 */ /* 0x000fd00008000000 */
.L_x_293:
[----:B0-----:R-:W-:Y:S02]  /*0580*/  MOV R16, UR24 ;  /* 0x0000001800107c02 */ /* 0x001fe40008000f00 */
[----:B------:R-:W-:-:S05]  /*0590*/  MOV R17, UR25 ;  /* 0x0000001900117c02 */ /* 0x000fca0008000f00 */
[----:B------:R-:W2:Y:S01]  /*05a0*/  LDG.E.CONSTANT R16, desc[UR14][R16.64] ;  /* 0x0000000e10107981 */ /* 0x000ea2000c1e9900 */
[----:B------:R-:W-:Y:S02]  /*05b0*/  UISETP.EQ.AND UP0, UPT, UR6, 0x4, UPT ;  /* 0x000000040600788c */ /* 0x000fe4000bf02270 */
[----:B------:R-:W-:Y:S02]  /*05c0*/  UISETP.EQ.AND UP5, UPT, UR6, URZ, UPT ;  /* 0x000000ff0600728c */ /* 0x000fe4000bfa2270 */
[----:B------:R-:W-:Y:S02]  /*05d0*/  UIADD3 UR5, UPT, UPT, UR5, 0x1, URZ ;  /* 0x0000000105057890 */ /* 0x000fe4000fffe0ff */
[----:B------:R-:W-:Y:S02]  /*05e0*/  UISETP.EQ.AND UP1, UPT, UR6, 0x8, UPT ;  /* 0x000000080600788c */ /* 0x000fe4000bf22270 */
[----:B------:R-:W-:Y:S02]  /*05f0*/  UISETP.EQ.AND UP2, UPT, UR6, 0xc, UPT ;  /* 0x0000000c0600788c */ /* 0x000fe4000bf42270 */
[----:B------:R-:W-:Y:S01]  /*0600*/  UISETP.EQ.AND UP3, UPT, UR6, 0x10, UPT ;  /* 0x000000100600788c */ /* 0x000fe2000bf62270 */
[----:B--2---:R-:W-:-:S13]  /*0610*/  R2UR UR12, R16 ;  /* 0x00000000100c72ca */ /* 0x004fda00000e0000 */
[----:B------:R-:W-:-:S04]  /*0620*/  UIMAD.WIDE.U32 UR12, UR12, UR16, URZ ;  /* 0x000000100c0c72a5 */ /* 0x000fc8000f8e00ff */
[----:B------:R-:W-:-:S04]  /*0630*/  UIADD3 UR11, UP4, UPT, UR12, UR7, URZ ;  /* 0x000000070c0b7290 */ /* 0x000fc8000ff9e0ff */
[----:B------:R-:W-:Y:S02]  /*0640*/  UIADD3.X UR7, UPT, UPT, UR13, UR8, URZ, UP4, !UPT ;  /* 0x000000080d077290 */ /* 0x000fe4000a7fe4ff */
[----:B------:R-:W-:Y:S01]  /*0650*/  UIADD3 UR24, UP4, UPT, UR24, 0x4, URZ ;  /* 0x0000000418187890 */ /* 0x000fe2000ff9e0ff */
[----:B------:R-:W-:Y:S01]  /*0660*/  @UP0 UMOV UR17, UR11 ;  /* 0x0000000b00110c82 */ /* 0x000fe20008000000 */
[----:B------:R-:W-:Y:S01]  /*0670*/  UISETP.NE.AND UP0, UPT, UR5, 0x6, UPT ;  /* 0x000000060500788c */ /* 0x000fe2000bf05270 */
[----:B------:R-:W-:Y:S01]  /*0680*/  @UP5 UMOV UR9, UR11 ;  /* 0x0000000b00095c82 */ /* 0x000fe20008000000 */
[----:B------:R-:W-:Y:S02]  /*0690*/  UISETP.EQ.AND UP5, UPT, UR6, 0x14, UPT ;  /* 0x000000140600788c */ /* 0x000fe4000bfa2270 */
[----:B------:R-:W-:Y:S02]  /*06a0*/  UIADD3 UR6, UPT, UPT, UR6, 0x4, URZ ;  /* 0x0000000406067890 */ /* 0x000fe4000fffe0ff */
[----:B------:R-:W-:Y:S01]  /*06b0*/  UIADD3.X UR25, UPT, UPT, URZ, UR25, URZ, UP4, !UPT ;  /* 0x00000019ff197290 */ /* 0x000fe2000a7fe4ff */
[----:B------:R-:W-:Y:S01]  /*06c0*/  @UP1 UMOV UR18, UR11 ;  /* 0x0000000b00121c82 */ /* 0x000fe20008000000 */
[----:B------:R-:W-:Y:S01]  /*06d0*/  @UP2 UMOV UR19, UR11 ;  /* 0x0000000b00132c82 */ /* 0x000fe20008000000 */
[----:B------:R-:W-:-:S04]  /*06e0*/  @UP3 UMOV UR20, UR11 ;  /* 0x0000000b00143c82 */ /* 0x000fc80008000000 */
[----:B------:R-:W-:Y:S01]  /*06f0*/  @UP5 UMOV UR21, UR11 ;  /* 0x0000000b00155c82 */ /* 0x000fe20008000000 */
[----:B------:R-:W-:Y:S05]  /*0700*/  BRA.U UP0, `(.L_x_293) ;  /* 0xfffffffd009c7547 */ /* 0x000fea000b83ffff */
[----:B------:R-:W-:-:S04]  /*0710*/  USHF.R.U32.HI UR5, URZ, 0x17, UR10 ;  /* 0x00000017ff057899 */ /* 0x000fc8000801160a */
[----:B------:R-:W-:Y:S02]  /*0720*/  ULOP3.LUT UR6, UR5, 0xe0, URZ, 0xc0, !UPT ;  /* 0x000000e005067892 */ /* 0x000fe4000f8ec0ff */
[----:B------:R-:W-:Y:S02]  /*0730*/  ULOP3.LUT UP6, URZ, UR5, 0x1f, URZ, 0xc0, !UPT ;  /* 0x0000001f05ff7892 */ /* 0x000fe4000f8cc0ff */
[----:B------:R-:W-:-:S04]  /*0740*/  UIADD3 UR6, UPT, UPT, UR6, -0x80, URZ ;  /* 0xffffff8006067890 */ /* 0x000fc8000fffe0ff */
[----:B------:R-:W-:-:S04]  /*0750*/  USHF.R.U32.HI UR6, URZ, 0x5, UR6 ;  /* 0x00000005ff067899 */ /* 0x000fc80008011606 */
[----:B------:R-:W-:-:S04]  /*0760*/  ULEA UR12, -UR6, URZ, 0x2 ;  /* 0x000000ff060c7291 */ /* 0x000fc8000f8e11ff */
[----:B------:R-:W-:Y:S02]  /*0770*/  UISETP.EQ.AND UP4, UPT, UR12, -0x18, UPT ;  /* 0xffffffe80c00788c */ /* 0x000fe4000bf82270 */
[----:B------:R-:W-:Y:S02]  /*0780*/  UISETP.EQ.AND UP5, UPT, UR12, -0x14, UPT ;  /* 0xffffffec0c00788c */ /* 0x000fe4000bfa2270 */
[----:B------:R-:W-:Y:S02]  /*0790*/  UISETP.EQ.AND UP0, UPT, UR12, -0x10, UPT ;  /* 0xfffffff00c00788c */ /* 0x000fe4000bf02270 */
[----:B------:R-:W-:Y:S02]  /*07a0*/  UISETP.EQ.AND UP1, UPT, UR12, -0xc, UPT ;  /* 0xfffffff40c00788c */ /* 0x000fe4000bf22270 */
[----:B------:R-:W-:Y:S02]  /*07b0*/  UISETP.EQ.AND UP2, UPT, UR12, -0x8, UPT ;  /* 0xfffffff80c00788c */ /* 0x000fe4000bf42270 */
[----:B------:R-:W-:Y:S01]  /*07c0*/  UISETP.EQ.AND UP3, UPT, UR12, -0x4, UPT ;  /* 0xfffffffc0c00788c */ /* 0x000fe2000bf62270 */
[----:B------:R-:W-:Y:S01]  /*07d0*/  @UP4 UMOV UR6, UR9 ;  /* 0x0000000900064c82 */ /* 0x000fe20008000000 */
[----:B------:R-:W-:Y:S01]  /*07e0*/  UISETP.EQ.AND UP4, UPT, UR12, URZ, UPT ;  /* 0x000000ff0c00728c */ /* 0x000fe2000bf82270 */
[----:B------:R-:W-:Y:S01]  /*07f0*/  @UP5 UMOV UR6, UR17 ;  /* 0x0000001100065c82 */ /* 0x000fe20008000000 */
[----:B------:R-:W-:Y:S01]  /*0800*/  @UP5 UMOV UR8, UR9 ;  /* 0x0000000900085c82 */ /* 0x000fe20008000000 */
[----:B------:R-:W-:Y:S01]  /*0810*/  UISETP.EQ.AND UP5, UPT, UR12, 0x4, UPT ;  /* 0x000000040c00788c */ /* 0x000fe2000bfa2270 */
[----:B------:R-:W-:Y:S01]  /*0820*/  @UP0 UMOV UR8, UR17 ;  /* 0x0000001100080c82 */ /* 0x000fe20008000000 */
        /* <DEDUP_REMOVED lines=10> */
[----:B------:R-:W-:Y:S05]  /*08d0*/  BRA.U !UP6, `(.L_x_294) ;  /* 0x000000010e2c7547 */ /* 0x000fea000b800000 */
[----:B------:R-:W-:Y:S01]  /*08e0*/  @UP0 UMOV UR11, UR9 ;  /* 0x00000009000b0c82 */ /* 0x000fe20008000000 */
[----:B------:R-:W-:Y:S01]  /*08f0*/  UISETP.EQ.AND UP0, UPT, UR12, 0x8, UPT ;  /* 0x000000080c00788c */ /* 0x000fe2000bf02270 */
[----:B------:R-:W-:Y:S01]  /*0900*/  @UP1 UMOV UR11, UR17 ;  /* 0x00000011000b1c82 */ /* 0x000fe20008000000 */
[----:B------:R-:W-:Y:S01]  /*0910*/  @UP2 UMOV UR11, UR18 ;  /* 0x00000012000b2c82 */ /* 0x000fe20008000000 */
[----:B------:R-:W-:Y:S01]  /*0920*/  @UP3 UMOV UR11, UR19 ;  /* 0x00000013000b3c82 */ /* 0x000fe20008000000 */
[----:B------:R-:W-:Y:S01]  /*0930*/  ULOP3.LUT UR5, UR5, 0x1f, URZ, 0xc0, !UPT ;  /* 0x0000001f05057892 */ /* 0x000fe2000f8ec0ff */
[----:B------:R-:W-:Y:S01]  /*0940*/  @UP4 UMOV UR11, UR20 ;  /* 0x00000014000b4c82 */ /* 0x000fe20008000000 */
[----:B------:R-:W-:Y:S02]  /*0950*/  @UP5 UMOV UR11, UR21 ;  /* 0x00000015000b5c82 */ /* 0x000fe40008000000 */
[----:B------:R-:W-:-:S03]  /*0960*/  USHF.L.W.U32.HI UR6, UR8, UR5, UR6 ;  /* 0x0000000508067299 */ /* 0x000fc60008010e06 */
[----:B------:R-:W-:Y:S02]  /*0970*/  @UP0 UMOV UR11, UR7 ;  /* 0x00000007000b0c82 */ /* 0x000fe40008000000 */
[----:B------:R-:W-:-:S12]  /*0980*/  USHF.L.W.U32.HI UR8, UR11, UR5, UR8 ;  /* 0x000000050b087299 */ /* 0x000fd80008010e08 */
.L_x_294:
[----:B------:R-:W-:Y:S02]  /*0990*/  USHF.L.W.U32.HI UR5, UR8, 0x2, UR6 ;  /* 0x0000000208057899 */ /* 0x000fe40008010e06 */
[----:B------:R-:W-:Y:S02]  /*09a0*/  USHF.L.U32 UR8, UR8, 0x2, URZ ;  /* 0x0000000208087899 */ /* 0x000fe400080006ff */
[----:B------:R-:W-:Y:S02]  /*09b0*/  USHF.R.S32.HI UR7, URZ, 0x1f, UR5 ;  /* 0x0000001fff077899 */ /* 0x000fe40008011405 */
[----:B------:R-:W-:Y:S02]  /*09c0*/  USHF.R.U32.HI UR6, URZ, 0x1e, UR6 ;  /* 0x0000001eff067899 */ /* 0x000fe40008011606 */
[----:B------:R-:W-:Y:S02]  /*09d0*/  ULOP3.LUT UR13, UR7, UR5, URZ, 0x3c, !UPT ;  /* 0x00000005070d7292 */ /* 0x000fe4000f8e3cff */
[----:B------:R-:W-:-:S02]  /*09e0*/  ULOP3.LUT UR12, UR7, UR8, URZ, 0x3c, !UPT ;  /* 0x00000008070c7292 */ /* 0x000fc4000f8e3cff */
[----:B------:R-:W-:Y:S02]  /*09f0*/  UISETP.GE.AND UP0, UPT, UR10, URZ, UPT ;  /* 0x000000ff0a00728c */ /* 0x000fe4000bf06270 */
[----:B------:R-:W-:Y:S02]  /*0a00*/  ULEA.HI UR6, UR5, UR6, URZ, 0x1 ;  /* 0x0000000605067291 */ /* 0x000fe4000f8f08ff */
[----:B------:R-:W-:Y:S02]  /*0a10*/  ULOP3.LUT UR5, UR5, UR10, URZ, 0x3c, !UPT ;  /* 0x0000000a05057292 */ /* 0x000fe4000f8e3cff */
[----:B------:R-:W-:Y:S01]  /*0a20*/  UIADD3 UR7, UPT, UPT, -UR6, URZ, URZ ;  /* 0x000000ff06077290 */ /* 0x000fe2000fffe1ff */
[----:B------:R-:W0:Y:S01]  /*0a30*/  I2F.F64.S64 R16, UR12 ;  /* 0x0000000c00107d12 */ /* 0x000e220008301c00 */
[----:B------:R-:W-:Y:S01]  /*0a40*/  UMOV UR12, 0x54442d19 ;  /* 0x54442d19000c7882 */ /* 0x000fe20000000000 */
[----:B------:R-:W-:Y:S01]  /*0a50*/  UMOV UR13, 0x3bf921fb ;  /* 0x3bf921fb000d7882 */ /* 0x000fe20000000000 */
[----:B------:R-:W-:-:S03]  /*0a60*/  ISETP.LE.AND P0, PT, RZ, UR5, PT ;  /* 0x00000005ff007c0c */ /* 0x000fc6000bf03270 */
[----:B------:R-:W-:Y:S02]  /*0a70*/  @!UP0 UMOV UR6, UR7 ;  /* 0x0000000700068c82 */ /* 0x000fe40008000000 */
[----:B------:R-:W-:Y:S01]  /*0a80*/  MOV R0, UR6 ;  /* 0x0000000600007c02 */ /* 0x000fe20008000f00 */
[----:B0-----:R-:W-:-:S10]  /*0a90*/  DMUL R16, R16, UR12 ;  /* 0x0000000c10107c28 */ /* 0x001fd40008000000 */
[----:B------:R-:W0:Y:S02]  /*0aa0*/  F2F.F32.F64 R16, R16 ;  /* 0x0000001000107310 */ /* 0x000e240000301000 */
[----:B0-----:R-:W-:-:S07]  /*0ab0*/  FSEL R5, -R16, R16, !P0 ;  /* 0x0000001010057208 */ /* 0x001fce0004000100 */
.L_x_292:
[----:B------:R-:W-:Y:S02]  /*0ac0*/  IMAD.MOV.U32 R17, RZ, RZ, 0x37cbac00 ;  /* 0x37cbac00ff117424 */ /* 0x000fe400078e00ff */
[----:B------:R-:W-:Y:S01]  /*0ad0*/  FMUL R18, R5, R5 ;  /* 0x0000000505127220 */ /* 0x000fe20000400000 */
[----:B------:R-:W-:Y:S02]  /*0ae0*/  LOP3.LUT R15, R0, 0x1, RZ, 0xc0, !PT ;  /* 0x00000001000f7812 */ /* 0x000fe400078ec0ff */
[----:B------:R-:W-:Y:S01]  /*0af0*/  MOV R16, 0x3c0885e4 ;  /* 0x3c0885e400107802 */ /* 0x000fe20000000f00 */
[----:B------:R-:W-:Y:S01]  /*0b00*/  FFMA R19, R18, R17, -0.0013887860113754868507 ;  /* 0xbab607ed12137423 */ /* 0x000fe20000000011 */
[----:B------:R-:W-:Y:S02]  /*0b10*/  ISETP.NE.U32.AND P1, PT, R15, 0x1, PT ;  /* 0x000000010f00780c */ /* 0x000fe40003f25070 */
[----:B------:R-:W-:Y:S02]  /*0b20*/  IADD3 R0, PT, PT, R0, 0x1, RZ ;  /* 0x0000000100007810 */ /* 0x000fe40007ffe0ff */
[----:B------:R-:W-:-:S02]  /*0b30*/  MOV R15, 0x3e2aaaa8 ;  /* 0x3e2aaaa8000f7802 */ /* 0x000fc40000000f00 */
        /* <DEDUP_REMOVED lines=14> */
[----:B------:R-:W-:Y:S01]  /*0c20*/  @!P0 IMAD.MOV.U32 R4, RZ, RZ, RZ ;  /* 0x000000ffff048224 */ /* 0x000fe200078e00ff */
[----:B------:R-:W-:Y:S06]  /*0c30*/  @!P0 BRA `(.L_x_295) ;  /* 0x0000000400608947 */ /* 0x000fec0003800000 */
[----:B------:R-:W0:Y:S01]  /*0c40*/  LDC.64 R2, c[0x4][RZ] ;  /* 0x01000000ff027b82 */ /* 0x000e220000000a00 */
[----:B------:R-:W-:Y:S01]  /*0c50*/  USHF.L.U32 UR5, UR10, 0x8, URZ ;  /* 0x000000080a057899 */ /* 0x000fe200080006ff */
[----:B------:R-:W-:Y:S01]  /*0c60*/  UMOV UR6, URZ ;  /* 0x000000ff00067c82 */ /* 0x000fe20008000000 */
[----:B------:R-:W-:Y:S02]  /*0c70*/  UMOV UR7, URZ ;  /* 0x000000ff00077c82 */ /* 0x000fe40008000000 */
[----:B------:R-:W-:-:S03]  /*0c80*/  ULOP3.LUT UR11, UR5, 0x80000000, URZ, 0xfc, !UPT ;  /* 0x80000000050b7892 */ /* 0x000fc6000f8efcff */
[----:B------:R-:W-:-:S09]  /*0c90*/  UMOV UR5, URZ ;  /* 0x000000ff00057c82 */ /* 0x000fd20008000000 */
.L_x_296:
[----:B------:R-:W-:-:S05]  /*0ca0*/  MOV R5, UR5 ;  /* 0x0000000500057c02 */ /* 0x000fca0008000f00 */
[----:B0-----:R-:W-:-:S06]  /*0cb0*/  IMAD.WIDE.U32 R4, R5, 0x4, R2 ;  /* 0x0000000405047825 */ /* 0x001fcc00078e0002 */
[----:B------:R-:W2:Y:S01]  /*0cc0*/  LDG.E.CONSTANT R4, desc[UR14][R4.64] ;  /* 0x0000000e04047981 */ /* 0x000ea2000c1e9900 */
[----:B------:R-:W-:Y:S02]  /*0cd0*/  USHF.L.U32 UR16, UR5, 0x2, URZ ;  /* 0x0000000205107899 */ /* 0x000fe400080006ff */
[----:B------:R-:W-:Y:S02]  /*0ce0*/  UIADD3 UR5, UPT, UPT, UR5, 0x1, URZ ;  /* 0x0000000105057890 */ /* 0x000fe4000fffe0ff */
[----:B------:R-:W-:Y:S02]  /*0cf0*/  UISETP.EQ.AND UP5, UPT, UR16, URZ, UPT ;  /* 0x000000ff1000728c */ /* 0x000fe4000bfa2270 */
[----:B------:R-:W-:Y:S02]  /*0d00*/  UISETP.EQ.AND UP4, UPT, UR16, 0x4, UPT ;  /* 0x000000041000788c */ /* 0x000fe4000bf82270 */
[----:B------:R-:W-:Y:S02]  /*0d10*/  UISETP.EQ.AND UP3, UPT, UR16, 0x8, UPT ;  /* 0x000000081000788c */ /* 0x000fe4000bf62270 */
[----:B------:R-:W-:-:S02]  /*0d20*/  UISETP.EQ.AND UP2, UPT, UR16, 0xc, UPT ;  /* 0x0000000c1000788c */ /* 0x000fc4000bf42270 */
[----:B------:R-:W-:Y:S01]  /*0d30*/  UISETP.EQ.AND UP1, UPT, UR16, 0x10, UPT ;  /* 0x000000101000788c */ /* 0x000fe2000bf22270 */
[----:B--2---:R-:W-:-:S13]  /*0d40*/  R2UR UR12, R4 ;  /* 0x00000000040c72ca */ /* 0x004fda00000e0000 */
[----:B------:R-:W-:-:S04]  /*0d50*/  UIMAD.WIDE.U32 UR12, UR12, UR11, URZ ;  /* 0x0000000b0c0c72a5 */ /* 0x000fc8000f8e00ff */
[----:B------:R-:W-:-:S04]  /*0d60*/  UIADD3 UR8, UP0, UPT, UR12, UR6, URZ ;  /* 0x000000060c087290 */ /* 0x000fc8000ff1e0ff */
[----:B------:R-:W-:Y:S02]  /*0d70*/  UIADD3.X UR6, UPT, UPT, UR13, UR7, URZ, UP0, !UPT ;  /* 0x000000070d067290 */ /* 0x000fe400087fe4ff */
[----:B------:R-:W-:Y:S01]  /*0d80*/  UISETP.EQ.AND UP0, UPT, UR16, 0x14, UPT ;  /* 0x000000141000788c */ /* 0x000fe2000bf02270 */
[----:B------:R-:W-:Y:S01]  /*0d90*/  @UP5 UMOV UR9, UR8 ;  /* 0x0000000800095c82 */ /* 0x000fe20008000000 */
[----:B------:R-:W-:Y:S01]  /*0da0*/  UISETP.NE.AND UP5, UPT, UR5, 0x6, UPT ;  /* 0x000000060500788c */ /* 0x000fe2000bfa5270 */
[----:B------:R-:W-:Y:S01]  /*0db0*/  @UP4 UMOV UR17, UR8 ;  /* 0x0000000800114c82 */ /* 0x000fe20008000000 */
[----:B------:R-:W-:Y:S01]  /*0dc0*/  @UP3 UMOV UR18, UR8 ;  /* 0x0000000800123c82 */ /* 0x000fe20008000000 */
[----:B------:R-:W-:Y:S01]  /*0dd0*/  @UP2 UMOV UR19, UR8 ;  /* 0x0000000800132c82 */ /* 0x000fe20008000000 */
[----:B------:R-:W-:-:S05]  /*0de0*/  @UP1 UMOV UR20, UR8 ;  /* 0x0000000800141c82 */ /* 0x000fca0008000000 */
        /* <DEDUP_REMOVED lines=42> */
.L_x_297:
        /* <DEDUP_REMOVED lines=19> */
.L_x_295:
[----:B------:R-:W-:Y:S01]  /*11c0*/  FMUL R2, R3, R3 ;  /* 0x0000000303027220 */ /* 0x000fe20000400000 */
[----:B------:R-:W-:Y:S01]  /*11d0*/  LOP3.LUT R0, R4, 0x1, RZ, 0xc0, !PT ;  /* 0x0000000104007812 */ /* 0x000fe200078ec0ff */
[----:B-----5:R-:W-:Y:S01]  /*11e0*/  FADD R11, R8, -R11 ;  /* 0x8000000b080b7221 */ /* 0x020fe20000000000 */
        /* <DEDUP_REMOVED lines=29> */
[----:B------:R-:W-:Y:S05]  /*13c0*/  CALL.REL.NOINC `($__internal_6_$__cuda_sm20_sqrt_rn_f32_slowpath) ;  /* 0x0000000000487944 */ /* 0x000fea0003c00000 */
[----:B------:R-:W-:Y:S05]  /*13d0*/  BRA `(.L_x_300) ;  /* 0x0000000000107947 */ /* 0x000fea0003800000 */
.L_x_299:
[----:B------:R-:W-:Y:S01]  /*13e0*/  FMUL.FTZ R3, R0, R5 ;  /* 0x0000000500037220 */ /* 0x000fe20000410000 */
[----:B------:R-:W-:-:S03]  /*13f0*/  FMUL.FTZ R2, R5, 0.5 ;  /* 0x3f00000005027820 */ /* 0x000fc60000410000 */
[----:B------:R-:W-:-:S04]  /*1400*/  FFMA R0, -R3, R3, R0 ;  /* 0x0000000303007223 */ /* 0x000fc80000000100 */
[----:B------:R-:W-:-:S07]  /*1410*/  FFMA R3, R0, R2, R3 ;  /* 0x0000000200037223 */ /* 0x000fce0000000003 */
.L_x_300:
[----:B------:R-:W-:Y:S05]  /*1420*/  BSYNC.RECONVERGENT B0 ;  /* 0x0000000000007941 */ /* 0x000fea0003800200 */
.L_x_298:
[----:B------:R-:W-:-:S04]  /*1430*/  FMNMX R13, R13, R14, !PT ;  /* 0x0000000e0d0d7209 */ /* 0x000fc80007800000 */
[----:B------:R-:W-:-:S05]  /*1440*/  FMNMX R0, RZ, R13, PT ;  /* 0x0000000dff007209 */ /* 0x000fca0003800000 */
[----:B------:R-:W-:-:S07]  /*1450*/  FADD R3, R0, R3 ;  /* 0x0000000300037221 */ /* 0x000fce0000000000 */
.L_x_291:
[----:B------:R-:W-:Y:S01]  /*1460*/  UISETP.NE.AND UP0, UPT, UR22, URZ, UPT ;  /* 0x000000ff1600728c */ /* 0x000fe2000bf05270 */
[----:B------:R-:W-:-:S08]  /*1470*/  FMNMX R10, R3, R10, PT ;  /* 0x0000000a030a7209 */ /* 0x000fd00003800000 */
[----:B------:R-:W-:Y:S05]  /*1480*/  BRA.U UP0, `(.L_x_301) ;  /* 0xffffffed00447547 */ /* 0x000fea000b83ffff */
.L_x_286:
[----:B------:R-:W0:Y:S01]  /*1490*/  LDC.64 R2, c[0x0][0x380] ;  /* 0x0000e000ff027b82 */ /* 0x000e220000000a00 */
[----:B------:R-:W1:Y:S02]  /*14a0*/  LDCU UR5, c[0x0][0x3a8] ;  /* 0x00007500ff0577ac */ /* 0x000e640008000800 */
[----:B-1----:R-:W-:-:S04]  /*14b0*/  IMAD R7, R6, UR5, R7 ;  /* 0x0000000506077c24 */ /* 0x002fc8000f8e0207 */
[----:B0-----:R-:W-:-:S05]  /*14c0*/  IMAD.WIDE R2, R7, 0x4, R2 ;  /* 0x0000000407027825 */ /* 0x001fca00078e0202 */
[----:B------:R-:W-:Y:S01]  /*14d0*/  STG.E desc[UR14][R2.64], R10 ;  /* 0x0000000a02007986 */ /* 0x000fe2000c10190e */
[----:B------:R-:W-:Y:S05]  /*14e0*/  EXIT ;  /* 0x000000000000794d */ /* 0x000fea0003800000 */
        .weak           $__internal_6_$__cuda_sm20_sqrt_rn_f32_slowpath
        .type           $__internal_6_$__cuda_sm20_sqrt_rn_f32_slowpath,@function
        .size           $__internal_6_$__cuda_sm20_sqrt_rn_f32_slowpath,(.L_x_310 - $__internal_6_$__cuda_sm20_sqrt_rn_f32_slowpath)
$__internal_6_$__cuda_sm20_sqrt_rn_f32_slowpath:
        /* <DEDUP_REMOVED lines=14> */
[----:B------:R-:W-:Y:S02]  /*15d0*/  @!P0 MOV R3, R0 ;  /* 0x0000000000038202 */ /* 0x000fe40000000f00 */
[----:B------:R-:W-:-:S04]  /*15e0*/  @P0 FADD.FTZ R11, -R5, -RZ ;  /* 0x800000ff050b0221 */ /* 0x000fc80000010100 */
[----:B------:R-:W-:-:S04]  /*15f0*/  @P0 FFMA R12, R5, R11, R4 ;  /* 0x0000000b050c0223 */ /* 0x000fc80000000004 */
[----:B------:R-:W-:-:S04]  /*1600*/  @P0 FFMA R12, R12, R15, R5 ;  /* 0x0000000f0c0c0223 */ /* 0x000fc80000000005 */
[----:B------:R-:W-:-:S07]  /*1610*/  @P0 FMUL.FTZ R3, R12, 2.3283064365386962891e-10 ;  /* 0x2f8000000c030820 */ /* 0x000fce0000410000 */
.L_x_302:
[----:B------:R-:W-:Y:S01]  /*1620*/  HFMA2 R5, -RZ, RZ, 0, 0 ;  /* 0x00000000ff057431 */ /* 0x000fe200000001ff */
[----:B------:R-:W-:-:S04]  /*1630*/  MOV R4, R16 ;  /* 0x0000001000047202 */ /* 0x000fc80000000f00 */
[----:B------:R-:W-:Y:S05]  /*1640*/  RET.REL.NODEC R4 `(_Z23compute_sdf_grid_kernelPfPK8Obstaclei10GridParams) ;  /* 0xffffffe8046c7950 */ /* 0x000fea0003c3ffff */
.L_x_303:
        /* <DEDUP_REMOVED lines=11> */
.L_x_310:


//--------------------- .nv.global.init           --------------------------
	.section	.nv.global.init,"aw",@progbits
	.align	4
.nv.global.init:
	.type		__cudart_i2opi_f,@object
	.size		__cudart_i2opi_f,(.L_0 - __cudart_i2opi_f)
__cudart_i2opi_f:
        /*0000*/ 	.byte	0x41, 0x90, 0x43, 0x3c, 0x99, 0x95, 0x62, 0xdb, 0xc0, 0xdd, 0x34, 0xf5, 0xd1, 0x57, 0x27, 0xfc
        /*0010*/ 	.byte	0x29, 0x15, 0x44, 0x4e, 0x6e, 0x83, 0xf9, 0xa2
.L_0:


//--------------------- .nv.shared.reserved.0     --------------------------
	.section	.nv.shared.reserved.0,"aw",@nobits
	.weak		__nv_reservedSMEM_offset_0_alias
	.size		__nv_reservedSMEM_offset_0_alias, 0, 64
	.other		__nv_reservedSMEM_offset_0_alias,@"STO_CUDA_RESERVED_SHARED STV_DEFAULT"
__nv_reservedSMEM_offset_0_alias:
	.zero		0
	.zero		64


//--------------------- .nv.constant0._Z37evaluate_trajectory_smoothness_kernelPfPK9RobotPoseiff --------------------------
	.section	.nv.constant0._Z37evaluate_trajectory_smoothness_kernelPfPK9RobotPoseiff,"a",@progbits
	.sectionflags	@""
	.align	4
.nv.constant0._Z37evaluate_trajectory_smoothness_kernelPfPK9RobotPoseiff:
	.zero		924


//--------------------- .nv.constant0._Z27compute_sdf_gradient_kernelPfS_PK8Obstaclei10GridParamsf --------------------------
	.section	.nv.constant0._Z27compute_sdf_gradient_kernelPfS_PK8Obstaclei10GridParamsf,"a",@progbits
	.sectionflags	@""
	.align	4
.nv.constant0._Z27compute_sdf_gradient_kernelPfS_PK8Obstaclei10GridParamsf:
	.zero		956


//--------------------- .nv.constant0._Z28check_robot_collision_kernelPbPK9RobotPoseiPK8Obstacleifff --------------------------
	.section	.nv.constant0._Z28check_robot_collision_kernelPbPK9RobotPoseiPK8Obstacleifff,"a",@progbits
	.sectionflags	@""
	.align	4
.nv.constant0._Z28check_robot_collision_kernelPbPK9RobotPoseiPK8Obstacleifff:
	.zero		944


//--------------------- .nv.constant0._Z35compute_swept_volume_density_kernelPfPK9RobotPoseiff10GridParams --------------------------
	.section	.nv.constant0._Z35compute_swept_volume_density_kernelPfPK9RobotPoseiff10GridParams,"a",@progbits
	.sectionflags	@""
	.align	4
.nv.constant0._Z35compute_swept_volume_density_kernelPfPK9RobotPoseiff10GridParams:
	.zero		952


//--------------------- .nv.constant0._Z23compute_sdf_grid_kernelPfPK8Obstaclei10GridParams --------------------------
	.section	.nv.constant0._Z23compute_sdf_grid_kernelPfPK8Obstaclei10GridParams,"a",@progbits
	.sectionflags	@""
	.align	4
.nv.constant0._Z23compute_sdf_grid_kernelPfPK8Obstaclei10GridParams:
	.zero		944


//--------------------- SYMBOLS --------------------------

	.type		.nv.reservedSmem.offset0,@object
	.size		.nv.reservedSmem.offset0,0x4
